//
// Generated by NVIDIA NVVM Compiler
//
// Compiler Build ID: CL-36424714
// Cuda compilation tools, release 13.0, V13.0.88
// Based on NVVM 20.0.0
//

.version 9.0
.target sm_100
.address_size 64

	// .globl	_Z26ms_deformable_im2col_ultraI6__halfLi8ELi4ELi32EEvPKT_PKlS5_S3_S3_iiiiPS1_Pi
// _ZZ26ms_deformable_im2col_ultraI6__halfLi8ELi4ELi32EEvPKT_PKlS5_S3_S3_iiiiPS1_PiE10level_info has been demoted
// _ZZ26ms_deformable_im2col_ultraI6__halfLi8ELi4ELi32EEvPKT_PKlS5_S3_S3_iiiiPS1_PiE12cache_status has been demoted
.extern .shared .align 16 .b8 shared_mem[];

.visible .entry _Z26ms_deformable_im2col_ultraI6__halfLi8ELi4ELi32EEvPKT_PKlS5_S3_S3_iiiiPS1_Pi(
	.param .u64 .ptr .align 1 _Z26ms_deformable_im2col_ultraI6__halfLi8ELi4ELi32EEvPKT_PKlS5_S3_S3_iiiiPS1_Pi_param_0,
	.param .u64 .ptr .align 1 _Z26ms_deformable_im2col_ultraI6__halfLi8ELi4ELi32EEvPKT_PKlS5_S3_S3_iiiiPS1_Pi_param_1,
	.param .u64 .ptr .align 1 _Z26ms_deformable_im2col_ultraI6__halfLi8ELi4ELi32EEvPKT_PKlS5_S3_S3_iiiiPS1_Pi_param_2,
	.param .u64 .ptr .align 1 _Z26ms_deformable_im2col_ultraI6__halfLi8ELi4ELi32EEvPKT_PKlS5_S3_S3_iiiiPS1_Pi_param_3,
	.param .u64 .ptr .align 1 _Z26ms_deformable_im2col_ultraI6__halfLi8ELi4ELi32EEvPKT_PKlS5_S3_S3_iiiiPS1_Pi_param_4,
	.param .u32 _Z26ms_deformable_im2col_ultraI6__halfLi8ELi4ELi32EEvPKT_PKlS5_S3_S3_iiiiPS1_Pi_param_5,
	.param .u32 _Z26ms_deformable_im2col_ultraI6__halfLi8ELi4ELi32EEvPKT_PKlS5_S3_S3_iiiiPS1_Pi_param_6,
	.param .u32 _Z26ms_deformable_im2col_ultraI6__halfLi8ELi4ELi32EEvPKT_PKlS5_S3_S3_iiiiPS1_Pi_param_7,
	.param .u32 _Z26ms_deformable_im2col_ultraI6__halfLi8ELi4ELi32EEvPKT_PKlS5_S3_S3_iiiiPS1_Pi_param_8,
	.param .u64 .ptr .align 1 _Z26ms_deformable_im2col_ultraI6__halfLi8ELi4ELi32EEvPKT_PKlS5_S3_S3_iiiiPS1_Pi_param_9,
	.param .u64 .ptr .align 1 _Z26ms_deformable_im2col_ultraI6__halfLi8ELi4ELi32EEvPKT_PKlS5_S3_S3_iiiiPS1_Pi_param_10
)
{
	.reg .pred 	%p<2145>;
	.reg .b16 	%rs<3902>;
	.reg .b32 	%r<2116>;
	.reg .b32 	%f<1417>;
	.reg .b64 	%rd<968>;
	// demoted variable
	.shared .align 4 .b8 _ZZ26ms_deformable_im2col_ultraI6__halfLi8ELi4ELi32EEvPKT_PKlS5_S3_S3_iiiiPS1_PiE10level_info[48];
	// demoted variable
	.shared .align 4 .b8 _ZZ26ms_deformable_im2col_ultraI6__halfLi8ELi4ELi32EEvPKT_PKlS5_S3_S3_iiiiPS1_PiE12cache_status[32];
	ld.param.u64 	%rd102, [_Z26ms_deformable_im2col_ultraI6__halfLi8ELi4ELi32EEvPKT_PKlS5_S3_S3_iiiiPS1_Pi_param_1];
	ld.param.u64 	%rd103, [_Z26ms_deformable_im2col_ultraI6__halfLi8ELi4ELi32EEvPKT_PKlS5_S3_S3_iiiiPS1_Pi_param_2];
	ld.param.u64 	%rd107, [_Z26ms_deformable_im2col_ultraI6__halfLi8ELi4ELi32EEvPKT_PKlS5_S3_S3_iiiiPS1_Pi_param_10];
	cvta.to.global.u64 	%rd1, %rd107;
	mov.u32 	%r1, %tid.x;
	setp.gt.u32 	%p3, %r1, 7;
	shl.b32 	%r448, %r1, 3;
	mov.u32 	%r449, shared_mem;
	add.s32 	%r450, %r449, %r448;
	add.s32 	%r2, %r450, 92000;
	mov.pred 	%p2144, 0;
	@%p3 bra 	$L__BB0_5;
	mul.wide.u32 	%rd110, %r1, 8;
	add.s64 	%rd109, %rd102, %rd110;
	// begin inline asm
	ld.global.nc.s64 %rd108, [%rd109];
	// end inline asm
	st.shared.u64 	[%r2], %rd108;
	setp.gt.u32 	%p5, %r1, 3;
	@%p5 bra 	$L__BB0_5;
	setp.eq.s32 	%p6, %r1, 0;
	mov.b64 	%rd967, 0;
	@%p6 bra 	$L__BB0_4;
	add.s32 	%r451, %r1, -1;
	mul.wide.u32 	%rd114, %r451, 8;
	add.s64 	%rd113, %rd103, %rd114;
	// begin inline asm
	ld.global.nc.s64 %rd967, [%rd113];
	// end inline asm
$L__BB0_4:
	st.shared.u64 	[%r2+64], %rd967;
	mov.pred 	%p2144, -1;
$L__BB0_5:
	bar.sync 	0;
	not.pred 	%p8, %p2144;
	@%p8 bra 	$L__BB0_7;
	add.s32 	%r453, %r2, %r448;
	ld.shared.v4.u32 	{%r454, %r455, %r456, %r457}, [%r453];
	mov.u32 	%r458, _ZZ26ms_deformable_im2col_ultraI6__halfLi8ELi4ELi32EEvPKT_PKlS5_S3_S3_iiiiPS1_PiE10level_info;
	mad.lo.s32 	%r459, %r1, 12, %r458;
	st.shared.u32 	[%r459], %r454;
	st.shared.u32 	[%r459+4], %r456;
	ld.shared.u64 	%rd115, [%r2+64];
	st.shared.u32 	[%r459+8], %rd115;
$L__BB0_7:
	ld.param.u32 	%r2102, [_Z26ms_deformable_im2col_ultraI6__halfLi8ELi4ELi32EEvPKT_PKlS5_S3_S3_iiiiPS1_Pi_param_8];
	ld.param.u32 	%r2097, [_Z26ms_deformable_im2col_ultraI6__halfLi8ELi4ELi32EEvPKT_PKlS5_S3_S3_iiiiPS1_Pi_param_5];
	bar.sync 	0;
	atom.global.add.u32 	%r2106, [%rd1], 1;
	mul.lo.s32 	%r460, %r2102, %r2097;
	setp.ge.s32 	%p9, %r2106, %r460;
	@%p9 bra 	$L__BB0_1056;
	mov.u32 	%r6, %ntid.x;
$L__BB0_9:
	ld.param.u32 	%r2103, [_Z26ms_deformable_im2col_ultraI6__halfLi8ELi4ELi32EEvPKT_PKlS5_S3_S3_iiiiPS1_Pi_param_8];
	ld.param.u32 	%r2099, [_Z26ms_deformable_im2col_ultraI6__halfLi8ELi4ELi32EEvPKT_PKlS5_S3_S3_iiiiPS1_Pi_param_6];
	shl.b32 	%r7, %r2099, 5;
	div.s32 	%r8, %r2106, %r2103;
	ld.shared.u32 	%r462, [_ZZ26ms_deformable_im2col_ultraI6__halfLi8ELi4ELi32EEvPKT_PKlS5_S3_S3_iiiiPS1_PiE10level_info+36];
	ld.shared.u32 	%r463, [_ZZ26ms_deformable_im2col_ultraI6__halfLi8ELi4ELi32EEvPKT_PKlS5_S3_S3_iiiiPS1_PiE10level_info+40];
	mul.lo.s32 	%r464, %r463, %r462;
	shl.b32 	%r9, %r464, 5;
	setp.gt.s32 	%p10, %r464, 1437;
	mov.b32 	%r2110, 0;
	@%p10 bra 	$L__BB0_13;
	setp.ge.s32 	%p11, %r1, %r9;
	mov.u32 	%r2110, %r9;
	@%p11 bra 	$L__BB0_13;
	shl.b32 	%r465, %r1, 1;
	mov.u32 	%r466, shared_mem;
	add.s32 	%r2108, %r466, %r465;
	ld.shared.u32 	%r467, [_ZZ26ms_deformable_im2col_ultraI6__halfLi8ELi4ELi32EEvPKT_PKlS5_S3_S3_iiiiPS1_PiE10level_info+44];
	mad.lo.s32 	%r468, %r7, %r8, %r1;
	shl.b32 	%r469, %r467, 5;
	add.s32 	%r2107, %r468, %r469;
	mov.u32 	%r2109, %r1;
$L__BB0_12:
	ld.param.u64 	%rd768, [_Z26ms_deformable_im2col_ultraI6__halfLi8ELi4ELi32EEvPKT_PKlS5_S3_S3_iiiiPS1_Pi_param_0];
	mul.wide.s32 	%rd117, %r2107, 2;
	add.s64 	%rd116, %rd768, %rd117;
	// begin inline asm
	ld.global.nc.b16 %rs1342, [%rd116];
	// end inline asm
	st.shared.u16 	[%r2108], %rs1342;
	add.s32 	%r2109, %r2109, %r6;
	shl.b32 	%r470, %r6, 1;
	add.s32 	%r2108, %r2108, %r470;
	add.s32 	%r2107, %r2107, %r6;
	setp.lt.s32 	%p12, %r2109, %r9;
	mov.u32 	%r2110, %r9;
	@%p12 bra 	$L__BB0_12;
$L__BB0_13:
	ld.shared.u32 	%r471, [_ZZ26ms_deformable_im2col_ultraI6__halfLi8ELi4ELi32EEvPKT_PKlS5_S3_S3_iiiiPS1_PiE10level_info+24];
	ld.shared.u32 	%r472, [_ZZ26ms_deformable_im2col_ultraI6__halfLi8ELi4ELi32EEvPKT_PKlS5_S3_S3_iiiiPS1_PiE10level_info+28];
	mul.lo.s32 	%r473, %r471, %r472;
	shl.b32 	%r19, %r473, 5;
	add.s32 	%r20, %r19, %r2110;
	setp.gt.s32 	%p13, %r20, 46000;
	mov.u32 	%r2112, %r2110;
	@%p13 bra 	$L__BB0_17;
	setp.ge.s32 	%p14, %r1, %r19;
	mov.u32 	%r2112, %r20;
	@%p14 bra 	$L__BB0_17;
	ld.shared.u32 	%r474, [_ZZ26ms_deformable_im2col_ultraI6__halfLi8ELi4ELi32EEvPKT_PKlS5_S3_S3_iiiiPS1_PiE10level_info+32];
	shl.b32 	%r475, %r474, 5;
	mad.lo.s32 	%r21, %r7, %r8, %r475;
	mov.u32 	%r2111, %r1;
$L__BB0_16:
	ld.param.u64 	%rd769, [_Z26ms_deformable_im2col_ultraI6__halfLi8ELi4ELi32EEvPKT_PKlS5_S3_S3_iiiiPS1_Pi_param_0];
	add.s32 	%r476, %r21, %r2111;
	mul.wide.s32 	%rd119, %r476, 2;
	add.s64 	%rd118, %rd769, %rd119;
	// begin inline asm
	ld.global.nc.b16 %rs1343, [%rd118];
	// end inline asm
	add.s32 	%r477, %r2111, %r2110;
	shl.b32 	%r478, %r477, 1;
	mov.u32 	%r479, shared_mem;
	add.s32 	%r480, %r479, %r478;
	st.shared.u16 	[%r480], %rs1343;
	add.s32 	%r2111, %r2111, %r6;
	setp.lt.s32 	%p15, %r2111, %r19;
	mov.u32 	%r2112, %r20;
	@%p15 bra 	$L__BB0_16;
$L__BB0_17:
	setp.gt.s32 	%p16, %r2112, 42799;
	@%p16 bra 	$L__BB0_22;
	sub.s32 	%r481, 46000, %r2112;
	ld.shared.u32 	%r482, [_ZZ26ms_deformable_im2col_ultraI6__halfLi8ELi4ELi32EEvPKT_PKlS5_S3_S3_iiiiPS1_PiE10level_info+12];
	ld.shared.u32 	%r483, [_ZZ26ms_deformable_im2col_ultraI6__halfLi8ELi4ELi32EEvPKT_PKlS5_S3_S3_iiiiPS1_PiE10level_info+16];
	shl.b32 	%r484, %r483, 5;
	div.s32 	%r485, %r481, %r484;
	min.s32 	%r486, %r482, %r485;
	mul.lo.s32 	%r487, %r486, %r483;
	shl.b32 	%r25, %r487, 5;
	setp.lt.s32 	%p17, %r487, 1;
	@%p17 bra 	$L__BB0_22;
	setp.ge.s32 	%p18, %r1, %r25;
	add.s32 	%r2113, %r1, %r2112;
	setp.gt.s32 	%p19, %r2113, 45999;
	or.pred  	%p20, %p18, %p19;
	@%p20 bra 	$L__BB0_22;
	ld.shared.u32 	%r489, [_ZZ26ms_deformable_im2col_ultraI6__halfLi8ELi4ELi32EEvPKT_PKlS5_S3_S3_iiiiPS1_PiE10level_info+20];
	shl.b32 	%r490, %r489, 5;
	mad.lo.s32 	%r27, %r7, %r8, %r490;
	mov.u32 	%r2114, %r1;
$L__BB0_21:
	ld.param.u64 	%rd770, [_Z26ms_deformable_im2col_ultraI6__halfLi8ELi4ELi32EEvPKT_PKlS5_S3_S3_iiiiPS1_Pi_param_0];
	add.s32 	%r491, %r27, %r2114;
	mul.wide.s32 	%rd121, %r491, 2;
	add.s64 	%rd120, %rd770, %rd121;
	// begin inline asm
	ld.global.nc.b16 %rs1344, [%rd120];
	// end inline asm
	shl.b32 	%r492, %r2113, 1;
	mov.u32 	%r493, shared_mem;
	add.s32 	%r494, %r493, %r492;
	st.shared.u16 	[%r494], %rs1344;
	add.s32 	%r2114, %r2114, %r6;
	setp.lt.s32 	%p21, %r2114, %r25;
	add.s32 	%r2113, %r2114, %r2112;
	setp.lt.s32 	%p22, %r2113, 46000;
	and.pred  	%p23, %p21, %p22;
	@%p23 bra 	$L__BB0_21;
$L__BB0_22:
	setp.ne.s32 	%p24, %r1, 0;
	bar.sync 	0;
	@%p24 bra 	$L__BB0_24;
	mov.b32 	%r495, 0;
	st.shared.u32 	[_ZZ26ms_deformable_im2col_ultraI6__halfLi8ELi4ELi32EEvPKT_PKlS5_S3_S3_iiiiPS1_PiE12cache_status+24], %r495;
	ld.shared.u32 	%r496, [_ZZ26ms_deformable_im2col_ultraI6__halfLi8ELi4ELi32EEvPKT_PKlS5_S3_S3_iiiiPS1_PiE10level_info+36];
	ld.shared.u32 	%r497, [_ZZ26ms_deformable_im2col_ultraI6__halfLi8ELi4ELi32EEvPKT_PKlS5_S3_S3_iiiiPS1_PiE10level_info+40];
	mul.lo.s32 	%r498, %r497, %r496;
	st.shared.u32 	[_ZZ26ms_deformable_im2col_ultraI6__halfLi8ELi4ELi32EEvPKT_PKlS5_S3_S3_iiiiPS1_PiE12cache_status+28], %r498;
	shl.b32 	%r499, %r498, 5;
	st.shared.u32 	[_ZZ26ms_deformable_im2col_ultraI6__halfLi8ELi4ELi32EEvPKT_PKlS5_S3_S3_iiiiPS1_PiE12cache_status+16], %r499;
	ld.shared.u32 	%r500, [_ZZ26ms_deformable_im2col_ultraI6__halfLi8ELi4ELi32EEvPKT_PKlS5_S3_S3_iiiiPS1_PiE10level_info+24];
	ld.shared.u32 	%r501, [_ZZ26ms_deformable_im2col_ultraI6__halfLi8ELi4ELi32EEvPKT_PKlS5_S3_S3_iiiiPS1_PiE10level_info+28];
	mul.lo.s32 	%r502, %r501, %r500;
	st.shared.u32 	[_ZZ26ms_deformable_im2col_ultraI6__halfLi8ELi4ELi32EEvPKT_PKlS5_S3_S3_iiiiPS1_PiE12cache_status+20], %r502;
	mov.b32 	%r503, -1;
	st.shared.u32 	[_ZZ26ms_deformable_im2col_ultraI6__halfLi8ELi4ELi32EEvPKT_PKlS5_S3_S3_iiiiPS1_PiE12cache_status+8], %r503;
	st.shared.u32 	[_ZZ26ms_deformable_im2col_ultraI6__halfLi8ELi4ELi32EEvPKT_PKlS5_S3_S3_iiiiPS1_PiE12cache_status+12], %r495;
	st.shared.u32 	[_ZZ26ms_deformable_im2col_ultraI6__halfLi8ELi4ELi32EEvPKT_PKlS5_S3_S3_iiiiPS1_PiE12cache_status], %r503;
	st.shared.u32 	[_ZZ26ms_deformable_im2col_ultraI6__halfLi8ELi4ELi32EEvPKT_PKlS5_S3_S3_iiiiPS1_PiE12cache_status+4], %r495;
$L__BB0_24:
	setp.gt.u32 	%p25, %r1, 31;
	bar.sync 	0;
	@%p25 bra 	$L__BB0_1055;
	ld.param.u32 	%r2104, [_Z26ms_deformable_im2col_ultraI6__halfLi8ELi4ELi32EEvPKT_PKlS5_S3_S3_iiiiPS1_Pi_param_8];
	ld.param.u32 	%r2101, [_Z26ms_deformable_im2col_ultraI6__halfLi8ELi4ELi32EEvPKT_PKlS5_S3_S3_iiiiPS1_Pi_param_7];
	ld.param.u32 	%r2100, [_Z26ms_deformable_im2col_ultraI6__halfLi8ELi4ELi32EEvPKT_PKlS5_S3_S3_iiiiPS1_Pi_param_6];
	ld.param.u64 	%rd964, [_Z26ms_deformable_im2col_ultraI6__halfLi8ELi4ELi32EEvPKT_PKlS5_S3_S3_iiiiPS1_Pi_param_4];
	ld.param.u64 	%rd963, [_Z26ms_deformable_im2col_ultraI6__halfLi8ELi4ELi32EEvPKT_PKlS5_S3_S3_iiiiPS1_Pi_param_3];
	mov.u32 	%r2115, %tid.x;
	rem.s32 	%r505, %r2106, %r2104;
	mad.lo.s32 	%r506, %r8, %r2104, %r505;
	mul.lo.s32 	%r507, %r506, %r2101;
	shl.b32 	%r33, %r507, 5;
	mov.b32 	%r504, 0;
	// begin inline asm
	cvt.rn.f16.s32 %rs1345, %r504;
	// end inline asm
	shl.b32 	%r508, %r507, 6;
	mul.lo.s32 	%r34, %r8, %r2100;
	ld.shared.u32 	%r35, [_ZZ26ms_deformable_im2col_ultraI6__halfLi8ELi4ELi32EEvPKT_PKlS5_S3_S3_iiiiPS1_PiE10level_info];
	ld.shared.u32 	%r36, [_ZZ26ms_deformable_im2col_ultraI6__halfLi8ELi4ELi32EEvPKT_PKlS5_S3_S3_iiiiPS1_PiE10level_info+4];
	ld.shared.u32 	%r509, [_ZZ26ms_deformable_im2col_ultraI6__halfLi8ELi4ELi32EEvPKT_PKlS5_S3_S3_iiiiPS1_PiE10level_info+8];
	ld.shared.u32 	%r510, [_ZZ26ms_deformable_im2col_ultraI6__halfLi8ELi4ELi32EEvPKT_PKlS5_S3_S3_iiiiPS1_PiE12cache_status];
	cvt.rn.f32.s32 	%f1, %r35;
	cvt.rn.f32.s32 	%f2, %r36;
	add.s32 	%r38, %r509, %r34;
	mul.wide.s32 	%rd122, %r508, 2;
	add.s64 	%rd4, %rd963, %rd122;
	add.s64 	%rd5, %rd4, 2;
	mul.wide.s32 	%rd123, %r33, 2;
	add.s64 	%rd6, %rd964, %rd123;
	ld.shared.u32 	%r39, [_ZZ26ms_deformable_im2col_ultraI6__halfLi8ELi4ELi32EEvPKT_PKlS5_S3_S3_iiiiPS1_PiE12cache_status+4];
	add.s64 	%rd7, %rd6, 8;
	add.s64 	%rd8, %rd4, 20;
	add.s64 	%rd9, %rd4, 22;
	add.s64 	%rd10, %rd6, 10;
	add.s64 	%rd11, %rd4, 24;
	add.s64 	%rd12, %rd4, 26;
	add.s64 	%rd13, %rd6, 12;
	add.s64 	%rd14, %rd4, 28;
	ld.shared.u32 	%r40, [_ZZ26ms_deformable_im2col_ultraI6__halfLi8ELi4ELi32EEvPKT_PKlS5_S3_S3_iiiiPS1_PiE10level_info+12];
	ld.shared.u32 	%r41, [_ZZ26ms_deformable_im2col_ultraI6__halfLi8ELi4ELi32EEvPKT_PKlS5_S3_S3_iiiiPS1_PiE10level_info+16];
	ld.shared.u32 	%r511, [_ZZ26ms_deformable_im2col_ultraI6__halfLi8ELi4ELi32EEvPKT_PKlS5_S3_S3_iiiiPS1_PiE10level_info+20];
	ld.shared.u32 	%r512, [_ZZ26ms_deformable_im2col_ultraI6__halfLi8ELi4ELi32EEvPKT_PKlS5_S3_S3_iiiiPS1_PiE12cache_status+8];
	cvt.rn.f32.s32 	%f3, %r40;
	cvt.rn.f32.s32 	%f4, %r41;
	add.s32 	%r43, %r511, %r34;
	ld.shared.u32 	%r44, [_ZZ26ms_deformable_im2col_ultraI6__halfLi8ELi4ELi32EEvPKT_PKlS5_S3_S3_iiiiPS1_PiE12cache_status+12];
	add.s64 	%rd15, %rd4, 58;
	add.s64 	%rd16, %rd6, 28;
	add.s64 	%rd17, %rd4, 60;
	add.s64 	%rd18, %rd4, 62;
	add.s64 	%rd19, %rd6, 30;
	ld.shared.u32 	%r45, [_ZZ26ms_deformable_im2col_ultraI6__halfLi8ELi4ELi32EEvPKT_PKlS5_S3_S3_iiiiPS1_PiE10level_info+24];
	ld.shared.u32 	%r46, [_ZZ26ms_deformable_im2col_ultraI6__halfLi8ELi4ELi32EEvPKT_PKlS5_S3_S3_iiiiPS1_PiE10level_info+28];
	ld.shared.u32 	%r513, [_ZZ26ms_deformable_im2col_ultraI6__halfLi8ELi4ELi32EEvPKT_PKlS5_S3_S3_iiiiPS1_PiE10level_info+32];
	ld.shared.u32 	%r514, [_ZZ26ms_deformable_im2col_ultraI6__halfLi8ELi4ELi32EEvPKT_PKlS5_S3_S3_iiiiPS1_PiE12cache_status+16];
	cvt.rn.f32.s32 	%f5, %r45;
	cvt.rn.f32.s32 	%f6, %r46;
	add.s32 	%r48, %r513, %r34;
	add.s64 	%rd20, %rd4, 64;
	add.s64 	%rd21, %rd4, 66;
	add.s64 	%rd22, %rd6, 32;
	ld.shared.u32 	%r49, [_ZZ26ms_deformable_im2col_ultraI6__halfLi8ELi4ELi32EEvPKT_PKlS5_S3_S3_iiiiPS1_PiE12cache_status+20];
	add.s64 	%rd23, %rd4, 68;
	add.s64 	%rd24, %rd4, 70;
	add.s64 	%rd25, %rd6, 34;
	add.s64 	%rd26, %rd4, 72;
	add.s64 	%rd27, %rd4, 74;
	add.s64 	%rd28, %rd6, 36;
	add.s64 	%rd29, %rd4, 76;
	add.s64 	%rd30, %rd4, 78;
	add.s64 	%rd31, %rd6, 38;
$L__BB0_26:
	add.s64 	%rd32, %rd6, 14;
	setp.gt.s32 	%p26, %r510, -1;
	add.s32 	%r51, %r510, %r2115;
	@%p26 bra 	$L__BB0_107;
	// begin inline asm
	ld.global.nc.b16 %rs1610, [%rd4];
	// end inline asm
	// begin inline asm
	ld.global.nc.b16 %rs1611, [%rd5];
	// end inline asm
	// begin inline asm
	ld.global.nc.b16 %rs1612, [%rd6];
	// end inline asm
	// begin inline asm
	{  cvt.f32.f16 %f297, %rs1610;}

	// end inline asm
	add.f32 	%f299, %f297, 0f3F800000;
	mul.f32 	%f300, %f299, %f1;
	fma.rn.f32 	%f7, %f300, 0f3F000000, 0fBF000000;
	// begin inline asm
	{  cvt.f32.f16 %f298, %rs1611;}

	// end inline asm
	add.f32 	%f301, %f298, 0f3F800000;
	mul.f32 	%f302, %f301, %f2;
	fma.rn.f32 	%f303, %f302, 0f3F000000, 0fBF000000;
	setp.leu.f32 	%p307, %f7, 0fBF800000;
	setp.leu.f32 	%p308, %f303, 0fBF800000;
	or.pred  	%p309, %p307, %p308;
	setp.geu.f32 	%p310, %f7, %f1;
	or.pred  	%p311, %p310, %p309;
	setp.geu.f32 	%p312, %f303, %f2;
	or.pred  	%p313, %p311, %p312;
	mov.u16 	%rs3586, %rs1345;
	@%p313 bra 	$L__BB0_37;
	ld.param.u64 	%rd803, [_Z26ms_deformable_im2col_ultraI6__halfLi8ELi4ELi32EEvPKT_PKlS5_S3_S3_iiiiPS1_Pi_param_0];
	cvt.rmi.f32.f32 	%f308, %f7;
	cvt.rzi.s32.f32 	%r803, %f308;
	cvt.rmi.f32.f32 	%f309, %f303;
	cvt.rzi.s32.f32 	%r804, %f309;
	add.s32 	%r54, %r803, 1;
	add.s32 	%r55, %r804, 1;
	cvt.rn.f32.s32 	%f310, %r803;
	sub.f32 	%f311, %f7, %f310;
	cvt.rn.f32.s32 	%f312, %r804;
	sub.f32 	%f313, %f303, %f312;
	mov.f32 	%f314, 0f3F800000;
	sub.f32 	%f315, %f314, %f311;
	sub.f32 	%f316, %f314, %f313;
	mul.f32 	%f304, %f315, %f316;
	// begin inline asm
	{  cvt.rn.f16.f32 %rs1615, %f304;}

	// end inline asm
	mul.f32 	%f305, %f315, %f313;
	// begin inline asm
	{  cvt.rn.f16.f32 %rs1616, %f305;}

	// end inline asm
	mul.f32 	%f306, %f311, %f316;
	// begin inline asm
	{  cvt.rn.f16.f32 %rs1617, %f306;}

	// end inline asm
	mul.f32 	%f307, %f311, %f313;
	// begin inline asm
	{  cvt.rn.f16.f32 %rs1618, %f307;}

	// end inline asm
	or.b32  	%r805, %r803, %r804;
	setp.lt.s32 	%p314, %r805, 0;
	setp.ge.s32 	%p315, %r803, %r35;
	setp.ge.s32 	%p316, %r804, %r36;
	or.pred  	%p317, %p315, %p316;
	mad.lo.s32 	%r806, %r803, %r36, %r804;
	add.s32 	%r807, %r38, %r806;
	shl.b32 	%r808, %r807, 5;
	add.s32 	%r809, %r808, %r2115;
	mul.wide.s32 	%rd215, %r809, 2;
	add.s64 	%rd33, %rd803, %rd215;
	or.pred  	%p318, %p317, %p314;
	mov.u16 	%rs3459, %rs1345;
	@%p318 bra 	$L__BB0_30;
	// begin inline asm
	ld.global.nc.b16 %rs1619, [%rd33];
	// end inline asm
	// begin inline asm
	{fma.rn.f16 %rs3459,%rs1619,%rs1615,%rs1345;
}
	// end inline asm
$L__BB0_30:
	setp.lt.s32 	%p320, %r803, 0;
	setp.lt.s32 	%p321, %r804, -1;
	or.pred  	%p322, %p320, %p321;
	or.pred  	%p323, %p322, %p315;
	setp.ge.s32 	%p324, %r55, %r36;
	or.pred  	%p325, %p323, %p324;
	@%p325 bra 	$L__BB0_32;
	add.s64 	%rd217, %rd33, 64;
	// begin inline asm
	ld.global.nc.b16 %rs1624, [%rd217];
	// end inline asm
	// begin inline asm
	{fma.rn.f16 %rs3459,%rs1624,%rs1616,%rs3459;
}
	// end inline asm
$L__BB0_32:
	ld.param.u64 	%rd804, [_Z26ms_deformable_im2col_ultraI6__halfLi8ELi4ELi32EEvPKT_PKlS5_S3_S3_iiiiPS1_Pi_param_0];
	setp.lt.s32 	%p327, %r804, 0;
	setp.lt.s32 	%p328, %r803, -1;
	or.pred  	%p329, %p328, %p327;
	setp.ge.s32 	%p330, %r54, %r35;
	or.pred  	%p331, %p329, %p330;
	mad.lo.s32 	%r810, %r54, %r36, %r804;
	add.s32 	%r811, %r38, %r810;
	shl.b32 	%r812, %r811, 5;
	add.s32 	%r813, %r812, %r2115;
	mul.wide.s32 	%rd218, %r813, 2;
	add.s64 	%rd34, %rd804, %rd218;
	or.pred  	%p332, %p331, %p316;
	@%p332 bra 	$L__BB0_34;
	// begin inline asm
	ld.global.nc.b16 %rs1629, [%rd34];
	// end inline asm
	// begin inline asm
	{fma.rn.f16 %rs3459,%rs1629,%rs1617,%rs3459;
}
	// end inline asm
$L__BB0_34:
	min.s32 	%r814, %r803, %r804;
	setp.lt.s32 	%p335, %r814, -1;
	or.pred  	%p336, %p330, %p324;
	or.pred  	%p337, %p336, %p335;
	@%p337 bra 	$L__BB0_36;
	add.s64 	%rd220, %rd34, 64;
	// begin inline asm
	ld.global.nc.b16 %rs1634, [%rd220];
	// end inline asm
	// begin inline asm
	{fma.rn.f16 %rs3459,%rs1634,%rs1618,%rs3459;
}
	// end inline asm
$L__BB0_36:
	// begin inline asm
	{fma.rn.f16 %rs3586,%rs1612,%rs3459,%rs1345;
}
	// end inline asm
$L__BB0_37:
	add.s64 	%rd221, %rd4, 4;
	// begin inline asm
	ld.global.nc.b16 %rs1643, [%rd221];
	// end inline asm
	add.s64 	%rd222, %rd4, 6;
	// begin inline asm
	ld.global.nc.b16 %rs1644, [%rd222];
	// end inline asm
	add.s64 	%rd223, %rd6, 2;
	// begin inline asm
	ld.global.nc.b16 %rs1645, [%rd223];
	// end inline asm
	// begin inline asm
	{  cvt.f32.f16 %f317, %rs1643;}

	// end inline asm
	add.f32 	%f319, %f317, 0f3F800000;
	mul.f32 	%f320, %f319, %f1;
	fma.rn.f32 	%f9, %f320, 0f3F000000, 0fBF000000;
	// begin inline asm
	{  cvt.f32.f16 %f318, %rs1644;}

	// end inline asm
	add.f32 	%f321, %f318, 0f3F800000;
	mul.f32 	%f322, %f321, %f2;
	fma.rn.f32 	%f323, %f322, 0f3F000000, 0fBF000000;
	setp.leu.f32 	%p338, %f9, 0fBF800000;
	setp.leu.f32 	%p339, %f323, 0fBF800000;
	or.pred  	%p340, %p338, %p339;
	setp.geu.f32 	%p341, %f9, %f1;
	or.pred  	%p342, %p341, %p340;
	setp.geu.f32 	%p343, %f323, %f2;
	or.pred  	%p344, %p342, %p343;
	@%p344 bra 	$L__BB0_47;
	ld.param.u64 	%rd805, [_Z26ms_deformable_im2col_ultraI6__halfLi8ELi4ELi32EEvPKT_PKlS5_S3_S3_iiiiPS1_Pi_param_0];
	cvt.rmi.f32.f32 	%f328, %f9;
	cvt.rzi.s32.f32 	%r815, %f328;
	cvt.rmi.f32.f32 	%f329, %f323;
	cvt.rzi.s32.f32 	%r816, %f329;
	add.s32 	%r58, %r815, 1;
	add.s32 	%r59, %r816, 1;
	cvt.rn.f32.s32 	%f330, %r815;
	sub.f32 	%f331, %f9, %f330;
	cvt.rn.f32.s32 	%f332, %r816;
	sub.f32 	%f333, %f323, %f332;
	mov.f32 	%f334, 0f3F800000;
	sub.f32 	%f335, %f334, %f331;
	sub.f32 	%f336, %f334, %f333;
	mul.f32 	%f324, %f335, %f336;
	// begin inline asm
	{  cvt.rn.f16.f32 %rs1648, %f324;}

	// end inline asm
	mul.f32 	%f325, %f335, %f333;
	// begin inline asm
	{  cvt.rn.f16.f32 %rs1649, %f325;}

	// end inline asm
	mul.f32 	%f326, %f331, %f336;
	// begin inline asm
	{  cvt.rn.f16.f32 %rs1650, %f326;}

	// end inline asm
	mul.f32 	%f327, %f331, %f333;
	// begin inline asm
	{  cvt.rn.f16.f32 %rs1651, %f327;}

	// end inline asm
	or.b32  	%r817, %r815, %r816;
	setp.lt.s32 	%p345, %r817, 0;
	setp.ge.s32 	%p346, %r815, %r35;
	setp.ge.s32 	%p347, %r816, %r36;
	or.pred  	%p348, %p346, %p347;
	mad.lo.s32 	%r818, %r815, %r36, %r816;
	add.s32 	%r819, %r38, %r818;
	shl.b32 	%r820, %r819, 5;
	add.s32 	%r821, %r820, %r2115;
	mul.wide.s32 	%rd224, %r821, 2;
	add.s64 	%rd35, %rd805, %rd224;
	or.pred  	%p349, %p348, %p345;
	mov.u16 	%rs3464, %rs1345;
	@%p349 bra 	$L__BB0_40;
	// begin inline asm
	ld.global.nc.b16 %rs1652, [%rd35];
	// end inline asm
	// begin inline asm
	{fma.rn.f16 %rs3464,%rs1652,%rs1648,%rs1345;
}
	// end inline asm
$L__BB0_40:
	setp.lt.s32 	%p351, %r815, 0;
	setp.lt.s32 	%p352, %r816, -1;
	or.pred  	%p353, %p351, %p352;
	or.pred  	%p354, %p353, %p346;
	setp.ge.s32 	%p355, %r59, %r36;
	or.pred  	%p356, %p354, %p355;
	@%p356 bra 	$L__BB0_42;
	add.s64 	%rd226, %rd35, 64;
	// begin inline asm
	ld.global.nc.b16 %rs1657, [%rd226];
	// end inline asm
	// begin inline asm
	{fma.rn.f16 %rs3464,%rs1657,%rs1649,%rs3464;
}
	// end inline asm
$L__BB0_42:
	ld.param.u64 	%rd806, [_Z26ms_deformable_im2col_ultraI6__halfLi8ELi4ELi32EEvPKT_PKlS5_S3_S3_iiiiPS1_Pi_param_0];
	setp.lt.s32 	%p358, %r816, 0;
	setp.lt.s32 	%p359, %r815, -1;
	or.pred  	%p360, %p359, %p358;
	setp.ge.s32 	%p361, %r58, %r35;
	or.pred  	%p362, %p360, %p361;
	mad.lo.s32 	%r822, %r58, %r36, %r816;
	add.s32 	%r823, %r38, %r822;
	shl.b32 	%r824, %r823, 5;
	add.s32 	%r825, %r824, %r2115;
	mul.wide.s32 	%rd227, %r825, 2;
	add.s64 	%rd36, %rd806, %rd227;
	or.pred  	%p363, %p362, %p347;
	@%p363 bra 	$L__BB0_44;
	// begin inline asm
	ld.global.nc.b16 %rs1662, [%rd36];
	// end inline asm
	// begin inline asm
	{fma.rn.f16 %rs3464,%rs1662,%rs1650,%rs3464;
}
	// end inline asm
$L__BB0_44:
	min.s32 	%r826, %r815, %r816;
	setp.lt.s32 	%p366, %r826, -1;
	or.pred  	%p367, %p361, %p355;
	or.pred  	%p368, %p367, %p366;
	@%p368 bra 	$L__BB0_46;
	add.s64 	%rd229, %rd36, 64;
	// begin inline asm
	ld.global.nc.b16 %rs1667, [%rd229];
	// end inline asm
	// begin inline asm
	{fma.rn.f16 %rs3464,%rs1667,%rs1651,%rs3464;
}
	// end inline asm
$L__BB0_46:
	// begin inline asm
	{fma.rn.f16 %rs3586,%rs1645,%rs3464,%rs3586;
}
	// end inline asm
$L__BB0_47:
	add.s64 	%rd230, %rd4, 8;
	// begin inline asm
	ld.global.nc.b16 %rs1676, [%rd230];
	// end inline asm
	add.s64 	%rd231, %rd4, 10;
	// begin inline asm
	ld.global.nc.b16 %rs1677, [%rd231];
	// end inline asm
	add.s64 	%rd232, %rd6, 4;
	// begin inline asm
	ld.global.nc.b16 %rs1678, [%rd232];
	// end inline asm
	// begin inline asm
	{  cvt.f32.f16 %f337, %rs1676;}

	// end inline asm
	add.f32 	%f339, %f337, 0f3F800000;
	mul.f32 	%f340, %f339, %f1;
	fma.rn.f32 	%f11, %f340, 0f3F000000, 0fBF000000;
	// begin inline asm
	{  cvt.f32.f16 %f338, %rs1677;}

	// end inline asm
	add.f32 	%f341, %f338, 0f3F800000;
	mul.f32 	%f342, %f341, %f2;
	fma.rn.f32 	%f343, %f342, 0f3F000000, 0fBF000000;
	setp.leu.f32 	%p369, %f11, 0fBF800000;
	setp.leu.f32 	%p370, %f343, 0fBF800000;
	or.pred  	%p371, %p369, %p370;
	setp.geu.f32 	%p372, %f11, %f1;
	or.pred  	%p373, %p372, %p371;
	setp.geu.f32 	%p374, %f343, %f2;
	or.pred  	%p375, %p373, %p374;
	@%p375 bra 	$L__BB0_57;
	ld.param.u64 	%rd807, [_Z26ms_deformable_im2col_ultraI6__halfLi8ELi4ELi32EEvPKT_PKlS5_S3_S3_iiiiPS1_Pi_param_0];
	cvt.rmi.f32.f32 	%f348, %f11;
	cvt.rzi.s32.f32 	%r827, %f348;
	cvt.rmi.f32.f32 	%f349, %f343;
	cvt.rzi.s32.f32 	%r828, %f349;
	add.s32 	%r62, %r827, 1;
	add.s32 	%r63, %r828, 1;
	cvt.rn.f32.s32 	%f350, %r827;
	sub.f32 	%f351, %f11, %f350;
	cvt.rn.f32.s32 	%f352, %r828;
	sub.f32 	%f353, %f343, %f352;
	mov.f32 	%f354, 0f3F800000;
	sub.f32 	%f355, %f354, %f351;
	sub.f32 	%f356, %f354, %f353;
	mul.f32 	%f344, %f355, %f356;
	// begin inline asm
	{  cvt.rn.f16.f32 %rs1681, %f344;}

	// end inline asm
	mul.f32 	%f345, %f355, %f353;
	// begin inline asm
	{  cvt.rn.f16.f32 %rs1682, %f345;}

	// end inline asm
	mul.f32 	%f346, %f351, %f356;
	// begin inline asm
	{  cvt.rn.f16.f32 %rs1683, %f346;}

	// end inline asm
	mul.f32 	%f347, %f351, %f353;
	// begin inline asm
	{  cvt.rn.f16.f32 %rs1684, %f347;}

	// end inline asm
	or.b32  	%r829, %r827, %r828;
	setp.lt.s32 	%p376, %r829, 0;
	setp.ge.s32 	%p377, %r827, %r35;
	setp.ge.s32 	%p378, %r828, %r36;
	or.pred  	%p379, %p377, %p378;
	mad.lo.s32 	%r830, %r827, %r36, %r828;
	add.s32 	%r831, %r38, %r830;
	shl.b32 	%r832, %r831, 5;
	add.s32 	%r833, %r832, %r2115;
	mul.wide.s32 	%rd233, %r833, 2;
	add.s64 	%rd37, %rd807, %rd233;
	or.pred  	%p380, %p379, %p376;
	mov.u16 	%rs3469, %rs1345;
	@%p380 bra 	$L__BB0_50;
	// begin inline asm
	ld.global.nc.b16 %rs1685, [%rd37];
	// end inline asm
	// begin inline asm
	{fma.rn.f16 %rs3469,%rs1685,%rs1681,%rs1345;
}
	// end inline asm
$L__BB0_50:
	setp.lt.s32 	%p382, %r827, 0;
	setp.lt.s32 	%p383, %r828, -1;
	or.pred  	%p384, %p382, %p383;
	or.pred  	%p385, %p384, %p377;
	setp.ge.s32 	%p386, %r63, %r36;
	or.pred  	%p387, %p385, %p386;
	@%p387 bra 	$L__BB0_52;
	add.s64 	%rd235, %rd37, 64;
	// begin inline asm
	ld.global.nc.b16 %rs1690, [%rd235];
	// end inline asm
	// begin inline asm
	{fma.rn.f16 %rs3469,%rs1690,%rs1682,%rs3469;
}
	// end inline asm
$L__BB0_52:
	ld.param.u64 	%rd808, [_Z26ms_deformable_im2col_ultraI6__halfLi8ELi4ELi32EEvPKT_PKlS5_S3_S3_iiiiPS1_Pi_param_0];
	setp.lt.s32 	%p389, %r828, 0;
	setp.lt.s32 	%p390, %r827, -1;
	or.pred  	%p391, %p390, %p389;
	setp.ge.s32 	%p392, %r62, %r35;
	or.pred  	%p393, %p391, %p392;
	mad.lo.s32 	%r834, %r62, %r36, %r828;
	add.s32 	%r835, %r38, %r834;
	shl.b32 	%r836, %r835, 5;
	add.s32 	%r837, %r836, %r2115;
	mul.wide.s32 	%rd236, %r837, 2;
	add.s64 	%rd38, %rd808, %rd236;
	or.pred  	%p394, %p393, %p378;
	@%p394 bra 	$L__BB0_54;
	// begin inline asm
	ld.global.nc.b16 %rs1695, [%rd38];
	// end inline asm
	// begin inline asm
	{fma.rn.f16 %rs3469,%rs1695,%rs1683,%rs3469;
}
	// end inline asm
$L__BB0_54:
	min.s32 	%r838, %r827, %r828;
	setp.lt.s32 	%p397, %r838, -1;
	or.pred  	%p398, %p392, %p386;
	or.pred  	%p399, %p398, %p397;
	@%p399 bra 	$L__BB0_56;
	add.s64 	%rd238, %rd38, 64;
	// begin inline asm
	ld.global.nc.b16 %rs1700, [%rd238];
	// end inline asm
	// begin inline asm
	{fma.rn.f16 %rs3469,%rs1700,%rs1684,%rs3469;
}
	// end inline asm
$L__BB0_56:
	// begin inline asm
	{fma.rn.f16 %rs3586,%rs1678,%rs3469,%rs3586;
}
	// end inline asm
$L__BB0_57:
	add.s64 	%rd239, %rd4, 12;
	// begin inline asm
	ld.global.nc.b16 %rs1709, [%rd239];
	// end inline asm
	add.s64 	%rd240, %rd4, 14;
	// begin inline asm
	ld.global.nc.b16 %rs1710, [%rd240];
	// end inline asm
	add.s64 	%rd241, %rd6, 6;
	// begin inline asm
	ld.global.nc.b16 %rs1711, [%rd241];
	// end inline asm
	// begin inline asm
	{  cvt.f32.f16 %f357, %rs1709;}

	// end inline asm
	add.f32 	%f359, %f357, 0f3F800000;
	mul.f32 	%f360, %f359, %f1;
	fma.rn.f32 	%f13, %f360, 0f3F000000, 0fBF000000;
	// begin inline asm
	{  cvt.f32.f16 %f358, %rs1710;}

	// end inline asm
	add.f32 	%f361, %f358, 0f3F800000;
	mul.f32 	%f362, %f361, %f2;
	fma.rn.f32 	%f363, %f362, 0f3F000000, 0fBF000000;
	setp.leu.f32 	%p400, %f13, 0fBF800000;
	setp.leu.f32 	%p401, %f363, 0fBF800000;
	or.pred  	%p402, %p400, %p401;
	setp.geu.f32 	%p403, %f13, %f1;
	or.pred  	%p404, %p403, %p402;
	setp.geu.f32 	%p405, %f363, %f2;
	or.pred  	%p406, %p404, %p405;
	@%p406 bra 	$L__BB0_67;
	ld.param.u64 	%rd809, [_Z26ms_deformable_im2col_ultraI6__halfLi8ELi4ELi32EEvPKT_PKlS5_S3_S3_iiiiPS1_Pi_param_0];
	cvt.rmi.f32.f32 	%f368, %f13;
	cvt.rzi.s32.f32 	%r839, %f368;
	cvt.rmi.f32.f32 	%f369, %f363;
	cvt.rzi.s32.f32 	%r840, %f369;
	add.s32 	%r66, %r839, 1;
	add.s32 	%r67, %r840, 1;
	cvt.rn.f32.s32 	%f370, %r839;
	sub.f32 	%f371, %f13, %f370;
	cvt.rn.f32.s32 	%f372, %r840;
	sub.f32 	%f373, %f363, %f372;
	mov.f32 	%f374, 0f3F800000;
	sub.f32 	%f375, %f374, %f371;
	sub.f32 	%f376, %f374, %f373;
	mul.f32 	%f364, %f375, %f376;
	// begin inline asm
	{  cvt.rn.f16.f32 %rs1714, %f364;}

	// end inline asm
	mul.f32 	%f365, %f375, %f373;
	// begin inline asm
	{  cvt.rn.f16.f32 %rs1715, %f365;}

	// end inline asm
	mul.f32 	%f366, %f371, %f376;
	// begin inline asm
	{  cvt.rn.f16.f32 %rs1716, %f366;}

	// end inline asm
	mul.f32 	%f367, %f371, %f373;
	// begin inline asm
	{  cvt.rn.f16.f32 %rs1717, %f367;}

	// end inline asm
	or.b32  	%r841, %r839, %r840;
	setp.lt.s32 	%p407, %r841, 0;
	setp.ge.s32 	%p408, %r839, %r35;
	setp.ge.s32 	%p409, %r840, %r36;
	or.pred  	%p410, %p408, %p409;
	mad.lo.s32 	%r842, %r839, %r36, %r840;
	add.s32 	%r843, %r38, %r842;
	shl.b32 	%r844, %r843, 5;
	add.s32 	%r845, %r844, %r2115;
	mul.wide.s32 	%rd242, %r845, 2;
	add.s64 	%rd39, %rd809, %rd242;
	or.pred  	%p411, %p410, %p407;
	mov.u16 	%rs3474, %rs1345;
	@%p411 bra 	$L__BB0_60;
	// begin inline asm
	ld.global.nc.b16 %rs1718, [%rd39];
	// end inline asm
	// begin inline asm
	{fma.rn.f16 %rs3474,%rs1718,%rs1714,%rs1345;
}
	// end inline asm
$L__BB0_60:
	setp.lt.s32 	%p413, %r839, 0;
	setp.lt.s32 	%p414, %r840, -1;
	or.pred  	%p415, %p413, %p414;
	or.pred  	%p416, %p415, %p408;
	setp.ge.s32 	%p417, %r67, %r36;
	or.pred  	%p418, %p416, %p417;
	@%p418 bra 	$L__BB0_62;
	add.s64 	%rd244, %rd39, 64;
	// begin inline asm
	ld.global.nc.b16 %rs1723, [%rd244];
	// end inline asm
	// begin inline asm
	{fma.rn.f16 %rs3474,%rs1723,%rs1715,%rs3474;
}
	// end inline asm
$L__BB0_62:
	ld.param.u64 	%rd810, [_Z26ms_deformable_im2col_ultraI6__halfLi8ELi4ELi32EEvPKT_PKlS5_S3_S3_iiiiPS1_Pi_param_0];
	setp.lt.s32 	%p420, %r840, 0;
	setp.lt.s32 	%p421, %r839, -1;
	or.pred  	%p422, %p421, %p420;
	setp.ge.s32 	%p423, %r66, %r35;
	or.pred  	%p424, %p422, %p423;
	mad.lo.s32 	%r846, %r66, %r36, %r840;
	add.s32 	%r847, %r38, %r846;
	shl.b32 	%r848, %r847, 5;
	add.s32 	%r849, %r848, %r2115;
	mul.wide.s32 	%rd245, %r849, 2;
	add.s64 	%rd40, %rd810, %rd245;
	or.pred  	%p425, %p424, %p409;
	@%p425 bra 	$L__BB0_64;
	// begin inline asm
	ld.global.nc.b16 %rs1728, [%rd40];
	// end inline asm
	// begin inline asm
	{fma.rn.f16 %rs3474,%rs1728,%rs1716,%rs3474;
}
	// end inline asm
$L__BB0_64:
	min.s32 	%r850, %r839, %r840;
	setp.lt.s32 	%p428, %r850, -1;
	or.pred  	%p429, %p423, %p417;
	or.pred  	%p430, %p429, %p428;
	@%p430 bra 	$L__BB0_66;
	add.s64 	%rd247, %rd40, 64;
	// begin inline asm
	ld.global.nc.b16 %rs1733, [%rd247];
	// end inline asm
	// begin inline asm
	{fma.rn.f16 %rs3474,%rs1733,%rs1717,%rs3474;
}
	// end inline asm
$L__BB0_66:
	// begin inline asm
	{fma.rn.f16 %rs3586,%rs1711,%rs3474,%rs3586;
}
	// end inline asm
$L__BB0_67:
	add.s64 	%rd248, %rd4, 16;
	// begin inline asm
	ld.global.nc.b16 %rs1742, [%rd248];
	// end inline asm
	add.s64 	%rd249, %rd4, 18;
	// begin inline asm
	ld.global.nc.b16 %rs1743, [%rd249];
	// end inline asm
	// begin inline asm
	ld.global.nc.b16 %rs1744, [%rd7];
	// end inline asm
	// begin inline asm
	{  cvt.f32.f16 %f377, %rs1742;}

	// end inline asm
	add.f32 	%f379, %f377, 0f3F800000;
	mul.f32 	%f380, %f379, %f1;
	fma.rn.f32 	%f15, %f380, 0f3F000000, 0fBF000000;
	// begin inline asm
	{  cvt.f32.f16 %f378, %rs1743;}

	// end inline asm
	add.f32 	%f381, %f378, 0f3F800000;
	mul.f32 	%f382, %f381, %f2;
	fma.rn.f32 	%f383, %f382, 0f3F000000, 0fBF000000;
	setp.leu.f32 	%p431, %f15, 0fBF800000;
	setp.leu.f32 	%p432, %f383, 0fBF800000;
	or.pred  	%p433, %p431, %p432;
	setp.geu.f32 	%p434, %f15, %f1;
	or.pred  	%p435, %p434, %p433;
	setp.geu.f32 	%p436, %f383, %f2;
	or.pred  	%p437, %p435, %p436;
	@%p437 bra 	$L__BB0_77;
	ld.param.u64 	%rd811, [_Z26ms_deformable_im2col_ultraI6__halfLi8ELi4ELi32EEvPKT_PKlS5_S3_S3_iiiiPS1_Pi_param_0];
	cvt.rmi.f32.f32 	%f388, %f15;
	cvt.rzi.s32.f32 	%r851, %f388;
	cvt.rmi.f32.f32 	%f389, %f383;
	cvt.rzi.s32.f32 	%r852, %f389;
	add.s32 	%r70, %r851, 1;
	add.s32 	%r71, %r852, 1;
	cvt.rn.f32.s32 	%f390, %r851;
	sub.f32 	%f391, %f15, %f390;
	cvt.rn.f32.s32 	%f392, %r852;
	sub.f32 	%f393, %f383, %f392;
	mov.f32 	%f394, 0f3F800000;
	sub.f32 	%f395, %f394, %f391;
	sub.f32 	%f396, %f394, %f393;
	mul.f32 	%f384, %f395, %f396;
	// begin inline asm
	{  cvt.rn.f16.f32 %rs1747, %f384;}

	// end inline asm
	mul.f32 	%f385, %f395, %f393;
	// begin inline asm
	{  cvt.rn.f16.f32 %rs1748, %f385;}

	// end inline asm
	mul.f32 	%f386, %f391, %f396;
	// begin inline asm
	{  cvt.rn.f16.f32 %rs1749, %f386;}

	// end inline asm
	mul.f32 	%f387, %f391, %f393;
	// begin inline asm
	{  cvt.rn.f16.f32 %rs1750, %f387;}

	// end inline asm
	or.b32  	%r853, %r851, %r852;
	setp.lt.s32 	%p438, %r853, 0;
	setp.ge.s32 	%p439, %r851, %r35;
	setp.ge.s32 	%p440, %r852, %r36;
	or.pred  	%p441, %p439, %p440;
	mad.lo.s32 	%r854, %r851, %r36, %r852;
	add.s32 	%r855, %r38, %r854;
	shl.b32 	%r856, %r855, 5;
	add.s32 	%r857, %r856, %r2115;
	mul.wide.s32 	%rd251, %r857, 2;
	add.s64 	%rd41, %rd811, %rd251;
	or.pred  	%p442, %p441, %p438;
	mov.u16 	%rs3479, %rs1345;
	@%p442 bra 	$L__BB0_70;
	// begin inline asm
	ld.global.nc.b16 %rs1751, [%rd41];
	// end inline asm
	// begin inline asm
	{fma.rn.f16 %rs3479,%rs1751,%rs1747,%rs1345;
}
	// end inline asm
$L__BB0_70:
	setp.lt.s32 	%p444, %r851, 0;
	setp.lt.s32 	%p445, %r852, -1;
	or.pred  	%p446, %p444, %p445;
	or.pred  	%p447, %p446, %p439;
	setp.ge.s32 	%p448, %r71, %r36;
	or.pred  	%p449, %p447, %p448;
	@%p449 bra 	$L__BB0_72;
	add.s64 	%rd253, %rd41, 64;
	// begin inline asm
	ld.global.nc.b16 %rs1756, [%rd253];
	// end inline asm
	// begin inline asm
	{fma.rn.f16 %rs3479,%rs1756,%rs1748,%rs3479;
}
	// end inline asm
$L__BB0_72:
	ld.param.u64 	%rd812, [_Z26ms_deformable_im2col_ultraI6__halfLi8ELi4ELi32EEvPKT_PKlS5_S3_S3_iiiiPS1_Pi_param_0];
	setp.lt.s32 	%p451, %r852, 0;
	setp.lt.s32 	%p452, %r851, -1;
	or.pred  	%p453, %p452, %p451;
	setp.ge.s32 	%p454, %r70, %r35;
	or.pred  	%p455, %p453, %p454;
	mad.lo.s32 	%r858, %r70, %r36, %r852;
	add.s32 	%r859, %r38, %r858;
	shl.b32 	%r860, %r859, 5;
	add.s32 	%r861, %r860, %r2115;
	mul.wide.s32 	%rd254, %r861, 2;
	add.s64 	%rd42, %rd812, %rd254;
	or.pred  	%p456, %p455, %p440;
	@%p456 bra 	$L__BB0_74;
	// begin inline asm
	ld.global.nc.b16 %rs1761, [%rd42];
	// end inline asm
	// begin inline asm
	{fma.rn.f16 %rs3479,%rs1761,%rs1749,%rs3479;
}
	// end inline asm
$L__BB0_74:
	min.s32 	%r862, %r851, %r852;
	setp.lt.s32 	%p459, %r862, -1;
	or.pred  	%p460, %p454, %p448;
	or.pred  	%p461, %p460, %p459;
	@%p461 bra 	$L__BB0_76;
	add.s64 	%rd256, %rd42, 64;
	// begin inline asm
	ld.global.nc.b16 %rs1766, [%rd256];
	// end inline asm
	// begin inline asm
	{fma.rn.f16 %rs3479,%rs1766,%rs1750,%rs3479;
}
	// end inline asm
$L__BB0_76:
	// begin inline asm
	{fma.rn.f16 %rs3586,%rs1744,%rs3479,%rs3586;
}
	// end inline asm
$L__BB0_77:
	// begin inline asm
	ld.global.nc.b16 %rs1775, [%rd8];
	// end inline asm
	// begin inline asm
	ld.global.nc.b16 %rs1776, [%rd9];
	// end inline asm
	// begin inline asm
	ld.global.nc.b16 %rs1777, [%rd10];
	// end inline asm
	// begin inline asm
	{  cvt.f32.f16 %f397, %rs1775;}

	// end inline asm
	add.f32 	%f399, %f397, 0f3F800000;
	mul.f32 	%f400, %f399, %f1;
	fma.rn.f32 	%f17, %f400, 0f3F000000, 0fBF000000;
	// begin inline asm
	{  cvt.f32.f16 %f398, %rs1776;}

	// end inline asm
	add.f32 	%f401, %f398, 0f3F800000;
	mul.f32 	%f402, %f401, %f2;
	fma.rn.f32 	%f403, %f402, 0f3F000000, 0fBF000000;
	setp.leu.f32 	%p462, %f17, 0fBF800000;
	setp.leu.f32 	%p463, %f403, 0fBF800000;
	or.pred  	%p464, %p462, %p463;
	setp.geu.f32 	%p465, %f17, %f1;
	or.pred  	%p466, %p465, %p464;
	setp.geu.f32 	%p467, %f403, %f2;
	or.pred  	%p468, %p466, %p467;
	@%p468 bra 	$L__BB0_87;
	ld.param.u64 	%rd813, [_Z26ms_deformable_im2col_ultraI6__halfLi8ELi4ELi32EEvPKT_PKlS5_S3_S3_iiiiPS1_Pi_param_0];
	cvt.rmi.f32.f32 	%f408, %f17;
	cvt.rzi.s32.f32 	%r863, %f408;
	cvt.rmi.f32.f32 	%f409, %f403;
	cvt.rzi.s32.f32 	%r864, %f409;
	add.s32 	%r74, %r863, 1;
	add.s32 	%r75, %r864, 1;
	cvt.rn.f32.s32 	%f410, %r863;
	sub.f32 	%f411, %f17, %f410;
	cvt.rn.f32.s32 	%f412, %r864;
	sub.f32 	%f413, %f403, %f412;
	mov.f32 	%f414, 0f3F800000;
	sub.f32 	%f415, %f414, %f411;
	sub.f32 	%f416, %f414, %f413;
	mul.f32 	%f404, %f415, %f416;
	// begin inline asm
	{  cvt.rn.f16.f32 %rs1780, %f404;}

	// end inline asm
	mul.f32 	%f405, %f415, %f413;
	// begin inline asm
	{  cvt.rn.f16.f32 %rs1781, %f405;}

	// end inline asm
	mul.f32 	%f406, %f411, %f416;
	// begin inline asm
	{  cvt.rn.f16.f32 %rs1782, %f406;}

	// end inline asm
	mul.f32 	%f407, %f411, %f413;
	// begin inline asm
	{  cvt.rn.f16.f32 %rs1783, %f407;}

	// end inline asm
	or.b32  	%r865, %r863, %r864;
	setp.lt.s32 	%p469, %r865, 0;
	setp.ge.s32 	%p470, %r863, %r35;
	setp.ge.s32 	%p471, %r864, %r36;
	or.pred  	%p472, %p470, %p471;
	mad.lo.s32 	%r866, %r863, %r36, %r864;
	add.s32 	%r867, %r38, %r866;
	shl.b32 	%r868, %r867, 5;
	add.s32 	%r869, %r868, %r2115;
	mul.wide.s32 	%rd260, %r869, 2;
	add.s64 	%rd43, %rd813, %rd260;
	or.pred  	%p473, %p472, %p469;
	mov.u16 	%rs3484, %rs1345;
	@%p473 bra 	$L__BB0_80;
	// begin inline asm
	ld.global.nc.b16 %rs1784, [%rd43];
	// end inline asm
	// begin inline asm
	{fma.rn.f16 %rs3484,%rs1784,%rs1780,%rs1345;
}
	// end inline asm
$L__BB0_80:
	setp.lt.s32 	%p475, %r863, 0;
	setp.lt.s32 	%p476, %r864, -1;
	or.pred  	%p477, %p475, %p476;
	or.pred  	%p478, %p477, %p470;
	setp.ge.s32 	%p479, %r75, %r36;
	or.pred  	%p480, %p478, %p479;
	@%p480 bra 	$L__BB0_82;
	add.s64 	%rd262, %rd43, 64;
	// begin inline asm
	ld.global.nc.b16 %rs1789, [%rd262];
	// end inline asm
	// begin inline asm
	{fma.rn.f16 %rs3484,%rs1789,%rs1781,%rs3484;
}
	// end inline asm
$L__BB0_82:
	ld.param.u64 	%rd814, [_Z26ms_deformable_im2col_ultraI6__halfLi8ELi4ELi32EEvPKT_PKlS5_S3_S3_iiiiPS1_Pi_param_0];
	setp.lt.s32 	%p482, %r864, 0;
	setp.lt.s32 	%p483, %r863, -1;
	or.pred  	%p484, %p483, %p482;
	setp.ge.s32 	%p485, %r74, %r35;
	or.pred  	%p486, %p484, %p485;
	mad.lo.s32 	%r870, %r74, %r36, %r864;
	add.s32 	%r871, %r38, %r870;
	shl.b32 	%r872, %r871, 5;
	add.s32 	%r873, %r872, %r2115;
	mul.wide.s32 	%rd263, %r873, 2;
	add.s64 	%rd44, %rd814, %rd263;
	or.pred  	%p487, %p486, %p471;
	@%p487 bra 	$L__BB0_84;
	// begin inline asm
	ld.global.nc.b16 %rs1794, [%rd44];
	// end inline asm
	// begin inline asm
	{fma.rn.f16 %rs3484,%rs1794,%rs1782,%rs3484;
}
	// end inline asm
$L__BB0_84:
	min.s32 	%r874, %r863, %r864;
	setp.lt.s32 	%p490, %r874, -1;
	or.pred  	%p491, %p485, %p479;
	or.pred  	%p492, %p491, %p490;
	@%p492 bra 	$L__BB0_86;
	add.s64 	%rd265, %rd44, 64;
	// begin inline asm
	ld.global.nc.b16 %rs1799, [%rd265];
	// end inline asm
	// begin inline asm
	{fma.rn.f16 %rs3484,%rs1799,%rs1783,%rs3484;
}
	// end inline asm
$L__BB0_86:
	// begin inline asm
	{fma.rn.f16 %rs3586,%rs1777,%rs3484,%rs3586;
}
	// end inline asm
$L__BB0_87:
	// begin inline asm
	ld.global.nc.b16 %rs1808, [%rd11];
	// end inline asm
	// begin inline asm
	ld.global.nc.b16 %rs1809, [%rd12];
	// end inline asm
	// begin inline asm
	ld.global.nc.b16 %rs1810, [%rd13];
	// end inline asm
	// begin inline asm
	{  cvt.f32.f16 %f417, %rs1808;}

	// end inline asm
	add.f32 	%f419, %f417, 0f3F800000;
	mul.f32 	%f420, %f419, %f1;
	fma.rn.f32 	%f19, %f420, 0f3F000000, 0fBF000000;
	// begin inline asm
	{  cvt.f32.f16 %f418, %rs1809;}

	// end inline asm
	add.f32 	%f421, %f418, 0f3F800000;
	mul.f32 	%f422, %f421, %f2;
	fma.rn.f32 	%f423, %f422, 0f3F000000, 0fBF000000;
	setp.leu.f32 	%p493, %f19, 0fBF800000;
	setp.leu.f32 	%p494, %f423, 0fBF800000;
	or.pred  	%p495, %p493, %p494;
	setp.geu.f32 	%p496, %f19, %f1;
	or.pred  	%p497, %p496, %p495;
	setp.geu.f32 	%p498, %f423, %f2;
	or.pred  	%p499, %p497, %p498;
	@%p499 bra 	$L__BB0_97;
	ld.param.u64 	%rd815, [_Z26ms_deformable_im2col_ultraI6__halfLi8ELi4ELi32EEvPKT_PKlS5_S3_S3_iiiiPS1_Pi_param_0];
	cvt.rmi.f32.f32 	%f428, %f19;
	cvt.rzi.s32.f32 	%r875, %f428;
	cvt.rmi.f32.f32 	%f429, %f423;
	cvt.rzi.s32.f32 	%r876, %f429;
	add.s32 	%r78, %r875, 1;
	add.s32 	%r79, %r876, 1;
	cvt.rn.f32.s32 	%f430, %r875;
	sub.f32 	%f431, %f19, %f430;
	cvt.rn.f32.s32 	%f432, %r876;
	sub.f32 	%f433, %f423, %f432;
	mov.f32 	%f434, 0f3F800000;
	sub.f32 	%f435, %f434, %f431;
	sub.f32 	%f436, %f434, %f433;
	mul.f32 	%f424, %f435, %f436;
	// begin inline asm
	{  cvt.rn.f16.f32 %rs1813, %f424;}

	// end inline asm
	mul.f32 	%f425, %f435, %f433;
	// begin inline asm
	{  cvt.rn.f16.f32 %rs1814, %f425;}

	// end inline asm
	mul.f32 	%f426, %f431, %f436;
	// begin inline asm
	{  cvt.rn.f16.f32 %rs1815, %f426;}

	// end inline asm
	mul.f32 	%f427, %f431, %f433;
	// begin inline asm
	{  cvt.rn.f16.f32 %rs1816, %f427;}

	// end inline asm
	or.b32  	%r877, %r875, %r876;
	setp.lt.s32 	%p500, %r877, 0;
	setp.ge.s32 	%p501, %r875, %r35;
	setp.ge.s32 	%p502, %r876, %r36;
	or.pred  	%p503, %p501, %p502;
	mad.lo.s32 	%r878, %r875, %r36, %r876;
	add.s32 	%r879, %r38, %r878;
	shl.b32 	%r880, %r879, 5;
	add.s32 	%r881, %r880, %r2115;
	mul.wide.s32 	%rd269, %r881, 2;
	add.s64 	%rd45, %rd815, %rd269;
	or.pred  	%p504, %p503, %p500;
	mov.u16 	%rs3489, %rs1345;
	@%p504 bra 	$L__BB0_90;
	// begin inline asm
	ld.global.nc.b16 %rs1817, [%rd45];
	// end inline asm
	// begin inline asm
	{fma.rn.f16 %rs3489,%rs1817,%rs1813,%rs1345;
}
	// end inline asm
$L__BB0_90:
	setp.lt.s32 	%p506, %r875, 0;
	setp.lt.s32 	%p507, %r876, -1;
	or.pred  	%p508, %p506, %p507;
	or.pred  	%p509, %p508, %p501;
	setp.ge.s32 	%p510, %r79, %r36;
	or.pred  	%p511, %p509, %p510;
	@%p511 bra 	$L__BB0_92;
	add.s64 	%rd271, %rd45, 64;
	// begin inline asm
	ld.global.nc.b16 %rs1822, [%rd271];
	// end inline asm
	// begin inline asm
	{fma.rn.f16 %rs3489,%rs1822,%rs1814,%rs3489;
}
	// end inline asm
$L__BB0_92:
	ld.param.u64 	%rd816, [_Z26ms_deformable_im2col_ultraI6__halfLi8ELi4ELi32EEvPKT_PKlS5_S3_S3_iiiiPS1_Pi_param_0];
	setp.lt.s32 	%p513, %r876, 0;
	setp.lt.s32 	%p514, %r875, -1;
	or.pred  	%p515, %p514, %p513;
	setp.ge.s32 	%p516, %r78, %r35;
	or.pred  	%p517, %p515, %p516;
	mad.lo.s32 	%r882, %r78, %r36, %r876;
	add.s32 	%r883, %r38, %r882;
	shl.b32 	%r884, %r883, 5;
	add.s32 	%r885, %r884, %r2115;
	mul.wide.s32 	%rd272, %r885, 2;
	add.s64 	%rd46, %rd816, %rd272;
	or.pred  	%p518, %p517, %p502;
	@%p518 bra 	$L__BB0_94;
	// begin inline asm
	ld.global.nc.b16 %rs1827, [%rd46];
	// end inline asm
	// begin inline asm
	{fma.rn.f16 %rs3489,%rs1827,%rs1815,%rs3489;
}
	// end inline asm
$L__BB0_94:
	min.s32 	%r886, %r875, %r876;
	setp.lt.s32 	%p521, %r886, -1;
	or.pred  	%p522, %p516, %p510;
	or.pred  	%p523, %p522, %p521;
	@%p523 bra 	$L__BB0_96;
	add.s64 	%rd274, %rd46, 64;
	// begin inline asm
	ld.global.nc.b16 %rs1832, [%rd274];
	// end inline asm
	// begin inline asm
	{fma.rn.f16 %rs3489,%rs1832,%rs1816,%rs3489;
}
	// end inline asm
$L__BB0_96:
	// begin inline asm
	{fma.rn.f16 %rs3586,%rs1810,%rs3489,%rs3586;
}
	// end inline asm
$L__BB0_97:
	// begin inline asm
	ld.global.nc.b16 %rs1841, [%rd14];
	// end inline asm
	add.s64 	%rd276, %rd4, 30;
	// begin inline asm
	ld.global.nc.b16 %rs1842, [%rd276];
	// end inline asm
	// begin inline asm
	ld.global.nc.b16 %rs1843, [%rd32];
	// end inline asm
	// begin inline asm
	{  cvt.f32.f16 %f437, %rs1841;}

	// end inline asm
	add.f32 	%f439, %f437, 0f3F800000;
	mul.f32 	%f440, %f439, %f1;
	fma.rn.f32 	%f21, %f440, 0f3F000000, 0fBF000000;
	// begin inline asm
	{  cvt.f32.f16 %f438, %rs1842;}

	// end inline asm
	add.f32 	%f441, %f438, 0f3F800000;
	mul.f32 	%f442, %f441, %f2;
	fma.rn.f32 	%f443, %f442, 0f3F000000, 0fBF000000;
	setp.leu.f32 	%p524, %f21, 0fBF800000;
	setp.leu.f32 	%p525, %f443, 0fBF800000;
	or.pred  	%p526, %p524, %p525;
	setp.geu.f32 	%p527, %f21, %f1;
	or.pred  	%p528, %p527, %p526;
	setp.geu.f32 	%p529, %f443, %f2;
	or.pred  	%p530, %p528, %p529;
	@%p530 bra 	$L__BB0_283;
	ld.param.u64 	%rd817, [_Z26ms_deformable_im2col_ultraI6__halfLi8ELi4ELi32EEvPKT_PKlS5_S3_S3_iiiiPS1_Pi_param_0];
	cvt.rmi.f32.f32 	%f448, %f21;
	cvt.rzi.s32.f32 	%r887, %f448;
	cvt.rmi.f32.f32 	%f449, %f443;
	cvt.rzi.s32.f32 	%r888, %f449;
	add.s32 	%r82, %r887, 1;
	add.s32 	%r83, %r888, 1;
	cvt.rn.f32.s32 	%f450, %r887;
	sub.f32 	%f451, %f21, %f450;
	cvt.rn.f32.s32 	%f452, %r888;
	sub.f32 	%f453, %f443, %f452;
	mov.f32 	%f454, 0f3F800000;
	sub.f32 	%f455, %f454, %f451;
	sub.f32 	%f456, %f454, %f453;
	mul.f32 	%f444, %f455, %f456;
	// begin inline asm
	{  cvt.rn.f16.f32 %rs1846, %f444;}

	// end inline asm
	mul.f32 	%f445, %f455, %f453;
	// begin inline asm
	{  cvt.rn.f16.f32 %rs1847, %f445;}

	// end inline asm
	mul.f32 	%f446, %f451, %f456;
	// begin inline asm
	{  cvt.rn.f16.f32 %rs1848, %f446;}

	// end inline asm
	mul.f32 	%f447, %f451, %f453;
	// begin inline asm
	{  cvt.rn.f16.f32 %rs1849, %f447;}

	// end inline asm
	or.b32  	%r889, %r887, %r888;
	setp.lt.s32 	%p531, %r889, 0;
	setp.ge.s32 	%p532, %r887, %r35;
	setp.ge.s32 	%p533, %r888, %r36;
	or.pred  	%p534, %p532, %p533;
	mad.lo.s32 	%r890, %r887, %r36, %r888;
	add.s32 	%r891, %r38, %r890;
	shl.b32 	%r892, %r891, 5;
	add.s32 	%r893, %r892, %r2115;
	mul.wide.s32 	%rd278, %r893, 2;
	add.s64 	%rd47, %rd817, %rd278;
	or.pred  	%p535, %p534, %p531;
	mov.u16 	%rs3494, %rs1345;
	@%p535 bra 	$L__BB0_100;
	// begin inline asm
	ld.global.nc.b16 %rs1850, [%rd47];
	// end inline asm
	// begin inline asm
	{fma.rn.f16 %rs3494,%rs1850,%rs1846,%rs1345;
}
	// end inline asm
$L__BB0_100:
	setp.lt.s32 	%p537, %r887, 0;
	setp.lt.s32 	%p538, %r888, -1;
	or.pred  	%p539, %p537, %p538;
	or.pred  	%p540, %p539, %p532;
	setp.ge.s32 	%p541, %r83, %r36;
	or.pred  	%p542, %p540, %p541;
	@%p542 bra 	$L__BB0_102;
	add.s64 	%rd280, %rd47, 64;
	// begin inline asm
	ld.global.nc.b16 %rs1855, [%rd280];
	// end inline asm
	// begin inline asm
	{fma.rn.f16 %rs3494,%rs1855,%rs1847,%rs3494;
}
	// end inline asm
$L__BB0_102:
	ld.param.u64 	%rd818, [_Z26ms_deformable_im2col_ultraI6__halfLi8ELi4ELi32EEvPKT_PKlS5_S3_S3_iiiiPS1_Pi_param_0];
	setp.lt.s32 	%p544, %r888, 0;
	setp.lt.s32 	%p545, %r887, -1;
	or.pred  	%p546, %p545, %p544;
	setp.ge.s32 	%p547, %r82, %r35;
	or.pred  	%p548, %p546, %p547;
	mad.lo.s32 	%r894, %r82, %r36, %r888;
	add.s32 	%r895, %r38, %r894;
	shl.b32 	%r896, %r895, 5;
	add.s32 	%r897, %r896, %r2115;
	mul.wide.s32 	%rd281, %r897, 2;
	add.s64 	%rd48, %rd818, %rd281;
	or.pred  	%p549, %p548, %p533;
	@%p549 bra 	$L__BB0_104;
	// begin inline asm
	ld.global.nc.b16 %rs1860, [%rd48];
	// end inline asm
	// begin inline asm
	{fma.rn.f16 %rs3494,%rs1860,%rs1848,%rs3494;
}
	// end inline asm
$L__BB0_104:
	min.s32 	%r898, %r887, %r888;
	setp.lt.s32 	%p552, %r898, -1;
	or.pred  	%p553, %p547, %p541;
	or.pred  	%p554, %p553, %p552;
	@%p554 bra 	$L__BB0_106;
	add.s64 	%rd283, %rd48, 64;
	// begin inline asm
	ld.global.nc.b16 %rs1865, [%rd283];
	// end inline asm
	// begin inline asm
	{fma.rn.f16 %rs3494,%rs1865,%rs1849,%rs3494;
}
	// end inline asm
$L__BB0_106:
	// begin inline asm
	{fma.rn.f16 %rs3586,%rs1843,%rs3494,%rs3586;
}
	// end inline asm
	bra.uni 	$L__BB0_283;
$L__BB0_107:
	// begin inline asm
	ld.global.nc.b16 %rs1346, [%rd4];
	// end inline asm
	// begin inline asm
	ld.global.nc.b16 %rs1347, [%rd5];
	// end inline asm
	// begin inline asm
	ld.global.nc.b16 %rs1348, [%rd6];
	// end inline asm
	// begin inline asm
	{  cvt.f32.f16 %f137, %rs1346;}

	// end inline asm
	add.f32 	%f139, %f137, 0f3F800000;
	mul.f32 	%f140, %f139, %f1;
	fma.rn.f32 	%f23, %f140, 0f3F000000, 0fBF000000;
	// begin inline asm
	{  cvt.f32.f16 %f138, %rs1347;}

	// end inline asm
	add.f32 	%f141, %f138, 0f3F800000;
	mul.f32 	%f142, %f141, %f2;
	fma.rn.f32 	%f143, %f142, 0f3F000000, 0fBF000000;
	setp.leu.f32 	%p27, %f23, 0fBF800000;
	setp.leu.f32 	%p28, %f143, 0fBF800000;
	or.pred  	%p29, %p27, %p28;
	setp.geu.f32 	%p30, %f23, %f1;
	or.pred  	%p31, %p30, %p29;
	setp.geu.f32 	%p32, %f143, %f2;
	or.pred  	%p33, %p31, %p32;
	mov.u16 	%rs3586, %rs1345;
	@%p33 bra 	$L__BB0_129;
	cvt.rmi.f32.f32 	%f148, %f23;
	cvt.rzi.s32.f32 	%r515, %f148;
	cvt.rmi.f32.f32 	%f149, %f143;
	cvt.rzi.s32.f32 	%r516, %f149;
	add.s32 	%r86, %r515, 1;
	add.s32 	%r87, %r516, 1;
	cvt.rn.f32.s32 	%f150, %r515;
	sub.f32 	%f151, %f23, %f150;
	cvt.rn.f32.s32 	%f152, %r516;
	sub.f32 	%f153, %f143, %f152;
	mov.f32 	%f154, 0f3F800000;
	sub.f32 	%f155, %f154, %f151;
	sub.f32 	%f156, %f154, %f153;
	mul.f32 	%f144, %f155, %f156;
	// begin inline asm
	{  cvt.rn.f16.f32 %rs1351, %f144;}

	// end inline asm
	mul.f32 	%f145, %f155, %f153;
	// begin inline asm
	{  cvt.rn.f16.f32 %rs1352, %f145;}

	// end inline asm
	mul.f32 	%f146, %f151, %f156;
	// begin inline asm
	{  cvt.rn.f16.f32 %rs1353, %f146;}

	// end inline asm
	mul.f32 	%f147, %f151, %f153;
	// begin inline asm
	{  cvt.rn.f16.f32 %rs1354, %f147;}

	// end inline asm
	or.b32  	%r517, %r515, %r516;
	setp.lt.s32 	%p34, %r517, 0;
	setp.ge.s32 	%p35, %r515, %r35;
	setp.ge.s32 	%p36, %r516, %r36;
	or.pred  	%p37, %p35, %p36;
	or.pred  	%p38, %p37, %p34;
	mov.u16 	%rs3500, %rs1345;
	@%p38 bra 	$L__BB0_113;
	mad.lo.s32 	%r88, %r515, %r36, %r516;
	setp.ge.s32 	%p39, %r88, %r39;
	@%p39 bra 	$L__BB0_111;
	shl.b32 	%r521, %r88, 5;
	add.s32 	%r522, %r51, %r521;
	shl.b32 	%r523, %r522, 1;
	mov.u32 	%r524, shared_mem;
	add.s32 	%r525, %r524, %r523;
	ld.shared.u16 	%rs3497, [%r525];
	bra.uni 	$L__BB0_112;
$L__BB0_111:
	ld.param.u64 	%rd771, [_Z26ms_deformable_im2col_ultraI6__halfLi8ELi4ELi32EEvPKT_PKlS5_S3_S3_iiiiPS1_Pi_param_0];
	add.s32 	%r518, %r38, %r88;
	shl.b32 	%r519, %r518, 5;
	add.s32 	%r520, %r519, %r2115;
	mul.wide.s32 	%rd128, %r520, 2;
	add.s64 	%rd127, %rd771, %rd128;
	// begin inline asm
	ld.global.nc.b16 %rs3497, [%rd127];
	// end inline asm
$L__BB0_112:
	// begin inline asm
	{fma.rn.f16 %rs3500,%rs3497,%rs1351,%rs1345;
}
	// end inline asm
$L__BB0_113:
	setp.lt.s32 	%p41, %r515, 0;
	setp.lt.s32 	%p42, %r516, -1;
	or.pred  	%p43, %p41, %p42;
	or.pred  	%p44, %p43, %p35;
	setp.ge.s32 	%p45, %r87, %r36;
	or.pred  	%p46, %p44, %p45;
	@%p46 bra 	$L__BB0_118;
	mad.lo.s32 	%r89, %r515, %r36, %r87;
	setp.ge.s32 	%p47, %r89, %r39;
	@%p47 bra 	$L__BB0_116;
	shl.b32 	%r529, %r89, 5;
	add.s32 	%r530, %r51, %r529;
	shl.b32 	%r531, %r530, 1;
	mov.u32 	%r532, shared_mem;
	add.s32 	%r533, %r532, %r531;
	ld.shared.u16 	%rs3499, [%r533];
	bra.uni 	$L__BB0_117;
$L__BB0_116:
	ld.param.u64 	%rd772, [_Z26ms_deformable_im2col_ultraI6__halfLi8ELi4ELi32EEvPKT_PKlS5_S3_S3_iiiiPS1_Pi_param_0];
	add.s32 	%r526, %r38, %r89;
	shl.b32 	%r527, %r526, 5;
	add.s32 	%r528, %r527, %r2115;
	mul.wide.s32 	%rd130, %r528, 2;
	add.s64 	%rd129, %rd772, %rd130;
	// begin inline asm
	ld.global.nc.b16 %rs3499, [%rd129];
	// end inline asm
$L__BB0_117:
	// begin inline asm
	{fma.rn.f16 %rs3500,%rs3499,%rs1352,%rs3500;
}
	// end inline asm
$L__BB0_118:
	setp.lt.s32 	%p49, %r516, 0;
	setp.lt.s32 	%p50, %r515, -1;
	or.pred  	%p51, %p50, %p49;
	setp.ge.s32 	%p52, %r86, %r35;
	or.pred  	%p53, %p51, %p52;
	or.pred  	%p54, %p53, %p36;
	@%p54 bra 	$L__BB0_123;
	mad.lo.s32 	%r90, %r86, %r36, %r516;
	setp.ge.s32 	%p55, %r90, %r39;
	@%p55 bra 	$L__BB0_121;
	shl.b32 	%r537, %r90, 5;
	add.s32 	%r538, %r51, %r537;
	shl.b32 	%r539, %r538, 1;
	mov.u32 	%r540, shared_mem;
	add.s32 	%r541, %r540, %r539;
	ld.shared.u16 	%rs3501, [%r541];
	bra.uni 	$L__BB0_122;
$L__BB0_121:
	ld.param.u64 	%rd773, [_Z26ms_deformable_im2col_ultraI6__halfLi8ELi4ELi32EEvPKT_PKlS5_S3_S3_iiiiPS1_Pi_param_0];
	add.s32 	%r534, %r38, %r90;
	shl.b32 	%r535, %r534, 5;
	add.s32 	%r536, %r535, %r2115;
	mul.wide.s32 	%rd132, %r536, 2;
	add.s64 	%rd131, %rd773, %rd132;
	// begin inline asm
	ld.global.nc.b16 %rs3501, [%rd131];
	// end inline asm
$L__BB0_122:
	// begin inline asm
	{fma.rn.f16 %rs3500,%rs3501,%rs1353,%rs3500;
}
	// end inline asm
$L__BB0_123:
	min.s32 	%r542, %r515, %r516;
	setp.lt.s32 	%p58, %r542, -1;
	or.pred  	%p59, %p52, %p45;
	or.pred  	%p60, %p59, %p58;
	@%p60 bra 	$L__BB0_128;
	mad.lo.s32 	%r91, %r86, %r36, %r87;
	setp.ge.s32 	%p61, %r91, %r39;
	@%p61 bra 	$L__BB0_126;
	shl.b32 	%r546, %r91, 5;
	add.s32 	%r547, %r51, %r546;
	shl.b32 	%r548, %r547, 1;
	mov.u32 	%r549, shared_mem;
	add.s32 	%r550, %r549, %r548;
	ld.shared.u16 	%rs3503, [%r550];
	bra.uni 	$L__BB0_127;
$L__BB0_126:
	ld.param.u64 	%rd774, [_Z26ms_deformable_im2col_ultraI6__halfLi8ELi4ELi32EEvPKT_PKlS5_S3_S3_iiiiPS1_Pi_param_0];
	add.s32 	%r543, %r38, %r91;
	shl.b32 	%r544, %r543, 5;
	add.s32 	%r545, %r544, %r2115;
	mul.wide.s32 	%rd134, %r545, 2;
	add.s64 	%rd133, %rd774, %rd134;
	// begin inline asm
	ld.global.nc.b16 %rs3503, [%rd133];
	// end inline asm
$L__BB0_127:
	// begin inline asm
	{fma.rn.f16 %rs3500,%rs3503,%rs1354,%rs3500;
}
	// end inline asm
$L__BB0_128:
	// begin inline asm
	{fma.rn.f16 %rs3586,%rs1348,%rs3500,%rs1345;
}
	// end inline asm
$L__BB0_129:
	add.s64 	%rd135, %rd4, 4;
	// begin inline asm
	ld.global.nc.b16 %rs1379, [%rd135];
	// end inline asm
	add.s64 	%rd136, %rd4, 6;
	// begin inline asm
	ld.global.nc.b16 %rs1380, [%rd136];
	// end inline asm
	add.s64 	%rd137, %rd6, 2;
	// begin inline asm
	ld.global.nc.b16 %rs1381, [%rd137];
	// end inline asm
	// begin inline asm
	{  cvt.f32.f16 %f157, %rs1379;}

	// end inline asm
	add.f32 	%f159, %f157, 0f3F800000;
	mul.f32 	%f160, %f159, %f1;
	fma.rn.f32 	%f25, %f160, 0f3F000000, 0fBF000000;
	// begin inline asm
	{  cvt.f32.f16 %f158, %rs1380;}

	// end inline asm
	add.f32 	%f161, %f158, 0f3F800000;
	mul.f32 	%f162, %f161, %f2;
	fma.rn.f32 	%f163, %f162, 0f3F000000, 0fBF000000;
	setp.leu.f32 	%p62, %f25, 0fBF800000;
	setp.leu.f32 	%p63, %f163, 0fBF800000;
	or.pred  	%p64, %p62, %p63;
	setp.geu.f32 	%p65, %f25, %f1;
	or.pred  	%p66, %p65, %p64;
	setp.geu.f32 	%p67, %f163, %f2;
	or.pred  	%p68, %p66, %p67;
	@%p68 bra 	$L__BB0_151;
	cvt.rmi.f32.f32 	%f168, %f25;
	cvt.rzi.s32.f32 	%r551, %f168;
	cvt.rmi.f32.f32 	%f169, %f163;
	cvt.rzi.s32.f32 	%r552, %f169;
	add.s32 	%r94, %r551, 1;
	add.s32 	%r95, %r552, 1;
	cvt.rn.f32.s32 	%f170, %r551;
	sub.f32 	%f171, %f25, %f170;
	cvt.rn.f32.s32 	%f172, %r552;
	sub.f32 	%f173, %f163, %f172;
	mov.f32 	%f174, 0f3F800000;
	sub.f32 	%f175, %f174, %f171;
	sub.f32 	%f176, %f174, %f173;
	mul.f32 	%f164, %f175, %f176;
	// begin inline asm
	{  cvt.rn.f16.f32 %rs1384, %f164;}

	// end inline asm
	mul.f32 	%f165, %f175, %f173;
	// begin inline asm
	{  cvt.rn.f16.f32 %rs1385, %f165;}

	// end inline asm
	mul.f32 	%f166, %f171, %f176;
	// begin inline asm
	{  cvt.rn.f16.f32 %rs1386, %f166;}

	// end inline asm
	mul.f32 	%f167, %f171, %f173;
	// begin inline asm
	{  cvt.rn.f16.f32 %rs1387, %f167;}

	// end inline asm
	or.b32  	%r553, %r551, %r552;
	setp.lt.s32 	%p69, %r553, 0;
	setp.ge.s32 	%p70, %r551, %r35;
	setp.ge.s32 	%p71, %r552, %r36;
	or.pred  	%p72, %p70, %p71;
	or.pred  	%p73, %p72, %p69;
	mov.u16 	%rs3509, %rs1345;
	@%p73 bra 	$L__BB0_135;
	mad.lo.s32 	%r96, %r551, %r36, %r552;
	setp.lt.s32 	%p74, %r96, %r39;
	@%p74 bra 	$L__BB0_133;
	ld.param.u64 	%rd775, [_Z26ms_deformable_im2col_ultraI6__halfLi8ELi4ELi32EEvPKT_PKlS5_S3_S3_iiiiPS1_Pi_param_0];
	add.s32 	%r554, %r38, %r96;
	shl.b32 	%r555, %r554, 5;
	add.s32 	%r556, %r555, %r2115;
	mul.wide.s32 	%rd139, %r556, 2;
	add.s64 	%rd138, %rd775, %rd139;
	// begin inline asm
	ld.global.nc.b16 %rs3506, [%rd138];
	// end inline asm
	bra.uni 	$L__BB0_134;
$L__BB0_133:
	shl.b32 	%r557, %r96, 5;
	add.s32 	%r558, %r51, %r557;
	shl.b32 	%r559, %r558, 1;
	mov.u32 	%r560, shared_mem;
	add.s32 	%r561, %r560, %r559;
	ld.shared.u16 	%rs3506, [%r561];
$L__BB0_134:
	// begin inline asm
	{fma.rn.f16 %rs3509,%rs3506,%rs1384,%rs1345;
}
	// end inline asm
$L__BB0_135:
	setp.lt.s32 	%p76, %r551, 0;
	setp.lt.s32 	%p77, %r552, -1;
	or.pred  	%p78, %p76, %p77;
	or.pred  	%p79, %p78, %p70;
	setp.ge.s32 	%p80, %r95, %r36;
	or.pred  	%p81, %p79, %p80;
	@%p81 bra 	$L__BB0_140;
	mad.lo.s32 	%r97, %r551, %r36, %r95;
	setp.ge.s32 	%p82, %r97, %r39;
	@%p82 bra 	$L__BB0_138;
	shl.b32 	%r565, %r97, 5;
	add.s32 	%r566, %r51, %r565;
	shl.b32 	%r567, %r566, 1;
	mov.u32 	%r568, shared_mem;
	add.s32 	%r569, %r568, %r567;
	ld.shared.u16 	%rs3508, [%r569];
	bra.uni 	$L__BB0_139;
$L__BB0_138:
	ld.param.u64 	%rd776, [_Z26ms_deformable_im2col_ultraI6__halfLi8ELi4ELi32EEvPKT_PKlS5_S3_S3_iiiiPS1_Pi_param_0];
	add.s32 	%r562, %r38, %r97;
	shl.b32 	%r563, %r562, 5;
	add.s32 	%r564, %r563, %r2115;
	mul.wide.s32 	%rd141, %r564, 2;
	add.s64 	%rd140, %rd776, %rd141;
	// begin inline asm
	ld.global.nc.b16 %rs3508, [%rd140];
	// end inline asm
$L__BB0_139:
	// begin inline asm
	{fma.rn.f16 %rs3509,%rs3508,%rs1385,%rs3509;
}
	// end inline asm
$L__BB0_140:
	setp.lt.s32 	%p84, %r552, 0;
	setp.lt.s32 	%p85, %r551, -1;
	or.pred  	%p86, %p85, %p84;
	setp.ge.s32 	%p87, %r94, %r35;
	or.pred  	%p88, %p86, %p87;
	or.pred  	%p89, %p88, %p71;
	@%p89 bra 	$L__BB0_145;
	mad.lo.s32 	%r98, %r94, %r36, %r552;
	setp.ge.s32 	%p90, %r98, %r39;
	@%p90 bra 	$L__BB0_143;
	shl.b32 	%r573, %r98, 5;
	add.s32 	%r574, %r51, %r573;
	shl.b32 	%r575, %r574, 1;
	mov.u32 	%r576, shared_mem;
	add.s32 	%r577, %r576, %r575;
	ld.shared.u16 	%rs3510, [%r577];
	bra.uni 	$L__BB0_144;
$L__BB0_143:
	ld.param.u64 	%rd777, [_Z26ms_deformable_im2col_ultraI6__halfLi8ELi4ELi32EEvPKT_PKlS5_S3_S3_iiiiPS1_Pi_param_0];
	add.s32 	%r570, %r38, %r98;
	shl.b32 	%r571, %r570, 5;
	add.s32 	%r572, %r571, %r2115;
	mul.wide.s32 	%rd143, %r572, 2;
	add.s64 	%rd142, %rd777, %rd143;
	// begin inline asm
	ld.global.nc.b16 %rs3510, [%rd142];
	// end inline asm
$L__BB0_144:
	// begin inline asm
	{fma.rn.f16 %rs3509,%rs3510,%rs1386,%rs3509;
}
	// end inline asm
$L__BB0_145:
	min.s32 	%r578, %r551, %r552;
	setp.lt.s32 	%p93, %r578, -1;
	or.pred  	%p94, %p87, %p80;
	or.pred  	%p95, %p94, %p93;
	@%p95 bra 	$L__BB0_150;
	mad.lo.s32 	%r99, %r94, %r36, %r95;
	setp.ge.s32 	%p96, %r99, %r39;
	@%p96 bra 	$L__BB0_148;
	shl.b32 	%r582, %r99, 5;
	add.s32 	%r583, %r51, %r582;
	shl.b32 	%r584, %r583, 1;
	mov.u32 	%r585, shared_mem;
	add.s32 	%r586, %r585, %r584;
	ld.shared.u16 	%rs3512, [%r586];
	bra.uni 	$L__BB0_149;
$L__BB0_148:
	ld.param.u64 	%rd778, [_Z26ms_deformable_im2col_ultraI6__halfLi8ELi4ELi32EEvPKT_PKlS5_S3_S3_iiiiPS1_Pi_param_0];
	add.s32 	%r579, %r38, %r99;
	shl.b32 	%r580, %r579, 5;
	add.s32 	%r581, %r580, %r2115;
	mul.wide.s32 	%rd145, %r581, 2;
	add.s64 	%rd144, %rd778, %rd145;
	// begin inline asm
	ld.global.nc.b16 %rs3512, [%rd144];
	// end inline asm
$L__BB0_149:
	// begin inline asm
	{fma.rn.f16 %rs3509,%rs3512,%rs1387,%rs3509;
}
	// end inline asm
$L__BB0_150:
	// begin inline asm
	{fma.rn.f16 %rs3586,%rs1381,%rs3509,%rs3586;
}
	// end inline asm
$L__BB0_151:
	add.s64 	%rd146, %rd4, 8;
	// begin inline asm
	ld.global.nc.b16 %rs1412, [%rd146];
	// end inline asm
	add.s64 	%rd147, %rd4, 10;
	// begin inline asm
	ld.global.nc.b16 %rs1413, [%rd147];
	// end inline asm
	add.s64 	%rd148, %rd6, 4;
	// begin inline asm
	ld.global.nc.b16 %rs1414, [%rd148];
	// end inline asm
	// begin inline asm
	{  cvt.f32.f16 %f177, %rs1412;}

	// end inline asm
	add.f32 	%f179, %f177, 0f3F800000;
	mul.f32 	%f180, %f179, %f1;
	fma.rn.f32 	%f27, %f180, 0f3F000000, 0fBF000000;
	// begin inline asm
	{  cvt.f32.f16 %f178, %rs1413;}

	// end inline asm
	add.f32 	%f181, %f178, 0f3F800000;
	mul.f32 	%f182, %f181, %f2;
	fma.rn.f32 	%f183, %f182, 0f3F000000, 0fBF000000;
	setp.leu.f32 	%p97, %f27, 0fBF800000;
	setp.leu.f32 	%p98, %f183, 0fBF800000;
	or.pred  	%p99, %p97, %p98;
	setp.geu.f32 	%p100, %f27, %f1;
	or.pred  	%p101, %p100, %p99;
	setp.geu.f32 	%p102, %f183, %f2;
	or.pred  	%p103, %p101, %p102;
	@%p103 bra 	$L__BB0_173;
	cvt.rmi.f32.f32 	%f188, %f27;
	cvt.rzi.s32.f32 	%r587, %f188;
	cvt.rmi.f32.f32 	%f189, %f183;
	cvt.rzi.s32.f32 	%r588, %f189;
	add.s32 	%r102, %r587, 1;
	add.s32 	%r103, %r588, 1;
	cvt.rn.f32.s32 	%f190, %r587;
	sub.f32 	%f191, %f27, %f190;
	cvt.rn.f32.s32 	%f192, %r588;
	sub.f32 	%f193, %f183, %f192;
	mov.f32 	%f194, 0f3F800000;
	sub.f32 	%f195, %f194, %f191;
	sub.f32 	%f196, %f194, %f193;
	mul.f32 	%f184, %f195, %f196;
	// begin inline asm
	{  cvt.rn.f16.f32 %rs1417, %f184;}

	// end inline asm
	mul.f32 	%f185, %f195, %f193;
	// begin inline asm
	{  cvt.rn.f16.f32 %rs1418, %f185;}

	// end inline asm
	mul.f32 	%f186, %f191, %f196;
	// begin inline asm
	{  cvt.rn.f16.f32 %rs1419, %f186;}

	// end inline asm
	mul.f32 	%f187, %f191, %f193;
	// begin inline asm
	{  cvt.rn.f16.f32 %rs1420, %f187;}

	// end inline asm
	or.b32  	%r589, %r587, %r588;
	setp.lt.s32 	%p104, %r589, 0;
	setp.ge.s32 	%p105, %r587, %r35;
	setp.ge.s32 	%p106, %r588, %r36;
	or.pred  	%p107, %p105, %p106;
	or.pred  	%p108, %p107, %p104;
	mov.u16 	%rs3518, %rs1345;
	@%p108 bra 	$L__BB0_157;
	mad.lo.s32 	%r104, %r587, %r36, %r588;
	setp.lt.s32 	%p109, %r104, %r39;
	@%p109 bra 	$L__BB0_155;
	ld.param.u64 	%rd779, [_Z26ms_deformable_im2col_ultraI6__halfLi8ELi4ELi32EEvPKT_PKlS5_S3_S3_iiiiPS1_Pi_param_0];
	add.s32 	%r590, %r38, %r104;
	shl.b32 	%r591, %r590, 5;
	add.s32 	%r592, %r591, %r2115;
	mul.wide.s32 	%rd150, %r592, 2;
	add.s64 	%rd149, %rd779, %rd150;
	// begin inline asm
	ld.global.nc.b16 %rs3515, [%rd149];
	// end inline asm
	bra.uni 	$L__BB0_156;
$L__BB0_155:
	shl.b32 	%r593, %r104, 5;
	add.s32 	%r594, %r51, %r593;
	shl.b32 	%r595, %r594, 1;
	mov.u32 	%r596, shared_mem;
	add.s32 	%r597, %r596, %r595;
	ld.shared.u16 	%rs3515, [%r597];
$L__BB0_156:
	// begin inline asm
	{fma.rn.f16 %rs3518,%rs3515,%rs1417,%rs1345;
}
	// end inline asm
$L__BB0_157:
	setp.lt.s32 	%p111, %r587, 0;
	setp.lt.s32 	%p112, %r588, -1;
	or.pred  	%p113, %p111, %p112;
	or.pred  	%p114, %p113, %p105;
	setp.ge.s32 	%p115, %r103, %r36;
	or.pred  	%p116, %p114, %p115;
	@%p116 bra 	$L__BB0_162;
	mad.lo.s32 	%r105, %r587, %r36, %r103;
	setp.ge.s32 	%p117, %r105, %r39;
	@%p117 bra 	$L__BB0_160;
	shl.b32 	%r601, %r105, 5;
	add.s32 	%r602, %r51, %r601;
	shl.b32 	%r603, %r602, 1;
	mov.u32 	%r604, shared_mem;
	add.s32 	%r605, %r604, %r603;
	ld.shared.u16 	%rs3517, [%r605];
	bra.uni 	$L__BB0_161;
$L__BB0_160:
	ld.param.u64 	%rd780, [_Z26ms_deformable_im2col_ultraI6__halfLi8ELi4ELi32EEvPKT_PKlS5_S3_S3_iiiiPS1_Pi_param_0];
	add.s32 	%r598, %r38, %r105;
	shl.b32 	%r599, %r598, 5;
	add.s32 	%r600, %r599, %r2115;
	mul.wide.s32 	%rd152, %r600, 2;
	add.s64 	%rd151, %rd780, %rd152;
	// begin inline asm
	ld.global.nc.b16 %rs3517, [%rd151];
	// end inline asm
$L__BB0_161:
	// begin inline asm
	{fma.rn.f16 %rs3518,%rs3517,%rs1418,%rs3518;
}
	// end inline asm
$L__BB0_162:
	setp.lt.s32 	%p119, %r588, 0;
	setp.lt.s32 	%p120, %r587, -1;
	or.pred  	%p121, %p120, %p119;
	setp.ge.s32 	%p122, %r102, %r35;
	or.pred  	%p123, %p121, %p122;
	or.pred  	%p124, %p123, %p106;
	@%p124 bra 	$L__BB0_167;
	mad.lo.s32 	%r106, %r102, %r36, %r588;
	setp.ge.s32 	%p125, %r106, %r39;
	@%p125 bra 	$L__BB0_165;
	shl.b32 	%r609, %r106, 5;
	add.s32 	%r610, %r51, %r609;
	shl.b32 	%r611, %r610, 1;
	mov.u32 	%r612, shared_mem;
	add.s32 	%r613, %r612, %r611;
	ld.shared.u16 	%rs3519, [%r613];
	bra.uni 	$L__BB0_166;
$L__BB0_165:
	ld.param.u64 	%rd781, [_Z26ms_deformable_im2col_ultraI6__halfLi8ELi4ELi32EEvPKT_PKlS5_S3_S3_iiiiPS1_Pi_param_0];
	add.s32 	%r606, %r38, %r106;
	shl.b32 	%r607, %r606, 5;
	add.s32 	%r608, %r607, %r2115;
	mul.wide.s32 	%rd154, %r608, 2;
	add.s64 	%rd153, %rd781, %rd154;
	// begin inline asm
	ld.global.nc.b16 %rs3519, [%rd153];
	// end inline asm
$L__BB0_166:
	// begin inline asm
	{fma.rn.f16 %rs3518,%rs3519,%rs1419,%rs3518;
}
	// end inline asm
$L__BB0_167:
	min.s32 	%r614, %r587, %r588;
	setp.lt.s32 	%p128, %r614, -1;
	or.pred  	%p129, %p122, %p115;
	or.pred  	%p130, %p129, %p128;
	@%p130 bra 	$L__BB0_172;
	mad.lo.s32 	%r107, %r102, %r36, %r103;
	setp.ge.s32 	%p131, %r107, %r39;
	@%p131 bra 	$L__BB0_170;
	shl.b32 	%r618, %r107, 5;
	add.s32 	%r619, %r51, %r618;
	shl.b32 	%r620, %r619, 1;
	mov.u32 	%r621, shared_mem;
	add.s32 	%r622, %r621, %r620;
	ld.shared.u16 	%rs3521, [%r622];
	bra.uni 	$L__BB0_171;
$L__BB0_170:
	ld.param.u64 	%rd782, [_Z26ms_deformable_im2col_ultraI6__halfLi8ELi4ELi32EEvPKT_PKlS5_S3_S3_iiiiPS1_Pi_param_0];
	add.s32 	%r615, %r38, %r107;
	shl.b32 	%r616, %r615, 5;
	add.s32 	%r617, %r616, %r2115;
	mul.wide.s32 	%rd156, %r617, 2;
	add.s64 	%rd155, %rd782, %rd156;
	// begin inline asm
	ld.global.nc.b16 %rs3521, [%rd155];
	// end inline asm
$L__BB0_171:
	// begin inline asm
	{fma.rn.f16 %rs3518,%rs3521,%rs1420,%rs3518;
}
	// end inline asm
$L__BB0_172:
	// begin inline asm
	{fma.rn.f16 %rs3586,%rs1414,%rs3518,%rs3586;
}
	// end inline asm
$L__BB0_173:
	add.s64 	%rd157, %rd4, 12;
	// begin inline asm
	ld.global.nc.b16 %rs1445, [%rd157];
	// end inline asm
	add.s64 	%rd158, %rd4, 14;
	// begin inline asm
	ld.global.nc.b16 %rs1446, [%rd158];
	// end inline asm
	add.s64 	%rd159, %rd6, 6;
	// begin inline asm
	ld.global.nc.b16 %rs1447, [%rd159];
	// end inline asm
	// begin inline asm
	{  cvt.f32.f16 %f197, %rs1445;}

	// end inline asm
	add.f32 	%f199, %f197, 0f3F800000;
	mul.f32 	%f200, %f199, %f1;
	fma.rn.f32 	%f29, %f200, 0f3F000000, 0fBF000000;
	// begin inline asm
	{  cvt.f32.f16 %f198, %rs1446;}

	// end inline asm
	add.f32 	%f201, %f198, 0f3F800000;
	mul.f32 	%f202, %f201, %f2;
	fma.rn.f32 	%f203, %f202, 0f3F000000, 0fBF000000;
	setp.leu.f32 	%p132, %f29, 0fBF800000;
	setp.leu.f32 	%p133, %f203, 0fBF800000;
	or.pred  	%p134, %p132, %p133;
	setp.geu.f32 	%p135, %f29, %f1;
	or.pred  	%p136, %p135, %p134;
	setp.geu.f32 	%p137, %f203, %f2;
	or.pred  	%p138, %p136, %p137;
	@%p138 bra 	$L__BB0_195;
	cvt.rmi.f32.f32 	%f208, %f29;
	cvt.rzi.s32.f32 	%r623, %f208;
	cvt.rmi.f32.f32 	%f209, %f203;
	cvt.rzi.s32.f32 	%r624, %f209;
	add.s32 	%r110, %r623, 1;
	add.s32 	%r111, %r624, 1;
	cvt.rn.f32.s32 	%f210, %r623;
	sub.f32 	%f211, %f29, %f210;
	cvt.rn.f32.s32 	%f212, %r624;
	sub.f32 	%f213, %f203, %f212;
	mov.f32 	%f214, 0f3F800000;
	sub.f32 	%f215, %f214, %f211;
	sub.f32 	%f216, %f214, %f213;
	mul.f32 	%f204, %f215, %f216;
	// begin inline asm
	{  cvt.rn.f16.f32 %rs1450, %f204;}

	// end inline asm
	mul.f32 	%f205, %f215, %f213;
	// begin inline asm
	{  cvt.rn.f16.f32 %rs1451, %f205;}

	// end inline asm
	mul.f32 	%f206, %f211, %f216;
	// begin inline asm
	{  cvt.rn.f16.f32 %rs1452, %f206;}

	// end inline asm
	mul.f32 	%f207, %f211, %f213;
	// begin inline asm
	{  cvt.rn.f16.f32 %rs1453, %f207;}

	// end inline asm
	or.b32  	%r625, %r623, %r624;
	setp.lt.s32 	%p139, %r625, 0;
	setp.ge.s32 	%p140, %r623, %r35;
	setp.ge.s32 	%p141, %r624, %r36;
	or.pred  	%p142, %p140, %p141;
	or.pred  	%p143, %p142, %p139;
	mov.u16 	%rs3527, %rs1345;
	@%p143 bra 	$L__BB0_179;
	mad.lo.s32 	%r112, %r623, %r36, %r624;
	setp.lt.s32 	%p144, %r112, %r39;
	@%p144 bra 	$L__BB0_177;
	ld.param.u64 	%rd783, [_Z26ms_deformable_im2col_ultraI6__halfLi8ELi4ELi32EEvPKT_PKlS5_S3_S3_iiiiPS1_Pi_param_0];
	add.s32 	%r626, %r38, %r112;
	shl.b32 	%r627, %r626, 5;
	add.s32 	%r628, %r627, %r2115;
	mul.wide.s32 	%rd161, %r628, 2;
	add.s64 	%rd160, %rd783, %rd161;
	// begin inline asm
	ld.global.nc.b16 %rs3524, [%rd160];
	// end inline asm
	bra.uni 	$L__BB0_178;
$L__BB0_177:
	shl.b32 	%r629, %r112, 5;
	add.s32 	%r630, %r51, %r629;
	shl.b32 	%r631, %r630, 1;
	mov.u32 	%r632, shared_mem;
	add.s32 	%r633, %r632, %r631;
	ld.shared.u16 	%rs3524, [%r633];
$L__BB0_178:
	// begin inline asm
	{fma.rn.f16 %rs3527,%rs3524,%rs1450,%rs1345;
}
	// end inline asm
$L__BB0_179:
	setp.lt.s32 	%p146, %r623, 0;
	setp.lt.s32 	%p147, %r624, -1;
	or.pred  	%p148, %p146, %p147;
	or.pred  	%p149, %p148, %p140;
	setp.ge.s32 	%p150, %r111, %r36;
	or.pred  	%p151, %p149, %p150;
	@%p151 bra 	$L__BB0_184;
	mad.lo.s32 	%r113, %r623, %r36, %r111;
	setp.ge.s32 	%p152, %r113, %r39;
	@%p152 bra 	$L__BB0_182;
	shl.b32 	%r637, %r113, 5;
	add.s32 	%r638, %r51, %r637;
	shl.b32 	%r639, %r638, 1;
	mov.u32 	%r640, shared_mem;
	add.s32 	%r641, %r640, %r639;
	ld.shared.u16 	%rs3526, [%r641];
	bra.uni 	$L__BB0_183;
$L__BB0_182:
	ld.param.u64 	%rd784, [_Z26ms_deformable_im2col_ultraI6__halfLi8ELi4ELi32EEvPKT_PKlS5_S3_S3_iiiiPS1_Pi_param_0];
	add.s32 	%r634, %r38, %r113;
	shl.b32 	%r635, %r634, 5;
	add.s32 	%r636, %r635, %r2115;
	mul.wide.s32 	%rd163, %r636, 2;
	add.s64 	%rd162, %rd784, %rd163;
	// begin inline asm
	ld.global.nc.b16 %rs3526, [%rd162];
	// end inline asm
$L__BB0_183:
	// begin inline asm
	{fma.rn.f16 %rs3527,%rs3526,%rs1451,%rs3527;
}
	// end inline asm
$L__BB0_184:
	setp.lt.s32 	%p154, %r624, 0;
	setp.lt.s32 	%p155, %r623, -1;
	or.pred  	%p156, %p155, %p154;
	setp.ge.s32 	%p157, %r110, %r35;
	or.pred  	%p158, %p156, %p157;
	or.pred  	%p159, %p158, %p141;
	@%p159 bra 	$L__BB0_189;
	mad.lo.s32 	%r114, %r110, %r36, %r624;
	setp.ge.s32 	%p160, %r114, %r39;
	@%p160 bra 	$L__BB0_187;
	shl.b32 	%r645, %r114, 5;
	add.s32 	%r646, %r51, %r645;
	shl.b32 	%r647, %r646, 1;
	mov.u32 	%r648, shared_mem;
	add.s32 	%r649, %r648, %r647;
	ld.shared.u16 	%rs3528, [%r649];
	bra.uni 	$L__BB0_188;
$L__BB0_187:
	ld.param.u64 	%rd785, [_Z26ms_deformable_im2col_ultraI6__halfLi8ELi4ELi32EEvPKT_PKlS5_S3_S3_iiiiPS1_Pi_param_0];
	add.s32 	%r642, %r38, %r114;
	shl.b32 	%r643, %r642, 5;
	add.s32 	%r644, %r643, %r2115;
	mul.wide.s32 	%rd165, %r644, 2;
	add.s64 	%rd164, %rd785, %rd165;
	// begin inline asm
	ld.global.nc.b16 %rs3528, [%rd164];
	// end inline asm
$L__BB0_188:
	// begin inline asm
	{fma.rn.f16 %rs3527,%rs3528,%rs1452,%rs3527;
}
	// end inline asm
$L__BB0_189:
	min.s32 	%r650, %r623, %r624;
	setp.lt.s32 	%p163, %r650, -1;
	or.pred  	%p164, %p157, %p150;
	or.pred  	%p165, %p164, %p163;
	@%p165 bra 	$L__BB0_194;
	mad.lo.s32 	%r115, %r110, %r36, %r111;
	setp.ge.s32 	%p166, %r115, %r39;
	@%p166 bra 	$L__BB0_192;
	shl.b32 	%r654, %r115, 5;
	add.s32 	%r655, %r51, %r654;
	shl.b32 	%r656, %r655, 1;
	mov.u32 	%r657, shared_mem;
	add.s32 	%r658, %r657, %r656;
	ld.shared.u16 	%rs3530, [%r658];
	bra.uni 	$L__BB0_193;
$L__BB0_192:
	ld.param.u64 	%rd786, [_Z26ms_deformable_im2col_ultraI6__halfLi8ELi4ELi32EEvPKT_PKlS5_S3_S3_iiiiPS1_Pi_param_0];
	add.s32 	%r651, %r38, %r115;
	shl.b32 	%r652, %r651, 5;
	add.s32 	%r653, %r652, %r2115;
	mul.wide.s32 	%rd167, %r653, 2;
	add.s64 	%rd166, %rd786, %rd167;
	// begin inline asm
	ld.global.nc.b16 %rs3530, [%rd166];
	// end inline asm
$L__BB0_193:
	// begin inline asm
	{fma.rn.f16 %rs3527,%rs3530,%rs1453,%rs3527;
}
	// end inline asm
$L__BB0_194:
	// begin inline asm
	{fma.rn.f16 %rs3586,%rs1447,%rs3527,%rs3586;
}
	// end inline asm
$L__BB0_195:
	add.s64 	%rd168, %rd4, 16;
	// begin inline asm
	ld.global.nc.b16 %rs1478, [%rd168];
	// end inline asm
	add.s64 	%rd169, %rd4, 18;
	// begin inline asm
	ld.global.nc.b16 %rs1479, [%rd169];
	// end inline asm
	// begin inline asm
	ld.global.nc.b16 %rs1480, [%rd7];
	// end inline asm
	// begin inline asm
	{  cvt.f32.f16 %f217, %rs1478;}

	// end inline asm
	add.f32 	%f219, %f217, 0f3F800000;
	mul.f32 	%f220, %f219, %f1;
	fma.rn.f32 	%f31, %f220, 0f3F000000, 0fBF000000;
	// begin inline asm
	{  cvt.f32.f16 %f218, %rs1479;}

	// end inline asm
	add.f32 	%f221, %f218, 0f3F800000;
	mul.f32 	%f222, %f221, %f2;
	fma.rn.f32 	%f223, %f222, 0f3F000000, 0fBF000000;
	setp.leu.f32 	%p167, %f31, 0fBF800000;
	setp.leu.f32 	%p168, %f223, 0fBF800000;
	or.pred  	%p169, %p167, %p168;
	setp.geu.f32 	%p170, %f31, %f1;
	or.pred  	%p171, %p170, %p169;
	setp.geu.f32 	%p172, %f223, %f2;
	or.pred  	%p173, %p171, %p172;
	@%p173 bra 	$L__BB0_217;
	cvt.rmi.f32.f32 	%f228, %f31;
	cvt.rzi.s32.f32 	%r659, %f228;
	cvt.rmi.f32.f32 	%f229, %f223;
	cvt.rzi.s32.f32 	%r660, %f229;
	add.s32 	%r118, %r659, 1;
	add.s32 	%r119, %r660, 1;
	cvt.rn.f32.s32 	%f230, %r659;
	sub.f32 	%f231, %f31, %f230;
	cvt.rn.f32.s32 	%f232, %r660;
	sub.f32 	%f233, %f223, %f232;
	mov.f32 	%f234, 0f3F800000;
	sub.f32 	%f235, %f234, %f231;
	sub.f32 	%f236, %f234, %f233;
	mul.f32 	%f224, %f235, %f236;
	// begin inline asm
	{  cvt.rn.f16.f32 %rs1483, %f224;}

	// end inline asm
	mul.f32 	%f225, %f235, %f233;
	// begin inline asm
	{  cvt.rn.f16.f32 %rs1484, %f225;}

	// end inline asm
	mul.f32 	%f226, %f231, %f236;
	// begin inline asm
	{  cvt.rn.f16.f32 %rs1485, %f226;}

	// end inline asm
	mul.f32 	%f227, %f231, %f233;
	// begin inline asm
	{  cvt.rn.f16.f32 %rs1486, %f227;}

	// end inline asm
	or.b32  	%r661, %r659, %r660;
	setp.lt.s32 	%p174, %r661, 0;
	setp.ge.s32 	%p175, %r659, %r35;
	setp.ge.s32 	%p176, %r660, %r36;
	or.pred  	%p177, %p175, %p176;
	or.pred  	%p178, %p177, %p174;
	mov.u16 	%rs3536, %rs1345;
	@%p178 bra 	$L__BB0_201;
	mad.lo.s32 	%r120, %r659, %r36, %r660;
	setp.lt.s32 	%p179, %r120, %r39;
	@%p179 bra 	$L__BB0_199;
	ld.param.u64 	%rd787, [_Z26ms_deformable_im2col_ultraI6__halfLi8ELi4ELi32EEvPKT_PKlS5_S3_S3_iiiiPS1_Pi_param_0];
	add.s32 	%r662, %r38, %r120;
	shl.b32 	%r663, %r662, 5;
	add.s32 	%r664, %r663, %r2115;
	mul.wide.s32 	%rd172, %r664, 2;
	add.s64 	%rd171, %rd787, %rd172;
	// begin inline asm
	ld.global.nc.b16 %rs3533, [%rd171];
	// end inline asm
	bra.uni 	$L__BB0_200;
$L__BB0_199:
	shl.b32 	%r665, %r120, 5;
	add.s32 	%r666, %r51, %r665;
	shl.b32 	%r667, %r666, 1;
	mov.u32 	%r668, shared_mem;
	add.s32 	%r669, %r668, %r667;
	ld.shared.u16 	%rs3533, [%r669];
$L__BB0_200:
	// begin inline asm
	{fma.rn.f16 %rs3536,%rs3533,%rs1483,%rs1345;
}
	// end inline asm
$L__BB0_201:
	setp.lt.s32 	%p181, %r659, 0;
	setp.lt.s32 	%p182, %r660, -1;
	or.pred  	%p183, %p181, %p182;
	or.pred  	%p184, %p183, %p175;
	setp.ge.s32 	%p185, %r119, %r36;
	or.pred  	%p186, %p184, %p185;
	@%p186 bra 	$L__BB0_206;
	mad.lo.s32 	%r121, %r659, %r36, %r119;
	setp.ge.s32 	%p187, %r121, %r39;
	@%p187 bra 	$L__BB0_204;
	shl.b32 	%r673, %r121, 5;
	add.s32 	%r674, %r51, %r673;
	shl.b32 	%r675, %r674, 1;
	mov.u32 	%r676, shared_mem;
	add.s32 	%r677, %r676, %r675;
	ld.shared.u16 	%rs3535, [%r677];
	bra.uni 	$L__BB0_205;
$L__BB0_204:
	ld.param.u64 	%rd788, [_Z26ms_deformable_im2col_ultraI6__halfLi8ELi4ELi32EEvPKT_PKlS5_S3_S3_iiiiPS1_Pi_param_0];
	add.s32 	%r670, %r38, %r121;
	shl.b32 	%r671, %r670, 5;
	add.s32 	%r672, %r671, %r2115;
	mul.wide.s32 	%rd174, %r672, 2;
	add.s64 	%rd173, %rd788, %rd174;
	// begin inline asm
	ld.global.nc.b16 %rs3535, [%rd173];
	// end inline asm
$L__BB0_205:
	// begin inline asm
	{fma.rn.f16 %rs3536,%rs3535,%rs1484,%rs3536;
}
	// end inline asm
$L__BB0_206:
	setp.lt.s32 	%p189, %r660, 0;
	setp.lt.s32 	%p190, %r659, -1;
	or.pred  	%p191, %p190, %p189;
	setp.ge.s32 	%p192, %r118, %r35;
	or.pred  	%p193, %p191, %p192;
	or.pred  	%p194, %p193, %p176;
	@%p194 bra 	$L__BB0_211;
	mad.lo.s32 	%r122, %r118, %r36, %r660;
	setp.ge.s32 	%p195, %r122, %r39;
	@%p195 bra 	$L__BB0_209;
	shl.b32 	%r681, %r122, 5;
	add.s32 	%r682, %r51, %r681;
	shl.b32 	%r683, %r682, 1;
	mov.u32 	%r684, shared_mem;
	add.s32 	%r685, %r684, %r683;
	ld.shared.u16 	%rs3537, [%r685];
	bra.uni 	$L__BB0_210;
$L__BB0_209:
	ld.param.u64 	%rd789, [_Z26ms_deformable_im2col_ultraI6__halfLi8ELi4ELi32EEvPKT_PKlS5_S3_S3_iiiiPS1_Pi_param_0];
	add.s32 	%r678, %r38, %r122;
	shl.b32 	%r679, %r678, 5;
	add.s32 	%r680, %r679, %r2115;
	mul.wide.s32 	%rd176, %r680, 2;
	add.s64 	%rd175, %rd789, %rd176;
	// begin inline asm
	ld.global.nc.b16 %rs3537, [%rd175];
	// end inline asm
$L__BB0_210:
	// begin inline asm
	{fma.rn.f16 %rs3536,%rs3537,%rs1485,%rs3536;
}
	// end inline asm
$L__BB0_211:
	min.s32 	%r686, %r659, %r660;
	setp.lt.s32 	%p198, %r686, -1;
	or.pred  	%p199, %p192, %p185;
	or.pred  	%p200, %p199, %p198;
	@%p200 bra 	$L__BB0_216;
	mad.lo.s32 	%r123, %r118, %r36, %r119;
	setp.ge.s32 	%p201, %r123, %r39;
	@%p201 bra 	$L__BB0_214;
	shl.b32 	%r690, %r123, 5;
	add.s32 	%r691, %r51, %r690;
	shl.b32 	%r692, %r691, 1;
	mov.u32 	%r693, shared_mem;
	add.s32 	%r694, %r693, %r692;
	ld.shared.u16 	%rs3539, [%r694];
	bra.uni 	$L__BB0_215;
$L__BB0_214:
	ld.param.u64 	%rd790, [_Z26ms_deformable_im2col_ultraI6__halfLi8ELi4ELi32EEvPKT_PKlS5_S3_S3_iiiiPS1_Pi_param_0];
	add.s32 	%r687, %r38, %r123;
	shl.b32 	%r688, %r687, 5;
	add.s32 	%r689, %r688, %r2115;
	mul.wide.s32 	%rd178, %r689, 2;
	add.s64 	%rd177, %rd790, %rd178;
	// begin inline asm
	ld.global.nc.b16 %rs3539, [%rd177];
	// end inline asm
$L__BB0_215:
	// begin inline asm
	{fma.rn.f16 %rs3536,%rs3539,%rs1486,%rs3536;
}
	// end inline asm
$L__BB0_216:
	// begin inline asm
	{fma.rn.f16 %rs3586,%rs1480,%rs3536,%rs3586;
}
	// end inline asm
$L__BB0_217:
	// begin inline asm
	ld.global.nc.b16 %rs1511, [%rd8];
	// end inline asm
	// begin inline asm
	ld.global.nc.b16 %rs1512, [%rd9];
	// end inline asm
	// begin inline asm
	ld.global.nc.b16 %rs1513, [%rd10];
	// end inline asm
	// begin inline asm
	{  cvt.f32.f16 %f237, %rs1511;}

	// end inline asm
	add.f32 	%f239, %f237, 0f3F800000;
	mul.f32 	%f240, %f239, %f1;
	fma.rn.f32 	%f33, %f240, 0f3F000000, 0fBF000000;
	// begin inline asm
	{  cvt.f32.f16 %f238, %rs1512;}

	// end inline asm
	add.f32 	%f241, %f238, 0f3F800000;
	mul.f32 	%f242, %f241, %f2;
	fma.rn.f32 	%f243, %f242, 0f3F000000, 0fBF000000;
	setp.leu.f32 	%p202, %f33, 0fBF800000;
	setp.leu.f32 	%p203, %f243, 0fBF800000;
	or.pred  	%p204, %p202, %p203;
	setp.geu.f32 	%p205, %f33, %f1;
	or.pred  	%p206, %p205, %p204;
	setp.geu.f32 	%p207, %f243, %f2;
	or.pred  	%p208, %p206, %p207;
	@%p208 bra 	$L__BB0_239;
	cvt.rmi.f32.f32 	%f248, %f33;
	cvt.rzi.s32.f32 	%r695, %f248;
	cvt.rmi.f32.f32 	%f249, %f243;
	cvt.rzi.s32.f32 	%r696, %f249;
	add.s32 	%r126, %r695, 1;
	add.s32 	%r127, %r696, 1;
	cvt.rn.f32.s32 	%f250, %r695;
	sub.f32 	%f251, %f33, %f250;
	cvt.rn.f32.s32 	%f252, %r696;
	sub.f32 	%f253, %f243, %f252;
	mov.f32 	%f254, 0f3F800000;
	sub.f32 	%f255, %f254, %f251;
	sub.f32 	%f256, %f254, %f253;
	mul.f32 	%f244, %f255, %f256;
	// begin inline asm
	{  cvt.rn.f16.f32 %rs1516, %f244;}

	// end inline asm
	mul.f32 	%f245, %f255, %f253;
	// begin inline asm
	{  cvt.rn.f16.f32 %rs1517, %f245;}

	// end inline asm
	mul.f32 	%f246, %f251, %f256;
	// begin inline asm
	{  cvt.rn.f16.f32 %rs1518, %f246;}

	// end inline asm
	mul.f32 	%f247, %f251, %f253;
	// begin inline asm
	{  cvt.rn.f16.f32 %rs1519, %f247;}

	// end inline asm
	or.b32  	%r697, %r695, %r696;
	setp.lt.s32 	%p209, %r697, 0;
	setp.ge.s32 	%p210, %r695, %r35;
	setp.ge.s32 	%p211, %r696, %r36;
	or.pred  	%p212, %p210, %p211;
	or.pred  	%p213, %p212, %p209;
	mov.u16 	%rs3545, %rs1345;
	@%p213 bra 	$L__BB0_223;
	mad.lo.s32 	%r128, %r695, %r36, %r696;
	setp.lt.s32 	%p214, %r128, %r39;
	@%p214 bra 	$L__BB0_221;
	ld.param.u64 	%rd791, [_Z26ms_deformable_im2col_ultraI6__halfLi8ELi4ELi32EEvPKT_PKlS5_S3_S3_iiiiPS1_Pi_param_0];
	add.s32 	%r698, %r38, %r128;
	shl.b32 	%r699, %r698, 5;
	add.s32 	%r700, %r699, %r2115;
	mul.wide.s32 	%rd183, %r700, 2;
	add.s64 	%rd182, %rd791, %rd183;
	// begin inline asm
	ld.global.nc.b16 %rs3542, [%rd182];
	// end inline asm
	bra.uni 	$L__BB0_222;
$L__BB0_221:
	shl.b32 	%r701, %r128, 5;
	add.s32 	%r702, %r51, %r701;
	shl.b32 	%r703, %r702, 1;
	mov.u32 	%r704, shared_mem;
	add.s32 	%r705, %r704, %r703;
	ld.shared.u16 	%rs3542, [%r705];
$L__BB0_222:
	// begin inline asm
	{fma.rn.f16 %rs3545,%rs3542,%rs1516,%rs1345;
}
	// end inline asm
$L__BB0_223:
	setp.lt.s32 	%p216, %r695, 0;
	setp.lt.s32 	%p217, %r696, -1;
	or.pred  	%p218, %p216, %p217;
	or.pred  	%p219, %p218, %p210;
	setp.ge.s32 	%p220, %r127, %r36;
	or.pred  	%p221, %p219, %p220;
	@%p221 bra 	$L__BB0_228;
	mad.lo.s32 	%r129, %r695, %r36, %r127;
	setp.ge.s32 	%p222, %r129, %r39;
	@%p222 bra 	$L__BB0_226;
	shl.b32 	%r709, %r129, 5;
	add.s32 	%r710, %r51, %r709;
	shl.b32 	%r711, %r710, 1;
	mov.u32 	%r712, shared_mem;
	add.s32 	%r713, %r712, %r711;
	ld.shared.u16 	%rs3544, [%r713];
	bra.uni 	$L__BB0_227;
$L__BB0_226:
	ld.param.u64 	%rd792, [_Z26ms_deformable_im2col_ultraI6__halfLi8ELi4ELi32EEvPKT_PKlS5_S3_S3_iiiiPS1_Pi_param_0];
	add.s32 	%r706, %r38, %r129;
	shl.b32 	%r707, %r706, 5;
	add.s32 	%r708, %r707, %r2115;
	mul.wide.s32 	%rd185, %r708, 2;
	add.s64 	%rd184, %rd792, %rd185;
	// begin inline asm
	ld.global.nc.b16 %rs3544, [%rd184];
	// end inline asm
$L__BB0_227:
	// begin inline asm
	{fma.rn.f16 %rs3545,%rs3544,%rs1517,%rs3545;
}
	// end inline asm
$L__BB0_228:
	setp.lt.s32 	%p224, %r696, 0;
	setp.lt.s32 	%p225, %r695, -1;
	or.pred  	%p226, %p225, %p224;
	setp.ge.s32 	%p227, %r126, %r35;
	or.pred  	%p228, %p226, %p227;
	or.pred  	%p229, %p228, %p211;
	@%p229 bra 	$L__BB0_233;
	mad.lo.s32 	%r130, %r126, %r36, %r696;
	setp.ge.s32 	%p230, %r130, %r39;
	@%p230 bra 	$L__BB0_231;
	shl.b32 	%r717, %r130, 5;
	add.s32 	%r718, %r51, %r717;
	shl.b32 	%r719, %r718, 1;
	mov.u32 	%r720, shared_mem;
	add.s32 	%r721, %r720, %r719;
	ld.shared.u16 	%rs3546, [%r721];
	bra.uni 	$L__BB0_232;
$L__BB0_231:
	ld.param.u64 	%rd793, [_Z26ms_deformable_im2col_ultraI6__halfLi8ELi4ELi32EEvPKT_PKlS5_S3_S3_iiiiPS1_Pi_param_0];
	add.s32 	%r714, %r38, %r130;
	shl.b32 	%r715, %r714, 5;
	add.s32 	%r716, %r715, %r2115;
	mul.wide.s32 	%rd187, %r716, 2;
	add.s64 	%rd186, %rd793, %rd187;
	// begin inline asm
	ld.global.nc.b16 %rs3546, [%rd186];
	// end inline asm
$L__BB0_232:
	// begin inline asm
	{fma.rn.f16 %rs3545,%rs3546,%rs1518,%rs3545;
}
	// end inline asm
$L__BB0_233:
	min.s32 	%r722, %r695, %r696;
	setp.lt.s32 	%p233, %r722, -1;
	or.pred  	%p234, %p227, %p220;
	or.pred  	%p235, %p234, %p233;
	@%p235 bra 	$L__BB0_238;
	mad.lo.s32 	%r131, %r126, %r36, %r127;
	setp.ge.s32 	%p236, %r131, %r39;
	@%p236 bra 	$L__BB0_236;
	shl.b32 	%r726, %r131, 5;
	add.s32 	%r727, %r51, %r726;
	shl.b32 	%r728, %r727, 1;
	mov.u32 	%r729, shared_mem;
	add.s32 	%r730, %r729, %r728;
	ld.shared.u16 	%rs3548, [%r730];
	bra.uni 	$L__BB0_237;
$L__BB0_236:
	ld.param.u64 	%rd794, [_Z26ms_deformable_im2col_ultraI6__halfLi8ELi4ELi32EEvPKT_PKlS5_S3_S3_iiiiPS1_Pi_param_0];
	add.s32 	%r723, %r38, %r131;
	shl.b32 	%r724, %r723, 5;
	add.s32 	%r725, %r724, %r2115;
	mul.wide.s32 	%rd189, %r725, 2;
	add.s64 	%rd188, %rd794, %rd189;
	// begin inline asm
	ld.global.nc.b16 %rs3548, [%rd188];
	// end inline asm
$L__BB0_237:
	// begin inline asm
	{fma.rn.f16 %rs3545,%rs3548,%rs1519,%rs3545;
}
	// end inline asm
$L__BB0_238:
	// begin inline asm
	{fma.rn.f16 %rs3586,%rs1513,%rs3545,%rs3586;
}
	// end inline asm
$L__BB0_239:
	// begin inline asm
	ld.global.nc.b16 %rs1544, [%rd11];
	// end inline asm
	// begin inline asm
	ld.global.nc.b16 %rs1545, [%rd12];
	// end inline asm
	// begin inline asm
	ld.global.nc.b16 %rs1546, [%rd13];
	// end inline asm
	// begin inline asm
	{  cvt.f32.f16 %f257, %rs1544;}

	// end inline asm
	add.f32 	%f259, %f257, 0f3F800000;
	mul.f32 	%f260, %f259, %f1;
	fma.rn.f32 	%f35, %f260, 0f3F000000, 0fBF000000;
	// begin inline asm
	{  cvt.f32.f16 %f258, %rs1545;}

	// end inline asm
	add.f32 	%f261, %f258, 0f3F800000;
	mul.f32 	%f262, %f261, %f2;
	fma.rn.f32 	%f263, %f262, 0f3F000000, 0fBF000000;
	setp.leu.f32 	%p237, %f35, 0fBF800000;
	setp.leu.f32 	%p238, %f263, 0fBF800000;
	or.pred  	%p239, %p237, %p238;
	setp.geu.f32 	%p240, %f35, %f1;
	or.pred  	%p241, %p240, %p239;
	setp.geu.f32 	%p242, %f263, %f2;
	or.pred  	%p243, %p241, %p242;
	@%p243 bra 	$L__BB0_261;
	cvt.rmi.f32.f32 	%f268, %f35;
	cvt.rzi.s32.f32 	%r731, %f268;
	cvt.rmi.f32.f32 	%f269, %f263;
	cvt.rzi.s32.f32 	%r732, %f269;
	add.s32 	%r134, %r731, 1;
	add.s32 	%r135, %r732, 1;
	cvt.rn.f32.s32 	%f270, %r731;
	sub.f32 	%f271, %f35, %f270;
	cvt.rn.f32.s32 	%f272, %r732;
	sub.f32 	%f273, %f263, %f272;
	mov.f32 	%f274, 0f3F800000;
	sub.f32 	%f275, %f274, %f271;
	sub.f32 	%f276, %f274, %f273;
	mul.f32 	%f264, %f275, %f276;
	// begin inline asm
	{  cvt.rn.f16.f32 %rs1549, %f264;}

	// end inline asm
	mul.f32 	%f265, %f275, %f273;
	// begin inline asm
	{  cvt.rn.f16.f32 %rs1550, %f265;}

	// end inline asm
	mul.f32 	%f266, %f271, %f276;
	// begin inline asm
	{  cvt.rn.f16.f32 %rs1551, %f266;}

	// end inline asm
	mul.f32 	%f267, %f271, %f273;
	// begin inline asm
	{  cvt.rn.f16.f32 %rs1552, %f267;}

	// end inline asm
	or.b32  	%r733, %r731, %r732;
	setp.lt.s32 	%p244, %r733, 0;
	setp.ge.s32 	%p245, %r731, %r35;
	setp.ge.s32 	%p246, %r732, %r36;
	or.pred  	%p247, %p245, %p246;
	or.pred  	%p248, %p247, %p244;
	mov.u16 	%rs3554, %rs1345;
	@%p248 bra 	$L__BB0_245;
	mad.lo.s32 	%r136, %r731, %r36, %r732;
	setp.lt.s32 	%p249, %r136, %r39;
	@%p249 bra 	$L__BB0_243;
	ld.param.u64 	%rd795, [_Z26ms_deformable_im2col_ultraI6__halfLi8ELi4ELi32EEvPKT_PKlS5_S3_S3_iiiiPS1_Pi_param_0];
	add.s32 	%r734, %r38, %r136;
	shl.b32 	%r735, %r734, 5;
	add.s32 	%r736, %r735, %r2115;
	mul.wide.s32 	%rd194, %r736, 2;
	add.s64 	%rd193, %rd795, %rd194;
	// begin inline asm
	ld.global.nc.b16 %rs3551, [%rd193];
	// end inline asm
	bra.uni 	$L__BB0_244;
$L__BB0_243:
	shl.b32 	%r737, %r136, 5;
	add.s32 	%r738, %r51, %r737;
	shl.b32 	%r739, %r738, 1;
	mov.u32 	%r740, shared_mem;
	add.s32 	%r741, %r740, %r739;
	ld.shared.u16 	%rs3551, [%r741];
$L__BB0_244:
	// begin inline asm
	{fma.rn.f16 %rs3554,%rs3551,%rs1549,%rs1345;
}
	// end inline asm
$L__BB0_245:
	setp.lt.s32 	%p251, %r731, 0;
	setp.lt.s32 	%p252, %r732, -1;
	or.pred  	%p253, %p251, %p252;
	or.pred  	%p254, %p253, %p245;
	setp.ge.s32 	%p255, %r135, %r36;
	or.pred  	%p256, %p254, %p255;
	@%p256 bra 	$L__BB0_250;
	mad.lo.s32 	%r137, %r731, %r36, %r135;
	setp.ge.s32 	%p257, %r137, %r39;
	@%p257 bra 	$L__BB0_248;
	shl.b32 	%r745, %r137, 5;
	add.s32 	%r746, %r51, %r745;
	shl.b32 	%r747, %r746, 1;
	mov.u32 	%r748, shared_mem;
	add.s32 	%r749, %r748, %r747;
	ld.shared.u16 	%rs3553, [%r749];
	bra.uni 	$L__BB0_249;
$L__BB0_248:
	ld.param.u64 	%rd796, [_Z26ms_deformable_im2col_ultraI6__halfLi8ELi4ELi32EEvPKT_PKlS5_S3_S3_iiiiPS1_Pi_param_0];
	add.s32 	%r742, %r38, %r137;
	shl.b32 	%r743, %r742, 5;
	add.s32 	%r744, %r743, %r2115;
	mul.wide.s32 	%rd196, %r744, 2;
	add.s64 	%rd195, %rd796, %rd196;
	// begin inline asm
	ld.global.nc.b16 %rs3553, [%rd195];
	// end inline asm
$L__BB0_249:
	// begin inline asm
	{fma.rn.f16 %rs3554,%rs3553,%rs1550,%rs3554;
}
	// end inline asm
$L__BB0_250:
	setp.lt.s32 	%p259, %r732, 0;
	setp.lt.s32 	%p260, %r731, -1;
	or.pred  	%p261, %p260, %p259;
	setp.ge.s32 	%p262, %r134, %r35;
	or.pred  	%p263, %p261, %p262;
	or.pred  	%p264, %p263, %p246;
	@%p264 bra 	$L__BB0_255;
	mad.lo.s32 	%r138, %r134, %r36, %r732;
	setp.ge.s32 	%p265, %r138, %r39;
	@%p265 bra 	$L__BB0_253;
	shl.b32 	%r753, %r138, 5;
	add.s32 	%r754, %r51, %r753;
	shl.b32 	%r755, %r754, 1;
	mov.u32 	%r756, shared_mem;
	add.s32 	%r757, %r756, %r755;
	ld.shared.u16 	%rs3555, [%r757];
	bra.uni 	$L__BB0_254;
$L__BB0_253:
	ld.param.u64 	%rd797, [_Z26ms_deformable_im2col_ultraI6__halfLi8ELi4ELi32EEvPKT_PKlS5_S3_S3_iiiiPS1_Pi_param_0];
	add.s32 	%r750, %r38, %r138;
	shl.b32 	%r751, %r750, 5;
	add.s32 	%r752, %r751, %r2115;
	mul.wide.s32 	%rd198, %r752, 2;
	add.s64 	%rd197, %rd797, %rd198;
	// begin inline asm
	ld.global.nc.b16 %rs3555, [%rd197];
	// end inline asm
$L__BB0_254:
	// begin inline asm
	{fma.rn.f16 %rs3554,%rs3555,%rs1551,%rs3554;
}
	// end inline asm
$L__BB0_255:
	min.s32 	%r758, %r731, %r732;
	setp.lt.s32 	%p268, %r758, -1;
	or.pred  	%p269, %p262, %p255;
	or.pred  	%p270, %p269, %p268;
	@%p270 bra 	$L__BB0_260;
	mad.lo.s32 	%r139, %r134, %r36, %r135;
	setp.ge.s32 	%p271, %r139, %r39;
	@%p271 bra 	$L__BB0_258;
	shl.b32 	%r762, %r139, 5;
	add.s32 	%r763, %r51, %r762;
	shl.b32 	%r764, %r763, 1;
	mov.u32 	%r765, shared_mem;
	add.s32 	%r766, %r765, %r764;
	ld.shared.u16 	%rs3557, [%r766];
	bra.uni 	$L__BB0_259;
$L__BB0_258:
	ld.param.u64 	%rd798, [_Z26ms_deformable_im2col_ultraI6__halfLi8ELi4ELi32EEvPKT_PKlS5_S3_S3_iiiiPS1_Pi_param_0];
	add.s32 	%r759, %r38, %r139;
	shl.b32 	%r760, %r759, 5;
	add.s32 	%r761, %r760, %r2115;
	mul.wide.s32 	%rd200, %r761, 2;
	add.s64 	%rd199, %rd798, %rd200;
	// begin inline asm
	ld.global.nc.b16 %rs3557, [%rd199];
	// end inline asm
$L__BB0_259:
	// begin inline asm
	{fma.rn.f16 %rs3554,%rs3557,%rs1552,%rs3554;
}
	// end inline asm
$L__BB0_260:
	// begin inline asm
	{fma.rn.f16 %rs3586,%rs1546,%rs3554,%rs3586;
}
	// end inline asm
$L__BB0_261:
	// begin inline asm
	ld.global.nc.b16 %rs1577, [%rd14];
	// end inline asm
	add.s64 	%rd202, %rd4, 30;
	// begin inline asm
	ld.global.nc.b16 %rs1578, [%rd202];
	// end inline asm
	// begin inline asm
	ld.global.nc.b16 %rs1579, [%rd32];
	// end inline asm
	// begin inline asm
	{  cvt.f32.f16 %f277, %rs1577;}

	// end inline asm
	add.f32 	%f279, %f277, 0f3F800000;
	mul.f32 	%f280, %f279, %f1;
	fma.rn.f32 	%f37, %f280, 0f3F000000, 0fBF000000;
	// begin inline asm
	{  cvt.f32.f16 %f278, %rs1578;}

	// end inline asm
	add.f32 	%f281, %f278, 0f3F800000;
	mul.f32 	%f282, %f281, %f2;
	fma.rn.f32 	%f283, %f282, 0f3F000000, 0fBF000000;
	setp.leu.f32 	%p272, %f37, 0fBF800000;
	setp.leu.f32 	%p273, %f283, 0fBF800000;
	or.pred  	%p274, %p272, %p273;
	setp.geu.f32 	%p275, %f37, %f1;
	or.pred  	%p276, %p275, %p274;
	setp.geu.f32 	%p277, %f283, %f2;
	or.pred  	%p278, %p276, %p277;
	@%p278 bra 	$L__BB0_283;
	cvt.rmi.f32.f32 	%f288, %f37;
	cvt.rzi.s32.f32 	%r767, %f288;
	cvt.rmi.f32.f32 	%f289, %f283;
	cvt.rzi.s32.f32 	%r768, %f289;
	add.s32 	%r142, %r767, 1;
	add.s32 	%r143, %r768, 1;
	cvt.rn.f32.s32 	%f290, %r767;
	sub.f32 	%f291, %f37, %f290;
	cvt.rn.f32.s32 	%f292, %r768;
	sub.f32 	%f293, %f283, %f292;
	mov.f32 	%f294, 0f3F800000;
	sub.f32 	%f295, %f294, %f291;
	sub.f32 	%f296, %f294, %f293;
	mul.f32 	%f284, %f295, %f296;
	// begin inline asm
	{  cvt.rn.f16.f32 %rs1582, %f284;}

	// end inline asm
	mul.f32 	%f285, %f295, %f293;
	// begin inline asm
	{  cvt.rn.f16.f32 %rs1583, %f285;}

	// end inline asm
	mul.f32 	%f286, %f291, %f296;
	// begin inline asm
	{  cvt.rn.f16.f32 %rs1584, %f286;}

	// end inline asm
	mul.f32 	%f287, %f291, %f293;
	// begin inline asm
	{  cvt.rn.f16.f32 %rs1585, %f287;}

	// end inline asm
	or.b32  	%r769, %r767, %r768;
	setp.lt.s32 	%p279, %r769, 0;
	setp.ge.s32 	%p280, %r767, %r35;
	setp.ge.s32 	%p281, %r768, %r36;
	or.pred  	%p282, %p280, %p281;
	or.pred  	%p283, %p282, %p279;
	mov.u16 	%rs3563, %rs1345;
	@%p283 bra 	$L__BB0_267;
	mad.lo.s32 	%r144, %r767, %r36, %r768;
	setp.lt.s32 	%p284, %r144, %r39;
	@%p284 bra 	$L__BB0_265;
	ld.param.u64 	%rd799, [_Z26ms_deformable_im2col_ultraI6__halfLi8ELi4ELi32EEvPKT_PKlS5_S3_S3_iiiiPS1_Pi_param_0];
	add.s32 	%r770, %r38, %r144;
	shl.b32 	%r771, %r770, 5;
	add.s32 	%r772, %r771, %r2115;
	mul.wide.s32 	%rd205, %r772, 2;
	add.s64 	%rd204, %rd799, %rd205;
	// begin inline asm
	ld.global.nc.b16 %rs3560, [%rd204];
	// end inline asm
	bra.uni 	$L__BB0_266;
$L__BB0_265:
	shl.b32 	%r773, %r144, 5;
	add.s32 	%r774, %r51, %r773;
	shl.b32 	%r775, %r774, 1;
	mov.u32 	%r776, shared_mem;
	add.s32 	%r777, %r776, %r775;
	ld.shared.u16 	%rs3560, [%r777];
$L__BB0_266:
	// begin inline asm
	{fma.rn.f16 %rs3563,%rs3560,%rs1582,%rs1345;
}
	// end inline asm
$L__BB0_267:
	setp.lt.s32 	%p286, %r767, 0;
	setp.lt.s32 	%p287, %r768, -1;
	or.pred  	%p288, %p286, %p287;
	or.pred  	%p289, %p288, %p280;
	setp.ge.s32 	%p290, %r143, %r36;
	or.pred  	%p291, %p289, %p290;
	@%p291 bra 	$L__BB0_272;
	mad.lo.s32 	%r145, %r767, %r36, %r143;
	setp.ge.s32 	%p292, %r145, %r39;
	@%p292 bra 	$L__BB0_270;
	shl.b32 	%r781, %r145, 5;
	add.s32 	%r782, %r51, %r781;
	shl.b32 	%r783, %r782, 1;
	mov.u32 	%r784, shared_mem;
	add.s32 	%r785, %r784, %r783;
	ld.shared.u16 	%rs3562, [%r785];
	bra.uni 	$L__BB0_271;
$L__BB0_270:
	ld.param.u64 	%rd800, [_Z26ms_deformable_im2col_ultraI6__halfLi8ELi4ELi32EEvPKT_PKlS5_S3_S3_iiiiPS1_Pi_param_0];
	add.s32 	%r778, %r38, %r145;
	shl.b32 	%r779, %r778, 5;
	add.s32 	%r780, %r779, %r2115;
	mul.wide.s32 	%rd207, %r780, 2;
	add.s64 	%rd206, %rd800, %rd207;
	// begin inline asm
	ld.global.nc.b16 %rs3562, [%rd206];
	// end inline asm
$L__BB0_271:
	// begin inline asm
	{fma.rn.f16 %rs3563,%rs3562,%rs1583,%rs3563;
}
	// end inline asm
$L__BB0_272:
	setp.lt.s32 	%p294, %r768, 0;
	setp.lt.s32 	%p295, %r767, -1;
	or.pred  	%p296, %p295, %p294;
	setp.ge.s32 	%p297, %r142, %r35;
	or.pred  	%p298, %p296, %p297;
	or.pred  	%p299, %p298, %p281;
	@%p299 bra 	$L__BB0_277;
	mad.lo.s32 	%r146, %r142, %r36, %r768;
	setp.ge.s32 	%p300, %r146, %r39;
	@%p300 bra 	$L__BB0_275;
	shl.b32 	%r789, %r146, 5;
	add.s32 	%r790, %r51, %r789;
	shl.b32 	%r791, %r790, 1;
	mov.u32 	%r792, shared_mem;
	add.s32 	%r793, %r792, %r791;
	ld.shared.u16 	%rs3564, [%r793];
	bra.uni 	$L__BB0_276;
$L__BB0_275:
	ld.param.u64 	%rd801, [_Z26ms_deformable_im2col_ultraI6__halfLi8ELi4ELi32EEvPKT_PKlS5_S3_S3_iiiiPS1_Pi_param_0];
	add.s32 	%r786, %r38, %r146;
	shl.b32 	%r787, %r786, 5;
	add.s32 	%r788, %r787, %r2115;
	mul.wide.s32 	%rd209, %r788, 2;
	add.s64 	%rd208, %rd801, %rd209;
	// begin inline asm
	ld.global.nc.b16 %rs3564, [%rd208];
	// end inline asm
$L__BB0_276:
	// begin inline asm
	{fma.rn.f16 %rs3563,%rs3564,%rs1584,%rs3563;
}
	// end inline asm
$L__BB0_277:
	min.s32 	%r794, %r767, %r768;
	setp.lt.s32 	%p303, %r794, -1;
	or.pred  	%p304, %p297, %p290;
	or.pred  	%p305, %p304, %p303;
	@%p305 bra 	$L__BB0_282;
	mad.lo.s32 	%r147, %r142, %r36, %r143;
	setp.ge.s32 	%p306, %r147, %r39;
	@%p306 bra 	$L__BB0_280;
	shl.b32 	%r798, %r147, 5;
	add.s32 	%r799, %r51, %r798;
	shl.b32 	%r800, %r799, 1;
	mov.u32 	%r801, shared_mem;
	add.s32 	%r802, %r801, %r800;
	ld.shared.u16 	%rs3566, [%r802];
	bra.uni 	$L__BB0_281;
$L__BB0_280:
	ld.param.u64 	%rd802, [_Z26ms_deformable_im2col_ultraI6__halfLi8ELi4ELi32EEvPKT_PKlS5_S3_S3_iiiiPS1_Pi_param_0];
	add.s32 	%r795, %r38, %r147;
	shl.b32 	%r796, %r795, 5;
	add.s32 	%r797, %r796, %r2115;
	mul.wide.s32 	%rd211, %r797, 2;
	add.s64 	%rd210, %rd802, %rd211;
	// begin inline asm
	ld.global.nc.b16 %rs3566, [%rd210];
	// end inline asm
$L__BB0_281:
	// begin inline asm
	{fma.rn.f16 %rs3563,%rs3566,%rs1585,%rs3563;
}
	// end inline asm
$L__BB0_282:
	// begin inline asm
	{fma.rn.f16 %rs3586,%rs1579,%rs3563,%rs3586;
}
	// end inline asm
$L__BB0_283:
	add.s64 	%rd49, %rd4, 34;
	add.s64 	%rd50, %rd4, 32;
	setp.lt.s32 	%p555, %r512, 0;
	add.s32 	%r148, %r512, %r2115;
	@%p555 bra 	$L__BB0_460;
	// begin inline asm
	ld.global.nc.b16 %rs1874, [%rd50];
	// end inline asm
	// begin inline asm
	ld.global.nc.b16 %rs1875, [%rd49];
	// end inline asm
	add.s64 	%rd286, %rd6, 16;
	// begin inline asm
	ld.global.nc.b16 %rs1876, [%rd286];
	// end inline asm
	// begin inline asm
	{  cvt.f32.f16 %f457, %rs1874;}

	// end inline asm
	add.f32 	%f459, %f457, 0f3F800000;
	mul.f32 	%f460, %f459, %f3;
	fma.rn.f32 	%f39, %f460, 0f3F000000, 0fBF000000;
	// begin inline asm
	{  cvt.f32.f16 %f458, %rs1875;}

	// end inline asm
	add.f32 	%f461, %f458, 0f3F800000;
	mul.f32 	%f462, %f461, %f4;
	fma.rn.f32 	%f463, %f462, 0f3F000000, 0fBF000000;
	setp.leu.f32 	%p556, %f39, 0fBF800000;
	setp.leu.f32 	%p557, %f463, 0fBF800000;
	or.pred  	%p558, %p556, %p557;
	setp.geu.f32 	%p559, %f39, %f3;
	or.pred  	%p560, %p559, %p558;
	setp.geu.f32 	%p561, %f463, %f4;
	or.pred  	%p562, %p560, %p561;
	@%p562 bra 	$L__BB0_306;
	cvt.rmi.f32.f32 	%f468, %f39;
	cvt.rzi.s32.f32 	%r899, %f468;
	cvt.rmi.f32.f32 	%f469, %f463;
	cvt.rzi.s32.f32 	%r900, %f469;
	add.s32 	%r151, %r899, 1;
	add.s32 	%r152, %r900, 1;
	cvt.rn.f32.s32 	%f470, %r899;
	sub.f32 	%f471, %f39, %f470;
	cvt.rn.f32.s32 	%f472, %r900;
	sub.f32 	%f473, %f463, %f472;
	mov.f32 	%f474, 0f3F800000;
	sub.f32 	%f475, %f474, %f471;
	sub.f32 	%f476, %f474, %f473;
	mul.f32 	%f464, %f475, %f476;
	// begin inline asm
	{  cvt.rn.f16.f32 %rs1879, %f464;}

	// end inline asm
	mul.f32 	%f465, %f475, %f473;
	// begin inline asm
	{  cvt.rn.f16.f32 %rs1880, %f465;}

	// end inline asm
	mul.f32 	%f466, %f471, %f476;
	// begin inline asm
	{  cvt.rn.f16.f32 %rs1881, %f466;}

	// end inline asm
	mul.f32 	%f467, %f471, %f473;
	// begin inline asm
	{  cvt.rn.f16.f32 %rs1882, %f467;}

	// end inline asm
	or.b32  	%r901, %r899, %r900;
	setp.lt.s32 	%p563, %r901, 0;
	setp.ge.s32 	%p564, %r899, %r40;
	setp.ge.s32 	%p565, %r900, %r41;
	or.pred  	%p566, %p564, %p565;
	or.pred  	%p567, %p566, %p563;
	mov.u16 	%rs3572, %rs1345;
	@%p567 bra 	$L__BB0_290;
	mad.lo.s32 	%r153, %r899, %r41, %r900;
	setp.lt.s32 	%p568, %r153, %r44;
	@%p568 bra 	$L__BB0_288;
	ld.param.u64 	%rd819, [_Z26ms_deformable_im2col_ultraI6__halfLi8ELi4ELi32EEvPKT_PKlS5_S3_S3_iiiiPS1_Pi_param_0];
	add.s32 	%r902, %r43, %r153;
	shl.b32 	%r903, %r902, 5;
	add.s32 	%r904, %r903, %r2115;
	mul.wide.s32 	%rd288, %r904, 2;
	add.s64 	%rd287, %rd819, %rd288;
	// begin inline asm
	ld.global.nc.b16 %rs3569, [%rd287];
	// end inline asm
	bra.uni 	$L__BB0_289;
$L__BB0_288:
	shl.b32 	%r905, %r153, 5;
	add.s32 	%r906, %r148, %r905;
	shl.b32 	%r907, %r906, 1;
	mov.u32 	%r908, shared_mem;
	add.s32 	%r909, %r908, %r907;
	ld.shared.u16 	%rs3569, [%r909];
$L__BB0_289:
	// begin inline asm
	{fma.rn.f16 %rs3572,%rs3569,%rs1879,%rs1345;
}
	// end inline asm
$L__BB0_290:
	setp.lt.s32 	%p570, %r899, 0;
	setp.lt.s32 	%p571, %r900, -1;
	or.pred  	%p572, %p570, %p571;
	or.pred  	%p573, %p572, %p564;
	setp.ge.s32 	%p574, %r152, %r41;
	or.pred  	%p575, %p573, %p574;
	@%p575 bra 	$L__BB0_295;
	mad.lo.s32 	%r154, %r899, %r41, %r152;
	setp.ge.s32 	%p576, %r154, %r44;
	@%p576 bra 	$L__BB0_293;
	shl.b32 	%r913, %r154, 5;
	add.s32 	%r914, %r148, %r913;
	shl.b32 	%r915, %r914, 1;
	mov.u32 	%r916, shared_mem;
	add.s32 	%r917, %r916, %r915;
	ld.shared.u16 	%rs3571, [%r917];
	bra.uni 	$L__BB0_294;
$L__BB0_293:
	ld.param.u64 	%rd820, [_Z26ms_deformable_im2col_ultraI6__halfLi8ELi4ELi32EEvPKT_PKlS5_S3_S3_iiiiPS1_Pi_param_0];
	add.s32 	%r910, %r43, %r154;
	shl.b32 	%r911, %r910, 5;
	add.s32 	%r912, %r911, %r2115;
	mul.wide.s32 	%rd290, %r912, 2;
	add.s64 	%rd289, %rd820, %rd290;
	// begin inline asm
	ld.global.nc.b16 %rs3571, [%rd289];
	// end inline asm
$L__BB0_294:
	// begin inline asm
	{fma.rn.f16 %rs3572,%rs3571,%rs1880,%rs3572;
}
	// end inline asm
$L__BB0_295:
	setp.lt.s32 	%p578, %r900, 0;
	setp.lt.s32 	%p579, %r899, -1;
	or.pred  	%p580, %p579, %p578;
	setp.ge.s32 	%p581, %r151, %r40;
	or.pred  	%p582, %p580, %p581;
	or.pred  	%p583, %p582, %p565;
	@%p583 bra 	$L__BB0_300;
	mad.lo.s32 	%r155, %r151, %r41, %r900;
	setp.ge.s32 	%p584, %r155, %r44;
	@%p584 bra 	$L__BB0_298;
	shl.b32 	%r921, %r155, 5;
	add.s32 	%r922, %r148, %r921;
	shl.b32 	%r923, %r922, 1;
	mov.u32 	%r924, shared_mem;
	add.s32 	%r925, %r924, %r923;
	ld.shared.u16 	%rs3573, [%r925];
	bra.uni 	$L__BB0_299;
$L__BB0_298:
	ld.param.u64 	%rd821, [_Z26ms_deformable_im2col_ultraI6__halfLi8ELi4ELi32EEvPKT_PKlS5_S3_S3_iiiiPS1_Pi_param_0];
	add.s32 	%r918, %r43, %r155;
	shl.b32 	%r919, %r918, 5;
	add.s32 	%r920, %r919, %r2115;
	mul.wide.s32 	%rd292, %r920, 2;
	add.s64 	%rd291, %rd821, %rd292;
	// begin inline asm
	ld.global.nc.b16 %rs3573, [%rd291];
	// end inline asm
$L__BB0_299:
	// begin inline asm
	{fma.rn.f16 %rs3572,%rs3573,%rs1881,%rs3572;
}
	// end inline asm
$L__BB0_300:
	min.s32 	%r926, %r899, %r900;
	setp.lt.s32 	%p587, %r926, -1;
	or.pred  	%p588, %p581, %p574;
	or.pred  	%p589, %p588, %p587;
	@%p589 bra 	$L__BB0_305;
	mad.lo.s32 	%r156, %r151, %r41, %r152;
	setp.ge.s32 	%p590, %r156, %r44;
	@%p590 bra 	$L__BB0_303;
	shl.b32 	%r930, %r156, 5;
	add.s32 	%r931, %r148, %r930;
	shl.b32 	%r932, %r931, 1;
	mov.u32 	%r933, shared_mem;
	add.s32 	%r934, %r933, %r932;
	ld.shared.u16 	%rs3575, [%r934];
	bra.uni 	$L__BB0_304;
$L__BB0_303:
	ld.param.u64 	%rd822, [_Z26ms_deformable_im2col_ultraI6__halfLi8ELi4ELi32EEvPKT_PKlS5_S3_S3_iiiiPS1_Pi_param_0];
	add.s32 	%r927, %r43, %r156;
	shl.b32 	%r928, %r927, 5;
	add.s32 	%r929, %r928, %r2115;
	mul.wide.s32 	%rd294, %r929, 2;
	add.s64 	%rd293, %rd822, %rd294;
	// begin inline asm
	ld.global.nc.b16 %rs3575, [%rd293];
	// end inline asm
$L__BB0_304:
	// begin inline asm
	{fma.rn.f16 %rs3572,%rs3575,%rs1882,%rs3572;
}
	// end inline asm
$L__BB0_305:
	// begin inline asm
	{fma.rn.f16 %rs3586,%rs1876,%rs3572,%rs3586;
}
	// end inline asm
$L__BB0_306:
	add.s64 	%rd295, %rd4, 36;
	// begin inline asm
	ld.global.nc.b16 %rs1907, [%rd295];
	// end inline asm
	add.s64 	%rd296, %rd4, 38;
	// begin inline asm
	ld.global.nc.b16 %rs1908, [%rd296];
	// end inline asm
	add.s64 	%rd297, %rd6, 18;
	// begin inline asm
	ld.global.nc.b16 %rs1909, [%rd297];
	// end inline asm
	// begin inline asm
	{  cvt.f32.f16 %f477, %rs1907;}

	// end inline asm
	add.f32 	%f479, %f477, 0f3F800000;
	mul.f32 	%f480, %f479, %f3;
	fma.rn.f32 	%f41, %f480, 0f3F000000, 0fBF000000;
	// begin inline asm
	{  cvt.f32.f16 %f478, %rs1908;}

	// end inline asm
	add.f32 	%f481, %f478, 0f3F800000;
	mul.f32 	%f482, %f481, %f4;
	fma.rn.f32 	%f483, %f482, 0f3F000000, 0fBF000000;
	setp.leu.f32 	%p591, %f41, 0fBF800000;
	setp.leu.f32 	%p592, %f483, 0fBF800000;
	or.pred  	%p593, %p591, %p592;
	setp.geu.f32 	%p594, %f41, %f3;
	or.pred  	%p595, %p594, %p593;
	setp.geu.f32 	%p596, %f483, %f4;
	or.pred  	%p597, %p595, %p596;
	@%p597 bra 	$L__BB0_328;
	cvt.rmi.f32.f32 	%f488, %f41;
	cvt.rzi.s32.f32 	%r935, %f488;
	cvt.rmi.f32.f32 	%f489, %f483;
	cvt.rzi.s32.f32 	%r936, %f489;
	add.s32 	%r159, %r935, 1;
	add.s32 	%r160, %r936, 1;
	cvt.rn.f32.s32 	%f490, %r935;
	sub.f32 	%f491, %f41, %f490;
	cvt.rn.f32.s32 	%f492, %r936;
	sub.f32 	%f493, %f483, %f492;
	mov.f32 	%f494, 0f3F800000;
	sub.f32 	%f495, %f494, %f491;
	sub.f32 	%f496, %f494, %f493;
	mul.f32 	%f484, %f495, %f496;
	// begin inline asm
	{  cvt.rn.f16.f32 %rs1912, %f484;}

	// end inline asm
	mul.f32 	%f485, %f495, %f493;
	// begin inline asm
	{  cvt.rn.f16.f32 %rs1913, %f485;}

	// end inline asm
	mul.f32 	%f486, %f491, %f496;
	// begin inline asm
	{  cvt.rn.f16.f32 %rs1914, %f486;}

	// end inline asm
	mul.f32 	%f487, %f491, %f493;
	// begin inline asm
	{  cvt.rn.f16.f32 %rs1915, %f487;}

	// end inline asm
	or.b32  	%r937, %r935, %r936;
	setp.lt.s32 	%p598, %r937, 0;
	setp.ge.s32 	%p599, %r935, %r40;
	setp.ge.s32 	%p600, %r936, %r41;
	or.pred  	%p601, %p599, %p600;
	or.pred  	%p602, %p601, %p598;
	mov.u16 	%rs3581, %rs1345;
	@%p602 bra 	$L__BB0_312;
	mad.lo.s32 	%r161, %r935, %r41, %r936;
	setp.lt.s32 	%p603, %r161, %r44;
	@%p603 bra 	$L__BB0_310;
	ld.param.u64 	%rd823, [_Z26ms_deformable_im2col_ultraI6__halfLi8ELi4ELi32EEvPKT_PKlS5_S3_S3_iiiiPS1_Pi_param_0];
	add.s32 	%r938, %r43, %r161;
	shl.b32 	%r939, %r938, 5;
	add.s32 	%r940, %r939, %r2115;
	mul.wide.s32 	%rd299, %r940, 2;
	add.s64 	%rd298, %rd823, %rd299;
	// begin inline asm
	ld.global.nc.b16 %rs3578, [%rd298];
	// end inline asm
	bra.uni 	$L__BB0_311;
$L__BB0_310:
	shl.b32 	%r941, %r161, 5;
	add.s32 	%r942, %r148, %r941;
	shl.b32 	%r943, %r942, 1;
	mov.u32 	%r944, shared_mem;
	add.s32 	%r945, %r944, %r943;
	ld.shared.u16 	%rs3578, [%r945];
$L__BB0_311:
	// begin inline asm
	{fma.rn.f16 %rs3581,%rs3578,%rs1912,%rs1345;
}
	// end inline asm
$L__BB0_312:
	setp.lt.s32 	%p605, %r935, 0;
	setp.lt.s32 	%p606, %r936, -1;
	or.pred  	%p607, %p605, %p606;
	or.pred  	%p608, %p607, %p599;
	setp.ge.s32 	%p609, %r160, %r41;
	or.pred  	%p610, %p608, %p609;
	@%p610 bra 	$L__BB0_317;
	mad.lo.s32 	%r162, %r935, %r41, %r160;
	setp.ge.s32 	%p611, %r162, %r44;
	@%p611 bra 	$L__BB0_315;
	shl.b32 	%r949, %r162, 5;
	add.s32 	%r950, %r148, %r949;
	shl.b32 	%r951, %r950, 1;
	mov.u32 	%r952, shared_mem;
	add.s32 	%r953, %r952, %r951;
	ld.shared.u16 	%rs3580, [%r953];
	bra.uni 	$L__BB0_316;
$L__BB0_315:
	ld.param.u64 	%rd824, [_Z26ms_deformable_im2col_ultraI6__halfLi8ELi4ELi32EEvPKT_PKlS5_S3_S3_iiiiPS1_Pi_param_0];
	add.s32 	%r946, %r43, %r162;
	shl.b32 	%r947, %r946, 5;
	add.s32 	%r948, %r947, %r2115;
	mul.wide.s32 	%rd301, %r948, 2;
	add.s64 	%rd300, %rd824, %rd301;
	// begin inline asm
	ld.global.nc.b16 %rs3580, [%rd300];
	// end inline asm
$L__BB0_316:
	// begin inline asm
	{fma.rn.f16 %rs3581,%rs3580,%rs1913,%rs3581;
}
	// end inline asm
$L__BB0_317:
	setp.lt.s32 	%p613, %r936, 0;
	setp.lt.s32 	%p614, %r935, -1;
	or.pred  	%p615, %p614, %p613;
	setp.ge.s32 	%p616, %r159, %r40;
	or.pred  	%p617, %p615, %p616;
	or.pred  	%p618, %p617, %p600;
	@%p618 bra 	$L__BB0_322;
	mad.lo.s32 	%r163, %r159, %r41, %r936;
	setp.ge.s32 	%p619, %r163, %r44;
	@%p619 bra 	$L__BB0_320;
	shl.b32 	%r957, %r163, 5;
	add.s32 	%r958, %r148, %r957;
	shl.b32 	%r959, %r958, 1;
	mov.u32 	%r960, shared_mem;
	add.s32 	%r961, %r960, %r959;
	ld.shared.u16 	%rs3582, [%r961];
	bra.uni 	$L__BB0_321;
$L__BB0_320:
	ld.param.u64 	%rd825, [_Z26ms_deformable_im2col_ultraI6__halfLi8ELi4ELi32EEvPKT_PKlS5_S3_S3_iiiiPS1_Pi_param_0];
	add.s32 	%r954, %r43, %r163;
	shl.b32 	%r955, %r954, 5;
	add.s32 	%r956, %r955, %r2115;
	mul.wide.s32 	%rd303, %r956, 2;
	add.s64 	%rd302, %rd825, %rd303;
	// begin inline asm
	ld.global.nc.b16 %rs3582, [%rd302];
	// end inline asm
$L__BB0_321:
	// begin inline asm
	{fma.rn.f16 %rs3581,%rs3582,%rs1914,%rs3581;
}
	// end inline asm
$L__BB0_322:
	min.s32 	%r962, %r935, %r936;
	setp.lt.s32 	%p622, %r962, -1;
	or.pred  	%p623, %p616, %p609;
	or.pred  	%p624, %p623, %p622;
	@%p624 bra 	$L__BB0_327;
	mad.lo.s32 	%r164, %r159, %r41, %r160;
	setp.ge.s32 	%p625, %r164, %r44;
	@%p625 bra 	$L__BB0_325;
	shl.b32 	%r966, %r164, 5;
	add.s32 	%r967, %r148, %r966;
	shl.b32 	%r968, %r967, 1;
	mov.u32 	%r969, shared_mem;
	add.s32 	%r970, %r969, %r968;
	ld.shared.u16 	%rs3584, [%r970];
	bra.uni 	$L__BB0_326;
$L__BB0_325:
	ld.param.u64 	%rd826, [_Z26ms_deformable_im2col_ultraI6__halfLi8ELi4ELi32EEvPKT_PKlS5_S3_S3_iiiiPS1_Pi_param_0];
	add.s32 	%r963, %r43, %r164;
	shl.b32 	%r964, %r963, 5;
	add.s32 	%r965, %r964, %r2115;
	mul.wide.s32 	%rd305, %r965, 2;
	add.s64 	%rd304, %rd826, %rd305;
	// begin inline asm
	ld.global.nc.b16 %rs3584, [%rd304];
	// end inline asm
$L__BB0_326:
	// begin inline asm
	{fma.rn.f16 %rs3581,%rs3584,%rs1915,%rs3581;
}
	// end inline asm
$L__BB0_327:
	// begin inline asm
	{fma.rn.f16 %rs3586,%rs1909,%rs3581,%rs3586;
}
	// end inline asm
$L__BB0_328:
	add.s64 	%rd306, %rd4, 40;
	// begin inline asm
	ld.global.nc.b16 %rs1940, [%rd306];
	// end inline asm
	add.s64 	%rd307, %rd4, 42;
	// begin inline asm
	ld.global.nc.b16 %rs1941, [%rd307];
	// end inline asm
	add.s64 	%rd308, %rd6, 20;
	// begin inline asm
	ld.global.nc.b16 %rs1942, [%rd308];
	// end inline asm
	// begin inline asm
	{  cvt.f32.f16 %f497, %rs1940;}

	// end inline asm
	add.f32 	%f499, %f497, 0f3F800000;
	mul.f32 	%f500, %f499, %f3;
	fma.rn.f32 	%f43, %f500, 0f3F000000, 0fBF000000;
	// begin inline asm
	{  cvt.f32.f16 %f498, %rs1941;}

	// end inline asm
	add.f32 	%f501, %f498, 0f3F800000;
	mul.f32 	%f502, %f501, %f4;
	fma.rn.f32 	%f503, %f502, 0f3F000000, 0fBF000000;
	setp.leu.f32 	%p626, %f43, 0fBF800000;
	setp.leu.f32 	%p627, %f503, 0fBF800000;
	or.pred  	%p628, %p626, %p627;
	setp.geu.f32 	%p629, %f43, %f3;
	or.pred  	%p630, %p629, %p628;
	setp.geu.f32 	%p631, %f503, %f4;
	or.pred  	%p632, %p630, %p631;
	@%p632 bra 	$L__BB0_350;
	cvt.rmi.f32.f32 	%f508, %f43;
	cvt.rzi.s32.f32 	%r971, %f508;
	cvt.rmi.f32.f32 	%f509, %f503;
	cvt.rzi.s32.f32 	%r972, %f509;
	add.s32 	%r167, %r971, 1;
	add.s32 	%r168, %r972, 1;
	cvt.rn.f32.s32 	%f510, %r971;
	sub.f32 	%f511, %f43, %f510;
	cvt.rn.f32.s32 	%f512, %r972;
	sub.f32 	%f513, %f503, %f512;
	mov.f32 	%f514, 0f3F800000;
	sub.f32 	%f515, %f514, %f511;
	sub.f32 	%f516, %f514, %f513;
	mul.f32 	%f504, %f515, %f516;
	// begin inline asm
	{  cvt.rn.f16.f32 %rs1945, %f504;}

	// end inline asm
	mul.f32 	%f505, %f515, %f513;
	// begin inline asm
	{  cvt.rn.f16.f32 %rs1946, %f505;}

	// end inline asm
	mul.f32 	%f506, %f511, %f516;
	// begin inline asm
	{  cvt.rn.f16.f32 %rs1947, %f506;}

	// end inline asm
	mul.f32 	%f507, %f511, %f513;
	// begin inline asm
	{  cvt.rn.f16.f32 %rs1948, %f507;}

	// end inline asm
	or.b32  	%r973, %r971, %r972;
	setp.lt.s32 	%p633, %r973, 0;
	setp.ge.s32 	%p634, %r971, %r40;
	setp.ge.s32 	%p635, %r972, %r41;
	or.pred  	%p636, %p634, %p635;
	or.pred  	%p637, %p636, %p633;
	mov.u16 	%rs3590, %rs1345;
	@%p637 bra 	$L__BB0_334;
	mad.lo.s32 	%r169, %r971, %r41, %r972;
	setp.lt.s32 	%p638, %r169, %r44;
	@%p638 bra 	$L__BB0_332;
	ld.param.u64 	%rd827, [_Z26ms_deformable_im2col_ultraI6__halfLi8ELi4ELi32EEvPKT_PKlS5_S3_S3_iiiiPS1_Pi_param_0];
	add.s32 	%r974, %r43, %r169;
	shl.b32 	%r975, %r974, 5;
	add.s32 	%r976, %r975, %r2115;
	mul.wide.s32 	%rd310, %r976, 2;
	add.s64 	%rd309, %rd827, %rd310;
	// begin inline asm
	ld.global.nc.b16 %rs3587, [%rd309];
	// end inline asm
	bra.uni 	$L__BB0_333;
$L__BB0_332:
	shl.b32 	%r977, %r169, 5;
	add.s32 	%r978, %r148, %r977;
	shl.b32 	%r979, %r978, 1;
	mov.u32 	%r980, shared_mem;
	add.s32 	%r981, %r980, %r979;
	ld.shared.u16 	%rs3587, [%r981];
$L__BB0_333:
	// begin inline asm
	{fma.rn.f16 %rs3590,%rs3587,%rs1945,%rs1345;
}
	// end inline asm
$L__BB0_334:
	setp.lt.s32 	%p640, %r971, 0;
	setp.lt.s32 	%p641, %r972, -1;
	or.pred  	%p642, %p640, %p641;
	or.pred  	%p643, %p642, %p634;
	setp.ge.s32 	%p644, %r168, %r41;
	or.pred  	%p645, %p643, %p644;
	@%p645 bra 	$L__BB0_339;
	mad.lo.s32 	%r170, %r971, %r41, %r168;
	setp.ge.s32 	%p646, %r170, %r44;
	@%p646 bra 	$L__BB0_337;
	shl.b32 	%r985, %r170, 5;
	add.s32 	%r986, %r148, %r985;
	shl.b32 	%r987, %r986, 1;
	mov.u32 	%r988, shared_mem;
	add.s32 	%r989, %r988, %r987;
	ld.shared.u16 	%rs3589, [%r989];
	bra.uni 	$L__BB0_338;
$L__BB0_337:
	ld.param.u64 	%rd828, [_Z26ms_deformable_im2col_ultraI6__halfLi8ELi4ELi32EEvPKT_PKlS5_S3_S3_iiiiPS1_Pi_param_0];
	add.s32 	%r982, %r43, %r170;
	shl.b32 	%r983, %r982, 5;
	add.s32 	%r984, %r983, %r2115;
	mul.wide.s32 	%rd312, %r984, 2;
	add.s64 	%rd311, %rd828, %rd312;
	// begin inline asm
	ld.global.nc.b16 %rs3589, [%rd311];
	// end inline asm
$L__BB0_338:
	// begin inline asm
	{fma.rn.f16 %rs3590,%rs3589,%rs1946,%rs3590;
}
	// end inline asm
$L__BB0_339:
	setp.lt.s32 	%p648, %r972, 0;
	setp.lt.s32 	%p649, %r971, -1;
	or.pred  	%p650, %p649, %p648;
	setp.ge.s32 	%p651, %r167, %r40;
	or.pred  	%p652, %p650, %p651;
	or.pred  	%p653, %p652, %p635;
	@%p653 bra 	$L__BB0_344;
	mad.lo.s32 	%r171, %r167, %r41, %r972;
	setp.ge.s32 	%p654, %r171, %r44;
	@%p654 bra 	$L__BB0_342;
	shl.b32 	%r993, %r171, 5;
	add.s32 	%r994, %r148, %r993;
	shl.b32 	%r995, %r994, 1;
	mov.u32 	%r996, shared_mem;
	add.s32 	%r997, %r996, %r995;
	ld.shared.u16 	%rs3591, [%r997];
	bra.uni 	$L__BB0_343;
$L__BB0_342:
	ld.param.u64 	%rd829, [_Z26ms_deformable_im2col_ultraI6__halfLi8ELi4ELi32EEvPKT_PKlS5_S3_S3_iiiiPS1_Pi_param_0];
	add.s32 	%r990, %r43, %r171;
	shl.b32 	%r991, %r990, 5;
	add.s32 	%r992, %r991, %r2115;
	mul.wide.s32 	%rd314, %r992, 2;
	add.s64 	%rd313, %rd829, %rd314;
	// begin inline asm
	ld.global.nc.b16 %rs3591, [%rd313];
	// end inline asm
$L__BB0_343:
	// begin inline asm
	{fma.rn.f16 %rs3590,%rs3591,%rs1947,%rs3590;
}
	// end inline asm
$L__BB0_344:
	min.s32 	%r998, %r971, %r972;
	setp.lt.s32 	%p657, %r998, -1;
	or.pred  	%p658, %p651, %p644;
	or.pred  	%p659, %p658, %p657;
	@%p659 bra 	$L__BB0_349;
	mad.lo.s32 	%r172, %r167, %r41, %r168;
	setp.ge.s32 	%p660, %r172, %r44;
	@%p660 bra 	$L__BB0_347;
	shl.b32 	%r1002, %r172, 5;
	add.s32 	%r1003, %r148, %r1002;
	shl.b32 	%r1004, %r1003, 1;
	mov.u32 	%r1005, shared_mem;
	add.s32 	%r1006, %r1005, %r1004;
	ld.shared.u16 	%rs3593, [%r1006];
	bra.uni 	$L__BB0_348;
$L__BB0_347:
	ld.param.u64 	%rd830, [_Z26ms_deformable_im2col_ultraI6__halfLi8ELi4ELi32EEvPKT_PKlS5_S3_S3_iiiiPS1_Pi_param_0];
	add.s32 	%r999, %r43, %r172;
	shl.b32 	%r1000, %r999, 5;
	add.s32 	%r1001, %r1000, %r2115;
	mul.wide.s32 	%rd316, %r1001, 2;
	add.s64 	%rd315, %rd830, %rd316;
	// begin inline asm
	ld.global.nc.b16 %rs3593, [%rd315];
	// end inline asm
$L__BB0_348:
	// begin inline asm
	{fma.rn.f16 %rs3590,%rs3593,%rs1948,%rs3590;
}
	// end inline asm
$L__BB0_349:
	// begin inline asm
	{fma.rn.f16 %rs3586,%rs1942,%rs3590,%rs3586;
}
	// end inline asm
$L__BB0_350:
	add.s64 	%rd317, %rd4, 44;
	// begin inline asm
	ld.global.nc.b16 %rs1973, [%rd317];
	// end inline asm
	add.s64 	%rd318, %rd4, 46;
	// begin inline asm
	ld.global.nc.b16 %rs1974, [%rd318];
	// end inline asm
	add.s64 	%rd319, %rd6, 22;
	// begin inline asm
	ld.global.nc.b16 %rs1975, [%rd319];
	// end inline asm
	// begin inline asm
	{  cvt.f32.f16 %f517, %rs1973;}

	// end inline asm
	add.f32 	%f519, %f517, 0f3F800000;
	mul.f32 	%f520, %f519, %f3;
	fma.rn.f32 	%f45, %f520, 0f3F000000, 0fBF000000;
	// begin inline asm
	{  cvt.f32.f16 %f518, %rs1974;}

	// end inline asm
	add.f32 	%f521, %f518, 0f3F800000;
	mul.f32 	%f522, %f521, %f4;
	fma.rn.f32 	%f523, %f522, 0f3F000000, 0fBF000000;
	setp.leu.f32 	%p661, %f45, 0fBF800000;
	setp.leu.f32 	%p662, %f523, 0fBF800000;
	or.pred  	%p663, %p661, %p662;
	setp.geu.f32 	%p664, %f45, %f3;
	or.pred  	%p665, %p664, %p663;
	setp.geu.f32 	%p666, %f523, %f4;
	or.pred  	%p667, %p665, %p666;
	@%p667 bra 	$L__BB0_372;
	cvt.rmi.f32.f32 	%f528, %f45;
	cvt.rzi.s32.f32 	%r1007, %f528;
	cvt.rmi.f32.f32 	%f529, %f523;
	cvt.rzi.s32.f32 	%r1008, %f529;
	add.s32 	%r175, %r1007, 1;
	add.s32 	%r176, %r1008, 1;
	cvt.rn.f32.s32 	%f530, %r1007;
	sub.f32 	%f531, %f45, %f530;
	cvt.rn.f32.s32 	%f532, %r1008;
	sub.f32 	%f533, %f523, %f532;
	mov.f32 	%f534, 0f3F800000;
	sub.f32 	%f535, %f534, %f531;
	sub.f32 	%f536, %f534, %f533;
	mul.f32 	%f524, %f535, %f536;
	// begin inline asm
	{  cvt.rn.f16.f32 %rs1978, %f524;}

	// end inline asm
	mul.f32 	%f525, %f535, %f533;
	// begin inline asm
	{  cvt.rn.f16.f32 %rs1979, %f525;}

	// end inline asm
	mul.f32 	%f526, %f531, %f536;
	// begin inline asm
	{  cvt.rn.f16.f32 %rs1980, %f526;}

	// end inline asm
	mul.f32 	%f527, %f531, %f533;
	// begin inline asm
	{  cvt.rn.f16.f32 %rs1981, %f527;}

	// end inline asm
	or.b32  	%r1009, %r1007, %r1008;
	setp.lt.s32 	%p668, %r1009, 0;
	setp.ge.s32 	%p669, %r1007, %r40;
	setp.ge.s32 	%p670, %r1008, %r41;
	or.pred  	%p671, %p669, %p670;
	or.pred  	%p672, %p671, %p668;
	mov.u16 	%rs3599, %rs1345;
	@%p672 bra 	$L__BB0_356;
	mad.lo.s32 	%r177, %r1007, %r41, %r1008;
	setp.lt.s32 	%p673, %r177, %r44;
	@%p673 bra 	$L__BB0_354;
	ld.param.u64 	%rd831, [_Z26ms_deformable_im2col_ultraI6__halfLi8ELi4ELi32EEvPKT_PKlS5_S3_S3_iiiiPS1_Pi_param_0];
	add.s32 	%r1010, %r43, %r177;
	shl.b32 	%r1011, %r1010, 5;
	add.s32 	%r1012, %r1011, %r2115;
	mul.wide.s32 	%rd321, %r1012, 2;
	add.s64 	%rd320, %rd831, %rd321;
	// begin inline asm
	ld.global.nc.b16 %rs3596, [%rd320];
	// end inline asm
	bra.uni 	$L__BB0_355;
$L__BB0_354:
	shl.b32 	%r1013, %r177, 5;
	add.s32 	%r1014, %r148, %r1013;
	shl.b32 	%r1015, %r1014, 1;
	mov.u32 	%r1016, shared_mem;
	add.s32 	%r1017, %r1016, %r1015;
	ld.shared.u16 	%rs3596, [%r1017];
$L__BB0_355:
	// begin inline asm
	{fma.rn.f16 %rs3599,%rs3596,%rs1978,%rs1345;
}
	// end inline asm
$L__BB0_356:
	setp.lt.s32 	%p675, %r1007, 0;
	setp.lt.s32 	%p676, %r1008, -1;
	or.pred  	%p677, %p675, %p676;
	or.pred  	%p678, %p677, %p669;
	setp.ge.s32 	%p679, %r176, %r41;
	or.pred  	%p680, %p678, %p679;
	@%p680 bra 	$L__BB0_361;
	mad.lo.s32 	%r178, %r1007, %r41, %r176;
	setp.ge.s32 	%p681, %r178, %r44;
	@%p681 bra 	$L__BB0_359;
	shl.b32 	%r1021, %r178, 5;
	add.s32 	%r1022, %r148, %r1021;
	shl.b32 	%r1023, %r1022, 1;
	mov.u32 	%r1024, shared_mem;
	add.s32 	%r1025, %r1024, %r1023;
	ld.shared.u16 	%rs3598, [%r1025];
	bra.uni 	$L__BB0_360;
$L__BB0_359:
	ld.param.u64 	%rd832, [_Z26ms_deformable_im2col_ultraI6__halfLi8ELi4ELi32EEvPKT_PKlS5_S3_S3_iiiiPS1_Pi_param_0];
	add.s32 	%r1018, %r43, %r178;
	shl.b32 	%r1019, %r1018, 5;
	add.s32 	%r1020, %r1019, %r2115;
	mul.wide.s32 	%rd323, %r1020, 2;
	add.s64 	%rd322, %rd832, %rd323;
	// begin inline asm
	ld.global.nc.b16 %rs3598, [%rd322];
	// end inline asm
$L__BB0_360:
	// begin inline asm
	{fma.rn.f16 %rs3599,%rs3598,%rs1979,%rs3599;
}
	// end inline asm
$L__BB0_361:
	setp.lt.s32 	%p683, %r1008, 0;
	setp.lt.s32 	%p684, %r1007, -1;
	or.pred  	%p685, %p684, %p683;
	setp.ge.s32 	%p686, %r175, %r40;
	or.pred  	%p687, %p685, %p686;
	or.pred  	%p688, %p687, %p670;
	@%p688 bra 	$L__BB0_366;
	mad.lo.s32 	%r179, %r175, %r41, %r1008;
	setp.ge.s32 	%p689, %r179, %r44;
	@%p689 bra 	$L__BB0_364;
	shl.b32 	%r1029, %r179, 5;
	add.s32 	%r1030, %r148, %r1029;
	shl.b32 	%r1031, %r1030, 1;
	mov.u32 	%r1032, shared_mem;
	add.s32 	%r1033, %r1032, %r1031;
	ld.shared.u16 	%rs3600, [%r1033];
	bra.uni 	$L__BB0_365;
$L__BB0_364:
	ld.param.u64 	%rd833, [_Z26ms_deformable_im2col_ultraI6__halfLi8ELi4ELi32EEvPKT_PKlS5_S3_S3_iiiiPS1_Pi_param_0];
	add.s32 	%r1026, %r43, %r179;
	shl.b32 	%r1027, %r1026, 5;
	add.s32 	%r1028, %r1027, %r2115;
	mul.wide.s32 	%rd325, %r1028, 2;
	add.s64 	%rd324, %rd833, %rd325;
	// begin inline asm
	ld.global.nc.b16 %rs3600, [%rd324];
	// end inline asm
$L__BB0_365:
	// begin inline asm
	{fma.rn.f16 %rs3599,%rs3600,%rs1980,%rs3599;
}
	// end inline asm
$L__BB0_366:
	min.s32 	%r1034, %r1007, %r1008;
	setp.lt.s32 	%p692, %r1034, -1;
	or.pred  	%p693, %p686, %p679;
	or.pred  	%p694, %p693, %p692;
	@%p694 bra 	$L__BB0_371;
	mad.lo.s32 	%r180, %r175, %r41, %r176;
	setp.ge.s32 	%p695, %r180, %r44;
	@%p695 bra 	$L__BB0_369;
	shl.b32 	%r1038, %r180, 5;
	add.s32 	%r1039, %r148, %r1038;
	shl.b32 	%r1040, %r1039, 1;
	mov.u32 	%r1041, shared_mem;
	add.s32 	%r1042, %r1041, %r1040;
	ld.shared.u16 	%rs3602, [%r1042];
	bra.uni 	$L__BB0_370;
$L__BB0_369:
	ld.param.u64 	%rd834, [_Z26ms_deformable_im2col_ultraI6__halfLi8ELi4ELi32EEvPKT_PKlS5_S3_S3_iiiiPS1_Pi_param_0];
	add.s32 	%r1035, %r43, %r180;
	shl.b32 	%r1036, %r1035, 5;
	add.s32 	%r1037, %r1036, %r2115;
	mul.wide.s32 	%rd327, %r1037, 2;
	add.s64 	%rd326, %rd834, %rd327;
	// begin inline asm
	ld.global.nc.b16 %rs3602, [%rd326];
	// end inline asm
$L__BB0_370:
	// begin inline asm
	{fma.rn.f16 %rs3599,%rs3602,%rs1981,%rs3599;
}
	// end inline asm
$L__BB0_371:
	// begin inline asm
	{fma.rn.f16 %rs3586,%rs1975,%rs3599,%rs3586;
}
	// end inline asm
$L__BB0_372:
	add.s64 	%rd328, %rd4, 48;
	// begin inline asm
	ld.global.nc.b16 %rs2006, [%rd328];
	// end inline asm
	add.s64 	%rd329, %rd4, 50;
	// begin inline asm
	ld.global.nc.b16 %rs2007, [%rd329];
	// end inline asm
	add.s64 	%rd330, %rd6, 24;
	// begin inline asm
	ld.global.nc.b16 %rs2008, [%rd330];
	// end inline asm
	// begin inline asm
	{  cvt.f32.f16 %f537, %rs2006;}

	// end inline asm
	add.f32 	%f539, %f537, 0f3F800000;
	mul.f32 	%f540, %f539, %f3;
	fma.rn.f32 	%f47, %f540, 0f3F000000, 0fBF000000;
	// begin inline asm
	{  cvt.f32.f16 %f538, %rs2007;}

	// end inline asm
	add.f32 	%f541, %f538, 0f3F800000;
	mul.f32 	%f542, %f541, %f4;
	fma.rn.f32 	%f543, %f542, 0f3F000000, 0fBF000000;
	setp.leu.f32 	%p696, %f47, 0fBF800000;
	setp.leu.f32 	%p697, %f543, 0fBF800000;
	or.pred  	%p698, %p696, %p697;
	setp.geu.f32 	%p699, %f47, %f3;
	or.pred  	%p700, %p699, %p698;
	setp.geu.f32 	%p701, %f543, %f4;
	or.pred  	%p702, %p700, %p701;
	@%p702 bra 	$L__BB0_394;
	cvt.rmi.f32.f32 	%f548, %f47;
	cvt.rzi.s32.f32 	%r1043, %f548;
	cvt.rmi.f32.f32 	%f549, %f543;
	cvt.rzi.s32.f32 	%r1044, %f549;
	add.s32 	%r183, %r1043, 1;
	add.s32 	%r184, %r1044, 1;
	cvt.rn.f32.s32 	%f550, %r1043;
	sub.f32 	%f551, %f47, %f550;
	cvt.rn.f32.s32 	%f552, %r1044;
	sub.f32 	%f553, %f543, %f552;
	mov.f32 	%f554, 0f3F800000;
	sub.f32 	%f555, %f554, %f551;
	sub.f32 	%f556, %f554, %f553;
	mul.f32 	%f544, %f555, %f556;
	// begin inline asm
	{  cvt.rn.f16.f32 %rs2011, %f544;}

	// end inline asm
	mul.f32 	%f545, %f555, %f553;
	// begin inline asm
	{  cvt.rn.f16.f32 %rs2012, %f545;}

	// end inline asm
	mul.f32 	%f546, %f551, %f556;
	// begin inline asm
	{  cvt.rn.f16.f32 %rs2013, %f546;}

	// end inline asm
	mul.f32 	%f547, %f551, %f553;
	// begin inline asm
	{  cvt.rn.f16.f32 %rs2014, %f547;}

	// end inline asm
	or.b32  	%r1045, %r1043, %r1044;
	setp.lt.s32 	%p703, %r1045, 0;
	setp.ge.s32 	%p704, %r1043, %r40;
	setp.ge.s32 	%p705, %r1044, %r41;
	or.pred  	%p706, %p704, %p705;
	or.pred  	%p707, %p706, %p703;
	mov.u16 	%rs3608, %rs1345;
	@%p707 bra 	$L__BB0_378;
	mad.lo.s32 	%r185, %r1043, %r41, %r1044;
	setp.lt.s32 	%p708, %r185, %r44;
	@%p708 bra 	$L__BB0_376;
	ld.param.u64 	%rd835, [_Z26ms_deformable_im2col_ultraI6__halfLi8ELi4ELi32EEvPKT_PKlS5_S3_S3_iiiiPS1_Pi_param_0];
	add.s32 	%r1046, %r43, %r185;
	shl.b32 	%r1047, %r1046, 5;
	add.s32 	%r1048, %r1047, %r2115;
	mul.wide.s32 	%rd332, %r1048, 2;
	add.s64 	%rd331, %rd835, %rd332;
	// begin inline asm
	ld.global.nc.b16 %rs3605, [%rd331];
	// end inline asm
	bra.uni 	$L__BB0_377;
$L__BB0_376:
	shl.b32 	%r1049, %r185, 5;
	add.s32 	%r1050, %r148, %r1049;
	shl.b32 	%r1051, %r1050, 1;
	mov.u32 	%r1052, shared_mem;
	add.s32 	%r1053, %r1052, %r1051;
	ld.shared.u16 	%rs3605, [%r1053];
$L__BB0_377:
	// begin inline asm
	{fma.rn.f16 %rs3608,%rs3605,%rs2011,%rs1345;
}
	// end inline asm
$L__BB0_378:
	setp.lt.s32 	%p710, %r1043, 0;
	setp.lt.s32 	%p711, %r1044, -1;
	or.pred  	%p712, %p710, %p711;
	or.pred  	%p713, %p712, %p704;
	setp.ge.s32 	%p714, %r184, %r41;
	or.pred  	%p715, %p713, %p714;
	@%p715 bra 	$L__BB0_383;
	mad.lo.s32 	%r186, %r1043, %r41, %r184;
	setp.ge.s32 	%p716, %r186, %r44;
	@%p716 bra 	$L__BB0_381;
	shl.b32 	%r1057, %r186, 5;
	add.s32 	%r1058, %r148, %r1057;
	shl.b32 	%r1059, %r1058, 1;
	mov.u32 	%r1060, shared_mem;
	add.s32 	%r1061, %r1060, %r1059;
	ld.shared.u16 	%rs3607, [%r1061];
	bra.uni 	$L__BB0_382;
$L__BB0_381:
	ld.param.u64 	%rd836, [_Z26ms_deformable_im2col_ultraI6__halfLi8ELi4ELi32EEvPKT_PKlS5_S3_S3_iiiiPS1_Pi_param_0];
	add.s32 	%r1054, %r43, %r186;
	shl.b32 	%r1055, %r1054, 5;
	add.s32 	%r1056, %r1055, %r2115;
	mul.wide.s32 	%rd334, %r1056, 2;
	add.s64 	%rd333, %rd836, %rd334;
	// begin inline asm
	ld.global.nc.b16 %rs3607, [%rd333];
	// end inline asm
$L__BB0_382:
	// begin inline asm
	{fma.rn.f16 %rs3608,%rs3607,%rs2012,%rs3608;
}
	// end inline asm
$L__BB0_383:
	setp.lt.s32 	%p718, %r1044, 0;
	setp.lt.s32 	%p719, %r1043, -1;
	or.pred  	%p720, %p719, %p718;
	setp.ge.s32 	%p721, %r183, %r40;
	or.pred  	%p722, %p720, %p721;
	or.pred  	%p723, %p722, %p705;
	@%p723 bra 	$L__BB0_388;
	mad.lo.s32 	%r187, %r183, %r41, %r1044;
	setp.ge.s32 	%p724, %r187, %r44;
	@%p724 bra 	$L__BB0_386;
	shl.b32 	%r1065, %r187, 5;
	add.s32 	%r1066, %r148, %r1065;
	shl.b32 	%r1067, %r1066, 1;
	mov.u32 	%r1068, shared_mem;
	add.s32 	%r1069, %r1068, %r1067;
	ld.shared.u16 	%rs3609, [%r1069];
	bra.uni 	$L__BB0_387;
$L__BB0_386:
	ld.param.u64 	%rd837, [_Z26ms_deformable_im2col_ultraI6__halfLi8ELi4ELi32EEvPKT_PKlS5_S3_S3_iiiiPS1_Pi_param_0];
	add.s32 	%r1062, %r43, %r187;
	shl.b32 	%r1063, %r1062, 5;
	add.s32 	%r1064, %r1063, %r2115;
	mul.wide.s32 	%rd336, %r1064, 2;
	add.s64 	%rd335, %rd837, %rd336;
	// begin inline asm
	ld.global.nc.b16 %rs3609, [%rd335];
	// end inline asm
$L__BB0_387:
	// begin inline asm
	{fma.rn.f16 %rs3608,%rs3609,%rs2013,%rs3608;
}
	// end inline asm
$L__BB0_388:
	min.s32 	%r1070, %r1043, %r1044;
	setp.lt.s32 	%p727, %r1070, -1;
	or.pred  	%p728, %p721, %p714;
	or.pred  	%p729, %p728, %p727;
	@%p729 bra 	$L__BB0_393;
	mad.lo.s32 	%r188, %r183, %r41, %r184;
	setp.ge.s32 	%p730, %r188, %r44;
	@%p730 bra 	$L__BB0_391;
	shl.b32 	%r1074, %r188, 5;
	add.s32 	%r1075, %r148, %r1074;
	shl.b32 	%r1076, %r1075, 1;
	mov.u32 	%r1077, shared_mem;
	add.s32 	%r1078, %r1077, %r1076;
	ld.shared.u16 	%rs3611, [%r1078];
	bra.uni 	$L__BB0_392;
$L__BB0_391:
	ld.param.u64 	%rd838, [_Z26ms_deformable_im2col_ultraI6__halfLi8ELi4ELi32EEvPKT_PKlS5_S3_S3_iiiiPS1_Pi_param_0];
	add.s32 	%r1071, %r43, %r188;
	shl.b32 	%r1072, %r1071, 5;
	add.s32 	%r1073, %r1072, %r2115;
	mul.wide.s32 	%rd338, %r1073, 2;
	add.s64 	%rd337, %rd838, %rd338;
	// begin inline asm
	ld.global.nc.b16 %rs3611, [%rd337];
	// end inline asm
$L__BB0_392:
	// begin inline asm
	{fma.rn.f16 %rs3608,%rs3611,%rs2014,%rs3608;
}
	// end inline asm
$L__BB0_393:
	// begin inline asm
	{fma.rn.f16 %rs3586,%rs2008,%rs3608,%rs3586;
}
	// end inline asm
$L__BB0_394:
	add.s64 	%rd339, %rd4, 52;
	// begin inline asm
	ld.global.nc.b16 %rs2039, [%rd339];
	// end inline asm
	add.s64 	%rd340, %rd4, 54;
	// begin inline asm
	ld.global.nc.b16 %rs2040, [%rd340];
	// end inline asm
	add.s64 	%rd341, %rd6, 26;
	// begin inline asm
	ld.global.nc.b16 %rs2041, [%rd341];
	// end inline asm
	// begin inline asm
	{  cvt.f32.f16 %f557, %rs2039;}

	// end inline asm
	add.f32 	%f559, %f557, 0f3F800000;
	mul.f32 	%f560, %f559, %f3;
	fma.rn.f32 	%f49, %f560, 0f3F000000, 0fBF000000;
	// begin inline asm
	{  cvt.f32.f16 %f558, %rs2040;}

	// end inline asm
	add.f32 	%f561, %f558, 0f3F800000;
	mul.f32 	%f562, %f561, %f4;
	fma.rn.f32 	%f563, %f562, 0f3F000000, 0fBF000000;
	setp.leu.f32 	%p731, %f49, 0fBF800000;
	setp.leu.f32 	%p732, %f563, 0fBF800000;
	or.pred  	%p733, %p731, %p732;
	setp.geu.f32 	%p734, %f49, %f3;
	or.pred  	%p735, %p734, %p733;
	setp.geu.f32 	%p736, %f563, %f4;
	or.pred  	%p737, %p735, %p736;
	@%p737 bra 	$L__BB0_416;
	cvt.rmi.f32.f32 	%f568, %f49;
	cvt.rzi.s32.f32 	%r1079, %f568;
	cvt.rmi.f32.f32 	%f569, %f563;
	cvt.rzi.s32.f32 	%r1080, %f569;
	add.s32 	%r191, %r1079, 1;
	add.s32 	%r192, %r1080, 1;
	cvt.rn.f32.s32 	%f570, %r1079;
	sub.f32 	%f571, %f49, %f570;
	cvt.rn.f32.s32 	%f572, %r1080;
	sub.f32 	%f573, %f563, %f572;
	mov.f32 	%f574, 0f3F800000;
	sub.f32 	%f575, %f574, %f571;
	sub.f32 	%f576, %f574, %f573;
	mul.f32 	%f564, %f575, %f576;
	// begin inline asm
	{  cvt.rn.f16.f32 %rs2044, %f564;}

	// end inline asm
	mul.f32 	%f565, %f575, %f573;
	// begin inline asm
	{  cvt.rn.f16.f32 %rs2045, %f565;}

	// end inline asm
	mul.f32 	%f566, %f571, %f576;
	// begin inline asm
	{  cvt.rn.f16.f32 %rs2046, %f566;}

	// end inline asm
	mul.f32 	%f567, %f571, %f573;
	// begin inline asm
	{  cvt.rn.f16.f32 %rs2047, %f567;}

	// end inline asm
	or.b32  	%r1081, %r1079, %r1080;
	setp.lt.s32 	%p738, %r1081, 0;
	setp.ge.s32 	%p739, %r1079, %r40;
	setp.ge.s32 	%p740, %r1080, %r41;
	or.pred  	%p741, %p739, %p740;
	or.pred  	%p742, %p741, %p738;
	mov.u16 	%rs3617, %rs1345;
	@%p742 bra 	$L__BB0_400;
	mad.lo.s32 	%r193, %r1079, %r41, %r1080;
	setp.lt.s32 	%p743, %r193, %r44;
	@%p743 bra 	$L__BB0_398;
	ld.param.u64 	%rd839, [_Z26ms_deformable_im2col_ultraI6__halfLi8ELi4ELi32EEvPKT_PKlS5_S3_S3_iiiiPS1_Pi_param_0];
	add.s32 	%r1082, %r43, %r193;
	shl.b32 	%r1083, %r1082, 5;
	add.s32 	%r1084, %r1083, %r2115;
	mul.wide.s32 	%rd343, %r1084, 2;
	add.s64 	%rd342, %rd839, %rd343;
	// begin inline asm
	ld.global.nc.b16 %rs3614, [%rd342];
	// end inline asm
	bra.uni 	$L__BB0_399;
$L__BB0_398:
	shl.b32 	%r1085, %r193, 5;
	add.s32 	%r1086, %r148, %r1085;
	shl.b32 	%r1087, %r1086, 1;
	mov.u32 	%r1088, shared_mem;
	add.s32 	%r1089, %r1088, %r1087;
	ld.shared.u16 	%rs3614, [%r1089];
$L__BB0_399:
	// begin inline asm
	{fma.rn.f16 %rs3617,%rs3614,%rs2044,%rs1345;
}
	// end inline asm
$L__BB0_400:
	setp.lt.s32 	%p745, %r1079, 0;
	setp.lt.s32 	%p746, %r1080, -1;
	or.pred  	%p747, %p745, %p746;
	or.pred  	%p748, %p747, %p739;
	setp.ge.s32 	%p749, %r192, %r41;
	or.pred  	%p750, %p748, %p749;
	@%p750 bra 	$L__BB0_405;
	mad.lo.s32 	%r194, %r1079, %r41, %r192;
	setp.ge.s32 	%p751, %r194, %r44;
	@%p751 bra 	$L__BB0_403;
	shl.b32 	%r1093, %r194, 5;
	add.s32 	%r1094, %r148, %r1093;
	shl.b32 	%r1095, %r1094, 1;
	mov.u32 	%r1096, shared_mem;
	add.s32 	%r1097, %r1096, %r1095;
	ld.shared.u16 	%rs3616, [%r1097];
	bra.uni 	$L__BB0_404;
$L__BB0_403:
	ld.param.u64 	%rd840, [_Z26ms_deformable_im2col_ultraI6__halfLi8ELi4ELi32EEvPKT_PKlS5_S3_S3_iiiiPS1_Pi_param_0];
	add.s32 	%r1090, %r43, %r194;
	shl.b32 	%r1091, %r1090, 5;
	add.s32 	%r1092, %r1091, %r2115;
	mul.wide.s32 	%rd345, %r1092, 2;
	add.s64 	%rd344, %rd840, %rd345;
	// begin inline asm
	ld.global.nc.b16 %rs3616, [%rd344];
	// end inline asm
$L__BB0_404:
	// begin inline asm
	{fma.rn.f16 %rs3617,%rs3616,%rs2045,%rs3617;
}
	// end inline asm
$L__BB0_405:
	setp.lt.s32 	%p753, %r1080, 0;
	setp.lt.s32 	%p754, %r1079, -1;
	or.pred  	%p755, %p754, %p753;
	setp.ge.s32 	%p756, %r191, %r40;
	or.pred  	%p757, %p755, %p756;
	or.pred  	%p758, %p757, %p740;
	@%p758 bra 	$L__BB0_410;
	mad.lo.s32 	%r195, %r191, %r41, %r1080;
	setp.ge.s32 	%p759, %r195, %r44;
	@%p759 bra 	$L__BB0_408;
	shl.b32 	%r1101, %r195, 5;
	add.s32 	%r1102, %r148, %r1101;
	shl.b32 	%r1103, %r1102, 1;
	mov.u32 	%r1104, shared_mem;
	add.s32 	%r1105, %r1104, %r1103;
	ld.shared.u16 	%rs3618, [%r1105];
	bra.uni 	$L__BB0_409;
$L__BB0_408:
	ld.param.u64 	%rd841, [_Z26ms_deformable_im2col_ultraI6__halfLi8ELi4ELi32EEvPKT_PKlS5_S3_S3_iiiiPS1_Pi_param_0];
	add.s32 	%r1098, %r43, %r195;
	shl.b32 	%r1099, %r1098, 5;
	add.s32 	%r1100, %r1099, %r2115;
	mul.wide.s32 	%rd347, %r1100, 2;
	add.s64 	%rd346, %rd841, %rd347;
	// begin inline asm
	ld.global.nc.b16 %rs3618, [%rd346];
	// end inline asm
$L__BB0_409:
	// begin inline asm
	{fma.rn.f16 %rs3617,%rs3618,%rs2046,%rs3617;
}
	// end inline asm
$L__BB0_410:
	min.s32 	%r1106, %r1079, %r1080;
	setp.lt.s32 	%p762, %r1106, -1;
	or.pred  	%p763, %p756, %p749;
	or.pred  	%p764, %p763, %p762;
	@%p764 bra 	$L__BB0_415;
	mad.lo.s32 	%r196, %r191, %r41, %r192;
	setp.ge.s32 	%p765, %r196, %r44;
	@%p765 bra 	$L__BB0_413;
	shl.b32 	%r1110, %r196, 5;
	add.s32 	%r1111, %r148, %r1110;
	shl.b32 	%r1112, %r1111, 1;
	mov.u32 	%r1113, shared_mem;
	add.s32 	%r1114, %r1113, %r1112;
	ld.shared.u16 	%rs3620, [%r1114];
	bra.uni 	$L__BB0_414;
$L__BB0_413:
	ld.param.u64 	%rd842, [_Z26ms_deformable_im2col_ultraI6__halfLi8ELi4ELi32EEvPKT_PKlS5_S3_S3_iiiiPS1_Pi_param_0];
	add.s32 	%r1107, %r43, %r196;
	shl.b32 	%r1108, %r1107, 5;
	add.s32 	%r1109, %r1108, %r2115;
	mul.wide.s32 	%rd349, %r1109, 2;
	add.s64 	%rd348, %rd842, %rd349;
	// begin inline asm
	ld.global.nc.b16 %rs3620, [%rd348];
	// end inline asm
$L__BB0_414:
	// begin inline asm
	{fma.rn.f16 %rs3617,%rs3620,%rs2047,%rs3617;
}
	// end inline asm
$L__BB0_415:
	// begin inline asm
	{fma.rn.f16 %rs3586,%rs2041,%rs3617,%rs3586;
}
	// end inline asm
$L__BB0_416:
	add.s64 	%rd350, %rd4, 56;
	// begin inline asm
	ld.global.nc.b16 %rs2072, [%rd350];
	// end inline asm
	// begin inline asm
	ld.global.nc.b16 %rs2073, [%rd15];
	// end inline asm
	// begin inline asm
	ld.global.nc.b16 %rs2074, [%rd16];
	// end inline asm
	// begin inline asm
	{  cvt.f32.f16 %f577, %rs2072;}

	// end inline asm
	add.f32 	%f579, %f577, 0f3F800000;
	mul.f32 	%f580, %f579, %f3;
	fma.rn.f32 	%f51, %f580, 0f3F000000, 0fBF000000;
	// begin inline asm
	{  cvt.f32.f16 %f578, %rs2073;}

	// end inline asm
	add.f32 	%f581, %f578, 0f3F800000;
	mul.f32 	%f582, %f581, %f4;
	fma.rn.f32 	%f583, %f582, 0f3F000000, 0fBF000000;
	setp.leu.f32 	%p766, %f51, 0fBF800000;
	setp.leu.f32 	%p767, %f583, 0fBF800000;
	or.pred  	%p768, %p766, %p767;
	setp.geu.f32 	%p769, %f51, %f3;
	or.pred  	%p770, %p769, %p768;
	setp.geu.f32 	%p771, %f583, %f4;
	or.pred  	%p772, %p770, %p771;
	@%p772 bra 	$L__BB0_438;
	cvt.rmi.f32.f32 	%f588, %f51;
	cvt.rzi.s32.f32 	%r1115, %f588;
	cvt.rmi.f32.f32 	%f589, %f583;
	cvt.rzi.s32.f32 	%r1116, %f589;
	add.s32 	%r199, %r1115, 1;
	add.s32 	%r200, %r1116, 1;
	cvt.rn.f32.s32 	%f590, %r1115;
	sub.f32 	%f591, %f51, %f590;
	cvt.rn.f32.s32 	%f592, %r1116;
	sub.f32 	%f593, %f583, %f592;
	mov.f32 	%f594, 0f3F800000;
	sub.f32 	%f595, %f594, %f591;
	sub.f32 	%f596, %f594, %f593;
	mul.f32 	%f584, %f595, %f596;
	// begin inline asm
	{  cvt.rn.f16.f32 %rs2077, %f584;}

	// end inline asm
	mul.f32 	%f585, %f595, %f593;
	// begin inline asm
	{  cvt.rn.f16.f32 %rs2078, %f585;}

	// end inline asm
	mul.f32 	%f586, %f591, %f596;
	// begin inline asm
	{  cvt.rn.f16.f32 %rs2079, %f586;}

	// end inline asm
	mul.f32 	%f587, %f591, %f593;
	// begin inline asm
	{  cvt.rn.f16.f32 %rs2080, %f587;}

	// end inline asm
	or.b32  	%r1117, %r1115, %r1116;
	setp.lt.s32 	%p773, %r1117, 0;
	setp.ge.s32 	%p774, %r1115, %r40;
	setp.ge.s32 	%p775, %r1116, %r41;
	or.pred  	%p776, %p774, %p775;
	or.pred  	%p777, %p776, %p773;
	mov.u16 	%rs3626, %rs1345;
	@%p777 bra 	$L__BB0_422;
	mad.lo.s32 	%r201, %r1115, %r41, %r1116;
	setp.lt.s32 	%p778, %r201, %r44;
	@%p778 bra 	$L__BB0_420;
	ld.param.u64 	%rd843, [_Z26ms_deformable_im2col_ultraI6__halfLi8ELi4ELi32EEvPKT_PKlS5_S3_S3_iiiiPS1_Pi_param_0];
	add.s32 	%r1118, %r43, %r201;
	shl.b32 	%r1119, %r1118, 5;
	add.s32 	%r1120, %r1119, %r2115;
	mul.wide.s32 	%rd354, %r1120, 2;
	add.s64 	%rd353, %rd843, %rd354;
	// begin inline asm
	ld.global.nc.b16 %rs3623, [%rd353];
	// end inline asm
	bra.uni 	$L__BB0_421;
$L__BB0_420:
	shl.b32 	%r1121, %r201, 5;
	add.s32 	%r1122, %r148, %r1121;
	shl.b32 	%r1123, %r1122, 1;
	mov.u32 	%r1124, shared_mem;
	add.s32 	%r1125, %r1124, %r1123;
	ld.shared.u16 	%rs3623, [%r1125];
$L__BB0_421:
	// begin inline asm
	{fma.rn.f16 %rs3626,%rs3623,%rs2077,%rs1345;
}
	// end inline asm
$L__BB0_422:
	setp.lt.s32 	%p780, %r1115, 0;
	setp.lt.s32 	%p781, %r1116, -1;
	or.pred  	%p782, %p780, %p781;
	or.pred  	%p783, %p782, %p774;
	setp.ge.s32 	%p784, %r200, %r41;
	or.pred  	%p785, %p783, %p784;
	@%p785 bra 	$L__BB0_427;
	mad.lo.s32 	%r202, %r1115, %r41, %r200;
	setp.ge.s32 	%p786, %r202, %r44;
	@%p786 bra 	$L__BB0_425;
	shl.b32 	%r1129, %r202, 5;
	add.s32 	%r1130, %r148, %r1129;
	shl.b32 	%r1131, %r1130, 1;
	mov.u32 	%r1132, shared_mem;
	add.s32 	%r1133, %r1132, %r1131;
	ld.shared.u16 	%rs3625, [%r1133];
	bra.uni 	$L__BB0_426;
$L__BB0_425:
	ld.param.u64 	%rd844, [_Z26ms_deformable_im2col_ultraI6__halfLi8ELi4ELi32EEvPKT_PKlS5_S3_S3_iiiiPS1_Pi_param_0];
	add.s32 	%r1126, %r43, %r202;
	shl.b32 	%r1127, %r1126, 5;
	add.s32 	%r1128, %r1127, %r2115;
	mul.wide.s32 	%rd356, %r1128, 2;
	add.s64 	%rd355, %rd844, %rd356;
	// begin inline asm
	ld.global.nc.b16 %rs3625, [%rd355];
	// end inline asm
$L__BB0_426:
	// begin inline asm
	{fma.rn.f16 %rs3626,%rs3625,%rs2078,%rs3626;
}
	// end inline asm
$L__BB0_427:
	setp.lt.s32 	%p788, %r1116, 0;
	setp.lt.s32 	%p789, %r1115, -1;
	or.pred  	%p790, %p789, %p788;
	setp.ge.s32 	%p791, %r199, %r40;
	or.pred  	%p792, %p790, %p791;
	or.pred  	%p793, %p792, %p775;
	@%p793 bra 	$L__BB0_432;
	mad.lo.s32 	%r203, %r199, %r41, %r1116;
	setp.ge.s32 	%p794, %r203, %r44;
	@%p794 bra 	$L__BB0_430;
	shl.b32 	%r1137, %r203, 5;
	add.s32 	%r1138, %r148, %r1137;
	shl.b32 	%r1139, %r1138, 1;
	mov.u32 	%r1140, shared_mem;
	add.s32 	%r1141, %r1140, %r1139;
	ld.shared.u16 	%rs3627, [%r1141];
	bra.uni 	$L__BB0_431;
$L__BB0_430:
	ld.param.u64 	%rd845, [_Z26ms_deformable_im2col_ultraI6__halfLi8ELi4ELi32EEvPKT_PKlS5_S3_S3_iiiiPS1_Pi_param_0];
	add.s32 	%r1134, %r43, %r203;
	shl.b32 	%r1135, %r1134, 5;
	add.s32 	%r1136, %r1135, %r2115;
	mul.wide.s32 	%rd358, %r1136, 2;
	add.s64 	%rd357, %rd845, %rd358;
	// begin inline asm
	ld.global.nc.b16 %rs3627, [%rd357];
	// end inline asm
$L__BB0_431:
	// begin inline asm
	{fma.rn.f16 %rs3626,%rs3627,%rs2079,%rs3626;
}
	// end inline asm
$L__BB0_432:
	min.s32 	%r1142, %r1115, %r1116;
	setp.lt.s32 	%p797, %r1142, -1;
	or.pred  	%p798, %p791, %p784;
	or.pred  	%p799, %p798, %p797;
	@%p799 bra 	$L__BB0_437;
	mad.lo.s32 	%r204, %r199, %r41, %r200;
	setp.ge.s32 	%p800, %r204, %r44;
	@%p800 bra 	$L__BB0_435;
	shl.b32 	%r1146, %r204, 5;
	add.s32 	%r1147, %r148, %r1146;
	shl.b32 	%r1148, %r1147, 1;
	mov.u32 	%r1149, shared_mem;
	add.s32 	%r1150, %r1149, %r1148;
	ld.shared.u16 	%rs3629, [%r1150];
	bra.uni 	$L__BB0_436;
$L__BB0_435:
	ld.param.u64 	%rd846, [_Z26ms_deformable_im2col_ultraI6__halfLi8ELi4ELi32EEvPKT_PKlS5_S3_S3_iiiiPS1_Pi_param_0];
	add.s32 	%r1143, %r43, %r204;
	shl.b32 	%r1144, %r1143, 5;
	add.s32 	%r1145, %r1144, %r2115;
	mul.wide.s32 	%rd360, %r1145, 2;
	add.s64 	%rd359, %rd846, %rd360;
	// begin inline asm
	ld.global.nc.b16 %rs3629, [%rd359];
	// end inline asm
$L__BB0_436:
	// begin inline asm
	{fma.rn.f16 %rs3626,%rs3629,%rs2080,%rs3626;
}
	// end inline asm
$L__BB0_437:
	// begin inline asm
	{fma.rn.f16 %rs3586,%rs2074,%rs3626,%rs3586;
}
	// end inline asm
$L__BB0_438:
	// begin inline asm
	ld.global.nc.b16 %rs2105, [%rd17];
	// end inline asm
	// begin inline asm
	ld.global.nc.b16 %rs2106, [%rd18];
	// end inline asm
	// begin inline asm
	ld.global.nc.b16 %rs2107, [%rd19];
	// end inline asm
	// begin inline asm
	{  cvt.f32.f16 %f597, %rs2105;}

	// end inline asm
	add.f32 	%f599, %f597, 0f3F800000;
	mul.f32 	%f600, %f599, %f3;
	fma.rn.f32 	%f53, %f600, 0f3F000000, 0fBF000000;
	// begin inline asm
	{  cvt.f32.f16 %f598, %rs2106;}

	// end inline asm
	add.f32 	%f601, %f598, 0f3F800000;
	mul.f32 	%f602, %f601, %f4;
	fma.rn.f32 	%f603, %f602, 0f3F000000, 0fBF000000;
	setp.leu.f32 	%p801, %f53, 0fBF800000;
	setp.leu.f32 	%p802, %f603, 0fBF800000;
	or.pred  	%p803, %p801, %p802;
	setp.geu.f32 	%p804, %f53, %f3;
	or.pred  	%p805, %p804, %p803;
	setp.geu.f32 	%p806, %f603, %f4;
	or.pred  	%p807, %p805, %p806;
	@%p807 bra 	$L__BB0_540;
	cvt.rmi.f32.f32 	%f608, %f53;
	cvt.rzi.s32.f32 	%r1151, %f608;
	cvt.rmi.f32.f32 	%f609, %f603;
	cvt.rzi.s32.f32 	%r1152, %f609;
	add.s32 	%r207, %r1151, 1;
	add.s32 	%r208, %r1152, 1;
	cvt.rn.f32.s32 	%f610, %r1151;
	sub.f32 	%f611, %f53, %f610;
	cvt.rn.f32.s32 	%f612, %r1152;
	sub.f32 	%f613, %f603, %f612;
	mov.f32 	%f614, 0f3F800000;
	sub.f32 	%f615, %f614, %f611;
	sub.f32 	%f616, %f614, %f613;
	mul.f32 	%f604, %f615, %f616;
	// begin inline asm
	{  cvt.rn.f16.f32 %rs2110, %f604;}

	// end inline asm
	mul.f32 	%f605, %f615, %f613;
	// begin inline asm
	{  cvt.rn.f16.f32 %rs2111, %f605;}

	// end inline asm
	mul.f32 	%f606, %f611, %f616;
	// begin inline asm
	{  cvt.rn.f16.f32 %rs2112, %f606;}

	// end inline asm
	mul.f32 	%f607, %f611, %f613;
	// begin inline asm
	{  cvt.rn.f16.f32 %rs2113, %f607;}

	// end inline asm
	or.b32  	%r1153, %r1151, %r1152;
	setp.lt.s32 	%p808, %r1153, 0;
	setp.ge.s32 	%p809, %r1151, %r40;
	setp.ge.s32 	%p810, %r1152, %r41;
	or.pred  	%p811, %p809, %p810;
	or.pred  	%p812, %p811, %p808;
	mov.u16 	%rs3635, %rs1345;
	@%p812 bra 	$L__BB0_444;
	mad.lo.s32 	%r209, %r1151, %r41, %r1152;
	setp.lt.s32 	%p813, %r209, %r44;
	@%p813 bra 	$L__BB0_442;
	ld.param.u64 	%rd847, [_Z26ms_deformable_im2col_ultraI6__halfLi8ELi4ELi32EEvPKT_PKlS5_S3_S3_iiiiPS1_Pi_param_0];
	add.s32 	%r1154, %r43, %r209;
	shl.b32 	%r1155, %r1154, 5;
	add.s32 	%r1156, %r1155, %r2115;
	mul.wide.s32 	%rd365, %r1156, 2;
	add.s64 	%rd364, %rd847, %rd365;
	// begin inline asm
	ld.global.nc.b16 %rs3632, [%rd364];
	// end inline asm
	bra.uni 	$L__BB0_443;
$L__BB0_442:
	shl.b32 	%r1157, %r209, 5;
	add.s32 	%r1158, %r148, %r1157;
	shl.b32 	%r1159, %r1158, 1;
	mov.u32 	%r1160, shared_mem;
	add.s32 	%r1161, %r1160, %r1159;
	ld.shared.u16 	%rs3632, [%r1161];
$L__BB0_443:
	// begin inline asm
	{fma.rn.f16 %rs3635,%rs3632,%rs2110,%rs1345;
}
	// end inline asm
$L__BB0_444:
	setp.lt.s32 	%p815, %r1151, 0;
	setp.lt.s32 	%p816, %r1152, -1;
	or.pred  	%p817, %p815, %p816;
	or.pred  	%p818, %p817, %p809;
	setp.ge.s32 	%p819, %r208, %r41;
	or.pred  	%p820, %p818, %p819;
	@%p820 bra 	$L__BB0_449;
	mad.lo.s32 	%r210, %r1151, %r41, %r208;
	setp.ge.s32 	%p821, %r210, %r44;
	@%p821 bra 	$L__BB0_447;
	shl.b32 	%r1165, %r210, 5;
	add.s32 	%r1166, %r148, %r1165;
	shl.b32 	%r1167, %r1166, 1;
	mov.u32 	%r1168, shared_mem;
	add.s32 	%r1169, %r1168, %r1167;
	ld.shared.u16 	%rs3634, [%r1169];
	bra.uni 	$L__BB0_448;
$L__BB0_447:
	ld.param.u64 	%rd848, [_Z26ms_deformable_im2col_ultraI6__halfLi8ELi4ELi32EEvPKT_PKlS5_S3_S3_iiiiPS1_Pi_param_0];
	add.s32 	%r1162, %r43, %r210;
	shl.b32 	%r1163, %r1162, 5;
	add.s32 	%r1164, %r1163, %r2115;
	mul.wide.s32 	%rd367, %r1164, 2;
	add.s64 	%rd366, %rd848, %rd367;
	// begin inline asm
	ld.global.nc.b16 %rs3634, [%rd366];
	// end inline asm
$L__BB0_448:
	// begin inline asm
	{fma.rn.f16 %rs3635,%rs3634,%rs2111,%rs3635;
}
	// end inline asm
$L__BB0_449:
	setp.lt.s32 	%p823, %r1152, 0;
	setp.lt.s32 	%p824, %r1151, -1;
	or.pred  	%p825, %p824, %p823;
	setp.ge.s32 	%p826, %r207, %r40;
	or.pred  	%p827, %p825, %p826;
	or.pred  	%p828, %p827, %p810;
	@%p828 bra 	$L__BB0_454;
	mad.lo.s32 	%r211, %r207, %r41, %r1152;
	setp.ge.s32 	%p829, %r211, %r44;
	@%p829 bra 	$L__BB0_452;
	shl.b32 	%r1173, %r211, 5;
	add.s32 	%r1174, %r148, %r1173;
	shl.b32 	%r1175, %r1174, 1;
	mov.u32 	%r1176, shared_mem;
	add.s32 	%r1177, %r1176, %r1175;
	ld.shared.u16 	%rs3636, [%r1177];
	bra.uni 	$L__BB0_453;
$L__BB0_452:
	ld.param.u64 	%rd849, [_Z26ms_deformable_im2col_ultraI6__halfLi8ELi4ELi32EEvPKT_PKlS5_S3_S3_iiiiPS1_Pi_param_0];
	add.s32 	%r1170, %r43, %r211;
	shl.b32 	%r1171, %r1170, 5;
	add.s32 	%r1172, %r1171, %r2115;
	mul.wide.s32 	%rd369, %r1172, 2;
	add.s64 	%rd368, %rd849, %rd369;
	// begin inline asm
	ld.global.nc.b16 %rs3636, [%rd368];
	// end inline asm
$L__BB0_453:
	// begin inline asm
	{fma.rn.f16 %rs3635,%rs3636,%rs2112,%rs3635;
}
	// end inline asm
$L__BB0_454:
	min.s32 	%r1178, %r1151, %r1152;
	setp.lt.s32 	%p832, %r1178, -1;
	or.pred  	%p833, %p826, %p819;
	or.pred  	%p834, %p833, %p832;
	@%p834 bra 	$L__BB0_459;
	mad.lo.s32 	%r212, %r207, %r41, %r208;
	setp.ge.s32 	%p835, %r212, %r44;
	@%p835 bra 	$L__BB0_457;
	shl.b32 	%r1182, %r212, 5;
	add.s32 	%r1183, %r148, %r1182;
	shl.b32 	%r1184, %r1183, 1;
	mov.u32 	%r1185, shared_mem;
	add.s32 	%r1186, %r1185, %r1184;
	ld.shared.u16 	%rs3638, [%r1186];
	bra.uni 	$L__BB0_458;
$L__BB0_457:
	ld.param.u64 	%rd850, [_Z26ms_deformable_im2col_ultraI6__halfLi8ELi4ELi32EEvPKT_PKlS5_S3_S3_iiiiPS1_Pi_param_0];
	add.s32 	%r1179, %r43, %r212;
	shl.b32 	%r1180, %r1179, 5;
	add.s32 	%r1181, %r1180, %r2115;
	mul.wide.s32 	%rd371, %r1181, 2;
	add.s64 	%rd370, %rd850, %rd371;
	// begin inline asm
	ld.global.nc.b16 %rs3638, [%rd370];
	// end inline asm
$L__BB0_458:
	// begin inline asm
	{fma.rn.f16 %rs3635,%rs3638,%rs2113,%rs3635;
}
	// end inline asm
$L__BB0_459:
	// begin inline asm
	{fma.rn.f16 %rs3586,%rs2107,%rs3635,%rs3586;
}
	// end inline asm
	bra.uni 	$L__BB0_540;
$L__BB0_460:
	// begin inline asm
	ld.global.nc.b16 %rs2138, [%rd50];
	// end inline asm
	// begin inline asm
	ld.global.nc.b16 %rs2139, [%rd49];
	// end inline asm
	add.s64 	%rd374, %rd6, 16;
	// begin inline asm
	ld.global.nc.b16 %rs2140, [%rd374];
	// end inline asm
	// begin inline asm
	{  cvt.f32.f16 %f617, %rs2138;}

	// end inline asm
	add.f32 	%f619, %f617, 0f3F800000;
	mul.f32 	%f620, %f619, %f3;
	fma.rn.f32 	%f55, %f620, 0f3F000000, 0fBF000000;
	// begin inline asm
	{  cvt.f32.f16 %f618, %rs2139;}

	// end inline asm
	add.f32 	%f621, %f618, 0f3F800000;
	mul.f32 	%f622, %f621, %f4;
	fma.rn.f32 	%f623, %f622, 0f3F000000, 0fBF000000;
	setp.leu.f32 	%p836, %f55, 0fBF800000;
	setp.leu.f32 	%p837, %f623, 0fBF800000;
	or.pred  	%p838, %p836, %p837;
	setp.geu.f32 	%p839, %f55, %f3;
	or.pred  	%p840, %p839, %p838;
	setp.geu.f32 	%p841, %f623, %f4;
	or.pred  	%p842, %p840, %p841;
	@%p842 bra 	$L__BB0_470;
	ld.param.u64 	%rd851, [_Z26ms_deformable_im2col_ultraI6__halfLi8ELi4ELi32EEvPKT_PKlS5_S3_S3_iiiiPS1_Pi_param_0];
	cvt.rmi.f32.f32 	%f628, %f55;
	cvt.rzi.s32.f32 	%r1187, %f628;
	cvt.rmi.f32.f32 	%f629, %f623;
	cvt.rzi.s32.f32 	%r1188, %f629;
	add.s32 	%r215, %r1187, 1;
	add.s32 	%r216, %r1188, 1;
	cvt.rn.f32.s32 	%f630, %r1187;
	sub.f32 	%f631, %f55, %f630;
	cvt.rn.f32.s32 	%f632, %r1188;
	sub.f32 	%f633, %f623, %f632;
	mov.f32 	%f634, 0f3F800000;
	sub.f32 	%f635, %f634, %f631;
	sub.f32 	%f636, %f634, %f633;
	mul.f32 	%f624, %f635, %f636;
	// begin inline asm
	{  cvt.rn.f16.f32 %rs2143, %f624;}

	// end inline asm
	mul.f32 	%f625, %f635, %f633;
	// begin inline asm
	{  cvt.rn.f16.f32 %rs2144, %f625;}

	// end inline asm
	mul.f32 	%f626, %f631, %f636;
	// begin inline asm
	{  cvt.rn.f16.f32 %rs2145, %f626;}

	// end inline asm
	mul.f32 	%f627, %f631, %f633;
	// begin inline asm
	{  cvt.rn.f16.f32 %rs2146, %f627;}

	// end inline asm
	or.b32  	%r1189, %r1187, %r1188;
	setp.lt.s32 	%p843, %r1189, 0;
	setp.ge.s32 	%p844, %r1187, %r40;
	setp.ge.s32 	%p845, %r1188, %r41;
	or.pred  	%p846, %p844, %p845;
	mad.lo.s32 	%r1190, %r1187, %r41, %r1188;
	add.s32 	%r1191, %r43, %r1190;
	shl.b32 	%r1192, %r1191, 5;
	add.s32 	%r1193, %r1192, %r2115;
	mul.wide.s32 	%rd375, %r1193, 2;
	add.s64 	%rd51, %rd851, %rd375;
	or.pred  	%p847, %p846, %p843;
	mov.u16 	%rs3641, %rs1345;
	@%p847 bra 	$L__BB0_463;
	// begin inline asm
	ld.global.nc.b16 %rs2147, [%rd51];
	// end inline asm
	// begin inline asm
	{fma.rn.f16 %rs3641,%rs2147,%rs2143,%rs1345;
}
	// end inline asm
$L__BB0_463:
	setp.lt.s32 	%p849, %r1187, 0;
	setp.lt.s32 	%p850, %r1188, -1;
	or.pred  	%p851, %p849, %p850;
	or.pred  	%p852, %p851, %p844;
	setp.ge.s32 	%p853, %r216, %r41;
	or.pred  	%p854, %p852, %p853;
	@%p854 bra 	$L__BB0_465;
	add.s64 	%rd377, %rd51, 64;
	// begin inline asm
	ld.global.nc.b16 %rs2152, [%rd377];
	// end inline asm
	// begin inline asm
	{fma.rn.f16 %rs3641,%rs2152,%rs2144,%rs3641;
}
	// end inline asm
$L__BB0_465:
	ld.param.u64 	%rd852, [_Z26ms_deformable_im2col_ultraI6__halfLi8ELi4ELi32EEvPKT_PKlS5_S3_S3_iiiiPS1_Pi_param_0];
	setp.lt.s32 	%p856, %r1188, 0;
	setp.lt.s32 	%p857, %r1187, -1;
	or.pred  	%p858, %p857, %p856;
	setp.ge.s32 	%p859, %r215, %r40;
	or.pred  	%p860, %p858, %p859;
	mad.lo.s32 	%r1194, %r215, %r41, %r1188;
	add.s32 	%r1195, %r43, %r1194;
	shl.b32 	%r1196, %r1195, 5;
	add.s32 	%r1197, %r1196, %r2115;
	mul.wide.s32 	%rd378, %r1197, 2;
	add.s64 	%rd52, %rd852, %rd378;
	or.pred  	%p861, %p860, %p845;
	@%p861 bra 	$L__BB0_467;
	// begin inline asm
	ld.global.nc.b16 %rs2157, [%rd52];
	// end inline asm
	// begin inline asm
	{fma.rn.f16 %rs3641,%rs2157,%rs2145,%rs3641;
}
	// end inline asm
$L__BB0_467:
	min.s32 	%r1198, %r1187, %r1188;
	setp.lt.s32 	%p864, %r1198, -1;
	or.pred  	%p865, %p859, %p853;
	or.pred  	%p866, %p865, %p864;
	@%p866 bra 	$L__BB0_469;
	add.s64 	%rd380, %rd52, 64;
	// begin inline asm
	ld.global.nc.b16 %rs2162, [%rd380];
	// end inline asm
	// begin inline asm
	{fma.rn.f16 %rs3641,%rs2162,%rs2146,%rs3641;
}
	// end inline asm
$L__BB0_469:
	// begin inline asm
	{fma.rn.f16 %rs3586,%rs2140,%rs3641,%rs3586;
}
	// end inline asm
$L__BB0_470:
	add.s64 	%rd381, %rd4, 36;
	// begin inline asm
	ld.global.nc.b16 %rs2171, [%rd381];
	// end inline asm
	add.s64 	%rd382, %rd4, 38;
	// begin inline asm
	ld.global.nc.b16 %rs2172, [%rd382];
	// end inline asm
	add.s64 	%rd383, %rd6, 18;
	// begin inline asm
	ld.global.nc.b16 %rs2173, [%rd383];
	// end inline asm
	// begin inline asm
	{  cvt.f32.f16 %f637, %rs2171;}

	// end inline asm
	add.f32 	%f639, %f637, 0f3F800000;
	mul.f32 	%f640, %f639, %f3;
	fma.rn.f32 	%f57, %f640, 0f3F000000, 0fBF000000;
	// begin inline asm
	{  cvt.f32.f16 %f638, %rs2172;}

	// end inline asm
	add.f32 	%f641, %f638, 0f3F800000;
	mul.f32 	%f642, %f641, %f4;
	fma.rn.f32 	%f643, %f642, 0f3F000000, 0fBF000000;
	setp.leu.f32 	%p867, %f57, 0fBF800000;
	setp.leu.f32 	%p868, %f643, 0fBF800000;
	or.pred  	%p869, %p867, %p868;
	setp.geu.f32 	%p870, %f57, %f3;
	or.pred  	%p871, %p870, %p869;
	setp.geu.f32 	%p872, %f643, %f4;
	or.pred  	%p873, %p871, %p872;
	@%p873 bra 	$L__BB0_480;
	ld.param.u64 	%rd853, [_Z26ms_deformable_im2col_ultraI6__halfLi8ELi4ELi32EEvPKT_PKlS5_S3_S3_iiiiPS1_Pi_param_0];
	cvt.rmi.f32.f32 	%f648, %f57;
	cvt.rzi.s32.f32 	%r1199, %f648;
	cvt.rmi.f32.f32 	%f649, %f643;
	cvt.rzi.s32.f32 	%r1200, %f649;
	add.s32 	%r219, %r1199, 1;
	add.s32 	%r220, %r1200, 1;
	cvt.rn.f32.s32 	%f650, %r1199;
	sub.f32 	%f651, %f57, %f650;
	cvt.rn.f32.s32 	%f652, %r1200;
	sub.f32 	%f653, %f643, %f652;
	mov.f32 	%f654, 0f3F800000;
	sub.f32 	%f655, %f654, %f651;
	sub.f32 	%f656, %f654, %f653;
	mul.f32 	%f644, %f655, %f656;
	// begin inline asm
	{  cvt.rn.f16.f32 %rs2176, %f644;}

	// end inline asm
	mul.f32 	%f645, %f655, %f653;
	// begin inline asm
	{  cvt.rn.f16.f32 %rs2177, %f645;}

	// end inline asm
	mul.f32 	%f646, %f651, %f656;
	// begin inline asm
	{  cvt.rn.f16.f32 %rs2178, %f646;}

	// end inline asm
	mul.f32 	%f647, %f651, %f653;
	// begin inline asm
	{  cvt.rn.f16.f32 %rs2179, %f647;}

	// end inline asm
	or.b32  	%r1201, %r1199, %r1200;
	setp.lt.s32 	%p874, %r1201, 0;
	setp.ge.s32 	%p875, %r1199, %r40;
	setp.ge.s32 	%p876, %r1200, %r41;
	or.pred  	%p877, %p875, %p876;
	mad.lo.s32 	%r1202, %r1199, %r41, %r1200;
	add.s32 	%r1203, %r43, %r1202;
	shl.b32 	%r1204, %r1203, 5;
	add.s32 	%r1205, %r1204, %r2115;
	mul.wide.s32 	%rd384, %r1205, 2;
	add.s64 	%rd53, %rd853, %rd384;
	or.pred  	%p878, %p877, %p874;
	mov.u16 	%rs3646, %rs1345;
	@%p878 bra 	$L__BB0_473;
	// begin inline asm
	ld.global.nc.b16 %rs2180, [%rd53];
	// end inline asm
	// begin inline asm
	{fma.rn.f16 %rs3646,%rs2180,%rs2176,%rs1345;
}
	// end inline asm
$L__BB0_473:
	setp.lt.s32 	%p880, %r1199, 0;
	setp.lt.s32 	%p881, %r1200, -1;
	or.pred  	%p882, %p880, %p881;
	or.pred  	%p883, %p882, %p875;
	setp.ge.s32 	%p884, %r220, %r41;
	or.pred  	%p885, %p883, %p884;
	@%p885 bra 	$L__BB0_475;
	add.s64 	%rd386, %rd53, 64;
	// begin inline asm
	ld.global.nc.b16 %rs2185, [%rd386];
	// end inline asm
	// begin inline asm
	{fma.rn.f16 %rs3646,%rs2185,%rs2177,%rs3646;
}
	// end inline asm
$L__BB0_475:
	ld.param.u64 	%rd854, [_Z26ms_deformable_im2col_ultraI6__halfLi8ELi4ELi32EEvPKT_PKlS5_S3_S3_iiiiPS1_Pi_param_0];
	setp.lt.s32 	%p887, %r1200, 0;
	setp.lt.s32 	%p888, %r1199, -1;
	or.pred  	%p889, %p888, %p887;
	setp.ge.s32 	%p890, %r219, %r40;
	or.pred  	%p891, %p889, %p890;
	mad.lo.s32 	%r1206, %r219, %r41, %r1200;
	add.s32 	%r1207, %r43, %r1206;
	shl.b32 	%r1208, %r1207, 5;
	add.s32 	%r1209, %r1208, %r2115;
	mul.wide.s32 	%rd387, %r1209, 2;
	add.s64 	%rd54, %rd854, %rd387;
	or.pred  	%p892, %p891, %p876;
	@%p892 bra 	$L__BB0_477;
	// begin inline asm
	ld.global.nc.b16 %rs2190, [%rd54];
	// end inline asm
	// begin inline asm
	{fma.rn.f16 %rs3646,%rs2190,%rs2178,%rs3646;
}
	// end inline asm
$L__BB0_477:
	min.s32 	%r1210, %r1199, %r1200;
	setp.lt.s32 	%p895, %r1210, -1;
	or.pred  	%p896, %p890, %p884;
	or.pred  	%p897, %p896, %p895;
	@%p897 bra 	$L__BB0_479;
	add.s64 	%rd389, %rd54, 64;
	// begin inline asm
	ld.global.nc.b16 %rs2195, [%rd389];
	// end inline asm
	// begin inline asm
	{fma.rn.f16 %rs3646,%rs2195,%rs2179,%rs3646;
}
	// end inline asm
$L__BB0_479:
	// begin inline asm
	{fma.rn.f16 %rs3586,%rs2173,%rs3646,%rs3586;
}
	// end inline asm
$L__BB0_480:
	add.s64 	%rd390, %rd4, 40;
	// begin inline asm
	ld.global.nc.b16 %rs2204, [%rd390];
	// end inline asm
	add.s64 	%rd391, %rd4, 42;
	// begin inline asm
	ld.global.nc.b16 %rs2205, [%rd391];
	// end inline asm
	add.s64 	%rd392, %rd6, 20;
	// begin inline asm
	ld.global.nc.b16 %rs2206, [%rd392];
	// end inline asm
	// begin inline asm
	{  cvt.f32.f16 %f657, %rs2204;}

	// end inline asm
	add.f32 	%f659, %f657, 0f3F800000;
	mul.f32 	%f660, %f659, %f3;
	fma.rn.f32 	%f59, %f660, 0f3F000000, 0fBF000000;
	// begin inline asm
	{  cvt.f32.f16 %f658, %rs2205;}

	// end inline asm
	add.f32 	%f661, %f658, 0f3F800000;
	mul.f32 	%f662, %f661, %f4;
	fma.rn.f32 	%f663, %f662, 0f3F000000, 0fBF000000;
	setp.leu.f32 	%p898, %f59, 0fBF800000;
	setp.leu.f32 	%p899, %f663, 0fBF800000;
	or.pred  	%p900, %p898, %p899;
	setp.geu.f32 	%p901, %f59, %f3;
	or.pred  	%p902, %p901, %p900;
	setp.geu.f32 	%p903, %f663, %f4;
	or.pred  	%p904, %p902, %p903;
	@%p904 bra 	$L__BB0_490;
	ld.param.u64 	%rd855, [_Z26ms_deformable_im2col_ultraI6__halfLi8ELi4ELi32EEvPKT_PKlS5_S3_S3_iiiiPS1_Pi_param_0];
	cvt.rmi.f32.f32 	%f668, %f59;
	cvt.rzi.s32.f32 	%r1211, %f668;
	cvt.rmi.f32.f32 	%f669, %f663;
	cvt.rzi.s32.f32 	%r1212, %f669;
	add.s32 	%r223, %r1211, 1;
	add.s32 	%r224, %r1212, 1;
	cvt.rn.f32.s32 	%f670, %r1211;
	sub.f32 	%f671, %f59, %f670;
	cvt.rn.f32.s32 	%f672, %r1212;
	sub.f32 	%f673, %f663, %f672;
	mov.f32 	%f674, 0f3F800000;
	sub.f32 	%f675, %f674, %f671;
	sub.f32 	%f676, %f674, %f673;
	mul.f32 	%f664, %f675, %f676;
	// begin inline asm
	{  cvt.rn.f16.f32 %rs2209, %f664;}

	// end inline asm
	mul.f32 	%f665, %f675, %f673;
	// begin inline asm
	{  cvt.rn.f16.f32 %rs2210, %f665;}

	// end inline asm
	mul.f32 	%f666, %f671, %f676;
	// begin inline asm
	{  cvt.rn.f16.f32 %rs2211, %f666;}

	// end inline asm
	mul.f32 	%f667, %f671, %f673;
	// begin inline asm
	{  cvt.rn.f16.f32 %rs2212, %f667;}

	// end inline asm
	or.b32  	%r1213, %r1211, %r1212;
	setp.lt.s32 	%p905, %r1213, 0;
	setp.ge.s32 	%p906, %r1211, %r40;
	setp.ge.s32 	%p907, %r1212, %r41;
	or.pred  	%p908, %p906, %p907;
	mad.lo.s32 	%r1214, %r1211, %r41, %r1212;
	add.s32 	%r1215, %r43, %r1214;
	shl.b32 	%r1216, %r1215, 5;
	add.s32 	%r1217, %r1216, %r2115;
	mul.wide.s32 	%rd393, %r1217, 2;
	add.s64 	%rd55, %rd855, %rd393;
	or.pred  	%p909, %p908, %p905;
	mov.u16 	%rs3651, %rs1345;
	@%p909 bra 	$L__BB0_483;
	// begin inline asm
	ld.global.nc.b16 %rs2213, [%rd55];
	// end inline asm
	// begin inline asm
	{fma.rn.f16 %rs3651,%rs2213,%rs2209,%rs1345;
}
	// end inline asm
$L__BB0_483:
	setp.lt.s32 	%p911, %r1211, 0;
	setp.lt.s32 	%p912, %r1212, -1;
	or.pred  	%p913, %p911, %p912;
	or.pred  	%p914, %p913, %p906;
	setp.ge.s32 	%p915, %r224, %r41;
	or.pred  	%p916, %p914, %p915;
	@%p916 bra 	$L__BB0_485;
	add.s64 	%rd395, %rd55, 64;
	// begin inline asm
	ld.global.nc.b16 %rs2218, [%rd395];
	// end inline asm
	// begin inline asm
	{fma.rn.f16 %rs3651,%rs2218,%rs2210,%rs3651;
}
	// end inline asm
$L__BB0_485:
	ld.param.u64 	%rd856, [_Z26ms_deformable_im2col_ultraI6__halfLi8ELi4ELi32EEvPKT_PKlS5_S3_S3_iiiiPS1_Pi_param_0];
	setp.lt.s32 	%p918, %r1212, 0;
	setp.lt.s32 	%p919, %r1211, -1;
	or.pred  	%p920, %p919, %p918;
	setp.ge.s32 	%p921, %r223, %r40;
	or.pred  	%p922, %p920, %p921;
	mad.lo.s32 	%r1218, %r223, %r41, %r1212;
	add.s32 	%r1219, %r43, %r1218;
	shl.b32 	%r1220, %r1219, 5;
	add.s32 	%r1221, %r1220, %r2115;
	mul.wide.s32 	%rd396, %r1221, 2;
	add.s64 	%rd56, %rd856, %rd396;
	or.pred  	%p923, %p922, %p907;
	@%p923 bra 	$L__BB0_487;
	// begin inline asm
	ld.global.nc.b16 %rs2223, [%rd56];
	// end inline asm
	// begin inline asm
	{fma.rn.f16 %rs3651,%rs2223,%rs2211,%rs3651;
}
	// end inline asm
$L__BB0_487:
	min.s32 	%r1222, %r1211, %r1212;
	setp.lt.s32 	%p926, %r1222, -1;
	or.pred  	%p927, %p921, %p915;
	or.pred  	%p928, %p927, %p926;
	@%p928 bra 	$L__BB0_489;
	add.s64 	%rd398, %rd56, 64;
	// begin inline asm
	ld.global.nc.b16 %rs2228, [%rd398];
	// end inline asm
	// begin inline asm
	{fma.rn.f16 %rs3651,%rs2228,%rs2212,%rs3651;
}
	// end inline asm
$L__BB0_489:
	// begin inline asm
	{fma.rn.f16 %rs3586,%rs2206,%rs3651,%rs3586;
}
	// end inline asm
$L__BB0_490:
	add.s64 	%rd399, %rd4, 44;
	// begin inline asm
	ld.global.nc.b16 %rs2237, [%rd399];
	// end inline asm
	add.s64 	%rd400, %rd4, 46;
	// begin inline asm
	ld.global.nc.b16 %rs2238, [%rd400];
	// end inline asm
	add.s64 	%rd401, %rd6, 22;
	// begin inline asm
	ld.global.nc.b16 %rs2239, [%rd401];
	// end inline asm
	// begin inline asm
	{  cvt.f32.f16 %f677, %rs2237;}

	// end inline asm
	add.f32 	%f679, %f677, 0f3F800000;
	mul.f32 	%f680, %f679, %f3;
	fma.rn.f32 	%f61, %f680, 0f3F000000, 0fBF000000;
	// begin inline asm
	{  cvt.f32.f16 %f678, %rs2238;}

	// end inline asm
	add.f32 	%f681, %f678, 0f3F800000;
	mul.f32 	%f682, %f681, %f4;
	fma.rn.f32 	%f683, %f682, 0f3F000000, 0fBF000000;
	setp.leu.f32 	%p929, %f61, 0fBF800000;
	setp.leu.f32 	%p930, %f683, 0fBF800000;
	or.pred  	%p931, %p929, %p930;
	setp.geu.f32 	%p932, %f61, %f3;
	or.pred  	%p933, %p932, %p931;
	setp.geu.f32 	%p934, %f683, %f4;
	or.pred  	%p935, %p933, %p934;
	@%p935 bra 	$L__BB0_500;
	ld.param.u64 	%rd857, [_Z26ms_deformable_im2col_ultraI6__halfLi8ELi4ELi32EEvPKT_PKlS5_S3_S3_iiiiPS1_Pi_param_0];
	cvt.rmi.f32.f32 	%f688, %f61;
	cvt.rzi.s32.f32 	%r1223, %f688;
	cvt.rmi.f32.f32 	%f689, %f683;
	cvt.rzi.s32.f32 	%r1224, %f689;
	add.s32 	%r227, %r1223, 1;
	add.s32 	%r228, %r1224, 1;
	cvt.rn.f32.s32 	%f690, %r1223;
	sub.f32 	%f691, %f61, %f690;
	cvt.rn.f32.s32 	%f692, %r1224;
	sub.f32 	%f693, %f683, %f692;
	mov.f32 	%f694, 0f3F800000;
	sub.f32 	%f695, %f694, %f691;
	sub.f32 	%f696, %f694, %f693;
	mul.f32 	%f684, %f695, %f696;
	// begin inline asm
	{  cvt.rn.f16.f32 %rs2242, %f684;}

	// end inline asm
	mul.f32 	%f685, %f695, %f693;
	// begin inline asm
	{  cvt.rn.f16.f32 %rs2243, %f685;}

	// end inline asm
	mul.f32 	%f686, %f691, %f696;
	// begin inline asm
	{  cvt.rn.f16.f32 %rs2244, %f686;}

	// end inline asm
	mul.f32 	%f687, %f691, %f693;
	// begin inline asm
	{  cvt.rn.f16.f32 %rs2245, %f687;}

	// end inline asm
	or.b32  	%r1225, %r1223, %r1224;
	setp.lt.s32 	%p936, %r1225, 0;
	setp.ge.s32 	%p937, %r1223, %r40;
	setp.ge.s32 	%p938, %r1224, %r41;
	or.pred  	%p939, %p937, %p938;
	mad.lo.s32 	%r1226, %r1223, %r41, %r1224;
	add.s32 	%r1227, %r43, %r1226;
	shl.b32 	%r1228, %r1227, 5;
	add.s32 	%r1229, %r1228, %r2115;
	mul.wide.s32 	%rd402, %r1229, 2;
	add.s64 	%rd57, %rd857, %rd402;
	or.pred  	%p940, %p939, %p936;
	mov.u16 	%rs3656, %rs1345;
	@%p940 bra 	$L__BB0_493;
	// begin inline asm
	ld.global.nc.b16 %rs2246, [%rd57];
	// end inline asm
	// begin inline asm
	{fma.rn.f16 %rs3656,%rs2246,%rs2242,%rs1345;
}
	// end inline asm
$L__BB0_493:
	setp.lt.s32 	%p942, %r1223, 0;
	setp.lt.s32 	%p943, %r1224, -1;
	or.pred  	%p944, %p942, %p943;
	or.pred  	%p945, %p944, %p937;
	setp.ge.s32 	%p946, %r228, %r41;
	or.pred  	%p947, %p945, %p946;
	@%p947 bra 	$L__BB0_495;
	add.s64 	%rd404, %rd57, 64;
	// begin inline asm
	ld.global.nc.b16 %rs2251, [%rd404];
	// end inline asm
	// begin inline asm
	{fma.rn.f16 %rs3656,%rs2251,%rs2243,%rs3656;
}
	// end inline asm
$L__BB0_495:
	ld.param.u64 	%rd858, [_Z26ms_deformable_im2col_ultraI6__halfLi8ELi4ELi32EEvPKT_PKlS5_S3_S3_iiiiPS1_Pi_param_0];
	setp.lt.s32 	%p949, %r1224, 0;
	setp.lt.s32 	%p950, %r1223, -1;
	or.pred  	%p951, %p950, %p949;
	setp.ge.s32 	%p952, %r227, %r40;
	or.pred  	%p953, %p951, %p952;
	mad.lo.s32 	%r1230, %r227, %r41, %r1224;
	add.s32 	%r1231, %r43, %r1230;
	shl.b32 	%r1232, %r1231, 5;
	add.s32 	%r1233, %r1232, %r2115;
	mul.wide.s32 	%rd405, %r1233, 2;
	add.s64 	%rd58, %rd858, %rd405;
	or.pred  	%p954, %p953, %p938;
	@%p954 bra 	$L__BB0_497;
	// begin inline asm
	ld.global.nc.b16 %rs2256, [%rd58];
	// end inline asm
	// begin inline asm
	{fma.rn.f16 %rs3656,%rs2256,%rs2244,%rs3656;
}
	// end inline asm
$L__BB0_497:
	min.s32 	%r1234, %r1223, %r1224;
	setp.lt.s32 	%p957, %r1234, -1;
	or.pred  	%p958, %p952, %p946;
	or.pred  	%p959, %p958, %p957;
	@%p959 bra 	$L__BB0_499;
	add.s64 	%rd407, %rd58, 64;
	// begin inline asm
	ld.global.nc.b16 %rs2261, [%rd407];
	// end inline asm
	// begin inline asm
	{fma.rn.f16 %rs3656,%rs2261,%rs2245,%rs3656;
}
	// end inline asm
$L__BB0_499:
	// begin inline asm
	{fma.rn.f16 %rs3586,%rs2239,%rs3656,%rs3586;
}
	// end inline asm
$L__BB0_500:
	add.s64 	%rd408, %rd4, 48;
	// begin inline asm
	ld.global.nc.b16 %rs2270, [%rd408];
	// end inline asm
	add.s64 	%rd409, %rd4, 50;
	// begin inline asm
	ld.global.nc.b16 %rs2271, [%rd409];
	// end inline asm
	add.s64 	%rd410, %rd6, 24;
	// begin inline asm
	ld.global.nc.b16 %rs2272, [%rd410];
	// end inline asm
	// begin inline asm
	{  cvt.f32.f16 %f697, %rs2270;}

	// end inline asm
	add.f32 	%f699, %f697, 0f3F800000;
	mul.f32 	%f700, %f699, %f3;
	fma.rn.f32 	%f63, %f700, 0f3F000000, 0fBF000000;
	// begin inline asm
	{  cvt.f32.f16 %f698, %rs2271;}

	// end inline asm
	add.f32 	%f701, %f698, 0f3F800000;
	mul.f32 	%f702, %f701, %f4;
	fma.rn.f32 	%f703, %f702, 0f3F000000, 0fBF000000;
	setp.leu.f32 	%p960, %f63, 0fBF800000;
	setp.leu.f32 	%p961, %f703, 0fBF800000;
	or.pred  	%p962, %p960, %p961;
	setp.geu.f32 	%p963, %f63, %f3;
	or.pred  	%p964, %p963, %p962;
	setp.geu.f32 	%p965, %f703, %f4;
	or.pred  	%p966, %p964, %p965;
	@%p966 bra 	$L__BB0_510;
	ld.param.u64 	%rd859, [_Z26ms_deformable_im2col_ultraI6__halfLi8ELi4ELi32EEvPKT_PKlS5_S3_S3_iiiiPS1_Pi_param_0];
	cvt.rmi.f32.f32 	%f708, %f63;
	cvt.rzi.s32.f32 	%r1235, %f708;
	cvt.rmi.f32.f32 	%f709, %f703;
	cvt.rzi.s32.f32 	%r1236, %f709;
	add.s32 	%r231, %r1235, 1;
	add.s32 	%r232, %r1236, 1;
	cvt.rn.f32.s32 	%f710, %r1235;
	sub.f32 	%f711, %f63, %f710;
	cvt.rn.f32.s32 	%f712, %r1236;
	sub.f32 	%f713, %f703, %f712;
	mov.f32 	%f714, 0f3F800000;
	sub.f32 	%f715, %f714, %f711;
	sub.f32 	%f716, %f714, %f713;
	mul.f32 	%f704, %f715, %f716;
	// begin inline asm
	{  cvt.rn.f16.f32 %rs2275, %f704;}

	// end inline asm
	mul.f32 	%f705, %f715, %f713;
	// begin inline asm
	{  cvt.rn.f16.f32 %rs2276, %f705;}

	// end inline asm
	mul.f32 	%f706, %f711, %f716;
	// begin inline asm
	{  cvt.rn.f16.f32 %rs2277, %f706;}

	// end inline asm
	mul.f32 	%f707, %f711, %f713;
	// begin inline asm
	{  cvt.rn.f16.f32 %rs2278, %f707;}

	// end inline asm
	or.b32  	%r1237, %r1235, %r1236;
	setp.lt.s32 	%p967, %r1237, 0;
	setp.ge.s32 	%p968, %r1235, %r40;
	setp.ge.s32 	%p969, %r1236, %r41;
	or.pred  	%p970, %p968, %p969;
	mad.lo.s32 	%r1238, %r1235, %r41, %r1236;
	add.s32 	%r1239, %r43, %r1238;
	shl.b32 	%r1240, %r1239, 5;
	add.s32 	%r1241, %r1240, %r2115;
	mul.wide.s32 	%rd411, %r1241, 2;
	add.s64 	%rd59, %rd859, %rd411;
	or.pred  	%p971, %p970, %p967;
	mov.u16 	%rs3661, %rs1345;
	@%p971 bra 	$L__BB0_503;
	// begin inline asm
	ld.global.nc.b16 %rs2279, [%rd59];
	// end inline asm
	// begin inline asm
	{fma.rn.f16 %rs3661,%rs2279,%rs2275,%rs1345;
}
	// end inline asm
$L__BB0_503:
	setp.lt.s32 	%p973, %r1235, 0;
	setp.lt.s32 	%p974, %r1236, -1;
	or.pred  	%p975, %p973, %p974;
	or.pred  	%p976, %p975, %p968;
	setp.ge.s32 	%p977, %r232, %r41;
	or.pred  	%p978, %p976, %p977;
	@%p978 bra 	$L__BB0_505;
	add.s64 	%rd413, %rd59, 64;
	// begin inline asm
	ld.global.nc.b16 %rs2284, [%rd413];
	// end inline asm
	// begin inline asm
	{fma.rn.f16 %rs3661,%rs2284,%rs2276,%rs3661;
}
	// end inline asm
$L__BB0_505:
	ld.param.u64 	%rd860, [_Z26ms_deformable_im2col_ultraI6__halfLi8ELi4ELi32EEvPKT_PKlS5_S3_S3_iiiiPS1_Pi_param_0];
	setp.lt.s32 	%p980, %r1236, 0;
	setp.lt.s32 	%p981, %r1235, -1;
	or.pred  	%p982, %p981, %p980;
	setp.ge.s32 	%p983, %r231, %r40;
	or.pred  	%p984, %p982, %p983;
	mad.lo.s32 	%r1242, %r231, %r41, %r1236;
	add.s32 	%r1243, %r43, %r1242;
	shl.b32 	%r1244, %r1243, 5;
	add.s32 	%r1245, %r1244, %r2115;
	mul.wide.s32 	%rd414, %r1245, 2;
	add.s64 	%rd60, %rd860, %rd414;
	or.pred  	%p985, %p984, %p969;
	@%p985 bra 	$L__BB0_507;
	// begin inline asm
	ld.global.nc.b16 %rs2289, [%rd60];
	// end inline asm
	// begin inline asm
	{fma.rn.f16 %rs3661,%rs2289,%rs2277,%rs3661;
}
	// end inline asm
$L__BB0_507:
	min.s32 	%r1246, %r1235, %r1236;
	setp.lt.s32 	%p988, %r1246, -1;
	or.pred  	%p989, %p983, %p977;
	or.pred  	%p990, %p989, %p988;
	@%p990 bra 	$L__BB0_509;
	add.s64 	%rd416, %rd60, 64;
	// begin inline asm
	ld.global.nc.b16 %rs2294, [%rd416];
	// end inline asm
	// begin inline asm
	{fma.rn.f16 %rs3661,%rs2294,%rs2278,%rs3661;
}
	// end inline asm
$L__BB0_509:
	// begin inline asm
	{fma.rn.f16 %rs3586,%rs2272,%rs3661,%rs3586;
}
	// end inline asm
$L__BB0_510:
	add.s64 	%rd417, %rd4, 52;
	// begin inline asm
	ld.global.nc.b16 %rs2303, [%rd417];
	// end inline asm
	add.s64 	%rd418, %rd4, 54;
	// begin inline asm
	ld.global.nc.b16 %rs2304, [%rd418];
	// end inline asm
	add.s64 	%rd419, %rd6, 26;
	// begin inline asm
	ld.global.nc.b16 %rs2305, [%rd419];
	// end inline asm
	// begin inline asm
	{  cvt.f32.f16 %f717, %rs2303;}

	// end inline asm
	add.f32 	%f719, %f717, 0f3F800000;
	mul.f32 	%f720, %f719, %f3;
	fma.rn.f32 	%f65, %f720, 0f3F000000, 0fBF000000;
	// begin inline asm
	{  cvt.f32.f16 %f718, %rs2304;}

	// end inline asm
	add.f32 	%f721, %f718, 0f3F800000;
	mul.f32 	%f722, %f721, %f4;
	fma.rn.f32 	%f723, %f722, 0f3F000000, 0fBF000000;
	setp.leu.f32 	%p991, %f65, 0fBF800000;
	setp.leu.f32 	%p992, %f723, 0fBF800000;
	or.pred  	%p993, %p991, %p992;
	setp.geu.f32 	%p994, %f65, %f3;
	or.pred  	%p995, %p994, %p993;
	setp.geu.f32 	%p996, %f723, %f4;
	or.pred  	%p997, %p995, %p996;
	@%p997 bra 	$L__BB0_520;
	ld.param.u64 	%rd861, [_Z26ms_deformable_im2col_ultraI6__halfLi8ELi4ELi32EEvPKT_PKlS5_S3_S3_iiiiPS1_Pi_param_0];
	cvt.rmi.f32.f32 	%f728, %f65;
	cvt.rzi.s32.f32 	%r1247, %f728;
	cvt.rmi.f32.f32 	%f729, %f723;
	cvt.rzi.s32.f32 	%r1248, %f729;
	add.s32 	%r235, %r1247, 1;
	add.s32 	%r236, %r1248, 1;
	cvt.rn.f32.s32 	%f730, %r1247;
	sub.f32 	%f731, %f65, %f730;
	cvt.rn.f32.s32 	%f732, %r1248;
	sub.f32 	%f733, %f723, %f732;
	mov.f32 	%f734, 0f3F800000;
	sub.f32 	%f735, %f734, %f731;
	sub.f32 	%f736, %f734, %f733;
	mul.f32 	%f724, %f735, %f736;
	// begin inline asm
	{  cvt.rn.f16.f32 %rs2308, %f724;}

	// end inline asm
	mul.f32 	%f725, %f735, %f733;
	// begin inline asm
	{  cvt.rn.f16.f32 %rs2309, %f725;}

	// end inline asm
	mul.f32 	%f726, %f731, %f736;
	// begin inline asm
	{  cvt.rn.f16.f32 %rs2310, %f726;}

	// end inline asm
	mul.f32 	%f727, %f731, %f733;
	// begin inline asm
	{  cvt.rn.f16.f32 %rs2311, %f727;}

	// end inline asm
	or.b32  	%r1249, %r1247, %r1248;
	setp.lt.s32 	%p998, %r1249, 0;
	setp.ge.s32 	%p999, %r1247, %r40;
	setp.ge.s32 	%p1000, %r1248, %r41;
	or.pred  	%p1001, %p999, %p1000;
	mad.lo.s32 	%r1250, %r1247, %r41, %r1248;
	add.s32 	%r1251, %r43, %r1250;
	shl.b32 	%r1252, %r1251, 5;
	add.s32 	%r1253, %r1252, %r2115;
	mul.wide.s32 	%rd420, %r1253, 2;
	add.s64 	%rd61, %rd861, %rd420;
	or.pred  	%p1002, %p1001, %p998;
	mov.u16 	%rs3666, %rs1345;
	@%p1002 bra 	$L__BB0_513;
	// begin inline asm
	ld.global.nc.b16 %rs2312, [%rd61];
	// end inline asm
	// begin inline asm
	{fma.rn.f16 %rs3666,%rs2312,%rs2308,%rs1345;
}
	// end inline asm
$L__BB0_513:
	setp.lt.s32 	%p1004, %r1247, 0;
	setp.lt.s32 	%p1005, %r1248, -1;
	or.pred  	%p1006, %p1004, %p1005;
	or.pred  	%p1007, %p1006, %p999;
	setp.ge.s32 	%p1008, %r236, %r41;
	or.pred  	%p1009, %p1007, %p1008;
	@%p1009 bra 	$L__BB0_515;
	add.s64 	%rd422, %rd61, 64;
	// begin inline asm
	ld.global.nc.b16 %rs2317, [%rd422];
	// end inline asm
	// begin inline asm
	{fma.rn.f16 %rs3666,%rs2317,%rs2309,%rs3666;
}
	// end inline asm
$L__BB0_515:
	ld.param.u64 	%rd862, [_Z26ms_deformable_im2col_ultraI6__halfLi8ELi4ELi32EEvPKT_PKlS5_S3_S3_iiiiPS1_Pi_param_0];
	setp.lt.s32 	%p1011, %r1248, 0;
	setp.lt.s32 	%p1012, %r1247, -1;
	or.pred  	%p1013, %p1012, %p1011;
	setp.ge.s32 	%p1014, %r235, %r40;
	or.pred  	%p1015, %p1013, %p1014;
	mad.lo.s32 	%r1254, %r235, %r41, %r1248;
	add.s32 	%r1255, %r43, %r1254;
	shl.b32 	%r1256, %r1255, 5;
	add.s32 	%r1257, %r1256, %r2115;
	mul.wide.s32 	%rd423, %r1257, 2;
	add.s64 	%rd62, %rd862, %rd423;
	or.pred  	%p1016, %p1015, %p1000;
	@%p1016 bra 	$L__BB0_517;
	// begin inline asm
	ld.global.nc.b16 %rs2322, [%rd62];
	// end inline asm
	// begin inline asm
	{fma.rn.f16 %rs3666,%rs2322,%rs2310,%rs3666;
}
	// end inline asm
$L__BB0_517:
	min.s32 	%r1258, %r1247, %r1248;
	setp.lt.s32 	%p1019, %r1258, -1;
	or.pred  	%p1020, %p1014, %p1008;
	or.pred  	%p1021, %p1020, %p1019;
	@%p1021 bra 	$L__BB0_519;
	add.s64 	%rd425, %rd62, 64;
	// begin inline asm
	ld.global.nc.b16 %rs2327, [%rd425];
	// end inline asm
	// begin inline asm
	{fma.rn.f16 %rs3666,%rs2327,%rs2311,%rs3666;
}
	// end inline asm
$L__BB0_519:
	// begin inline asm
	{fma.rn.f16 %rs3586,%rs2305,%rs3666,%rs3586;
}
	// end inline asm
$L__BB0_520:
	add.s64 	%rd426, %rd4, 56;
	// begin inline asm
	ld.global.nc.b16 %rs2336, [%rd426];
	// end inline asm
	// begin inline asm
	ld.global.nc.b16 %rs2337, [%rd15];
	// end inline asm
	// begin inline asm
	ld.global.nc.b16 %rs2338, [%rd16];
	// end inline asm
	// begin inline asm
	{  cvt.f32.f16 %f737, %rs2336;}

	// end inline asm
	add.f32 	%f739, %f737, 0f3F800000;
	mul.f32 	%f740, %f739, %f3;
	fma.rn.f32 	%f67, %f740, 0f3F000000, 0fBF000000;
	// begin inline asm
	{  cvt.f32.f16 %f738, %rs2337;}

	// end inline asm
	add.f32 	%f741, %f738, 0f3F800000;
	mul.f32 	%f742, %f741, %f4;
	fma.rn.f32 	%f743, %f742, 0f3F000000, 0fBF000000;
	setp.leu.f32 	%p1022, %f67, 0fBF800000;
	setp.leu.f32 	%p1023, %f743, 0fBF800000;
	or.pred  	%p1024, %p1022, %p1023;
	setp.geu.f32 	%p1025, %f67, %f3;
	or.pred  	%p1026, %p1025, %p1024;
	setp.geu.f32 	%p1027, %f743, %f4;
	or.pred  	%p1028, %p1026, %p1027;
	@%p1028 bra 	$L__BB0_530;
	ld.param.u64 	%rd863, [_Z26ms_deformable_im2col_ultraI6__halfLi8ELi4ELi32EEvPKT_PKlS5_S3_S3_iiiiPS1_Pi_param_0];
	cvt.rmi.f32.f32 	%f748, %f67;
	cvt.rzi.s32.f32 	%r1259, %f748;
	cvt.rmi.f32.f32 	%f749, %f743;
	cvt.rzi.s32.f32 	%r1260, %f749;
	add.s32 	%r239, %r1259, 1;
	add.s32 	%r240, %r1260, 1;
	cvt.rn.f32.s32 	%f750, %r1259;
	sub.f32 	%f751, %f67, %f750;
	cvt.rn.f32.s32 	%f752, %r1260;
	sub.f32 	%f753, %f743, %f752;
	mov.f32 	%f754, 0f3F800000;
	sub.f32 	%f755, %f754, %f751;
	sub.f32 	%f756, %f754, %f753;
	mul.f32 	%f744, %f755, %f756;
	// begin inline asm
	{  cvt.rn.f16.f32 %rs2341, %f744;}

	// end inline asm
	mul.f32 	%f745, %f755, %f753;
	// begin inline asm
	{  cvt.rn.f16.f32 %rs2342, %f745;}

	// end inline asm
	mul.f32 	%f746, %f751, %f756;
	// begin inline asm
	{  cvt.rn.f16.f32 %rs2343, %f746;}

	// end inline asm
	mul.f32 	%f747, %f751, %f753;
	// begin inline asm
	{  cvt.rn.f16.f32 %rs2344, %f747;}

	// end inline asm
	or.b32  	%r1261, %r1259, %r1260;
	setp.lt.s32 	%p1029, %r1261, 0;
	setp.ge.s32 	%p1030, %r1259, %r40;
	setp.ge.s32 	%p1031, %r1260, %r41;
	or.pred  	%p1032, %p1030, %p1031;
	mad.lo.s32 	%r1262, %r1259, %r41, %r1260;
	add.s32 	%r1263, %r43, %r1262;
	shl.b32 	%r1264, %r1263, 5;
	add.s32 	%r1265, %r1264, %r2115;
	mul.wide.s32 	%rd429, %r1265, 2;
	add.s64 	%rd63, %rd863, %rd429;
	or.pred  	%p1033, %p1032, %p1029;
	mov.u16 	%rs3671, %rs1345;
	@%p1033 bra 	$L__BB0_523;
	// begin inline asm
	ld.global.nc.b16 %rs2345, [%rd63];
	// end inline asm
	// begin inline asm
	{fma.rn.f16 %rs3671,%rs2345,%rs2341,%rs1345;
}
	// end inline asm
$L__BB0_523:
	setp.lt.s32 	%p1035, %r1259, 0;
	setp.lt.s32 	%p1036, %r1260, -1;
	or.pred  	%p1037, %p1035, %p1036;
	or.pred  	%p1038, %p1037, %p1030;
	setp.ge.s32 	%p1039, %r240, %r41;
	or.pred  	%p1040, %p1038, %p1039;
	@%p1040 bra 	$L__BB0_525;
	add.s64 	%rd431, %rd63, 64;
	// begin inline asm
	ld.global.nc.b16 %rs2350, [%rd431];
	// end inline asm
	// begin inline asm
	{fma.rn.f16 %rs3671,%rs2350,%rs2342,%rs3671;
}
	// end inline asm
$L__BB0_525:
	ld.param.u64 	%rd864, [_Z26ms_deformable_im2col_ultraI6__halfLi8ELi4ELi32EEvPKT_PKlS5_S3_S3_iiiiPS1_Pi_param_0];
	setp.lt.s32 	%p1042, %r1260, 0;
	setp.lt.s32 	%p1043, %r1259, -1;
	or.pred  	%p1044, %p1043, %p1042;
	setp.ge.s32 	%p1045, %r239, %r40;
	or.pred  	%p1046, %p1044, %p1045;
	mad.lo.s32 	%r1266, %r239, %r41, %r1260;
	add.s32 	%r1267, %r43, %r1266;
	shl.b32 	%r1268, %r1267, 5;
	add.s32 	%r1269, %r1268, %r2115;
	mul.wide.s32 	%rd432, %r1269, 2;
	add.s64 	%rd64, %rd864, %rd432;
	or.pred  	%p1047, %p1046, %p1031;
	@%p1047 bra 	$L__BB0_527;
	// begin inline asm
	ld.global.nc.b16 %rs2355, [%rd64];
	// end inline asm
	// begin inline asm
	{fma.rn.f16 %rs3671,%rs2355,%rs2343,%rs3671;
}
	// end inline asm
$L__BB0_527:
	min.s32 	%r1270, %r1259, %r1260;
	setp.lt.s32 	%p1050, %r1270, -1;
	or.pred  	%p1051, %p1045, %p1039;
	or.pred  	%p1052, %p1051, %p1050;
	@%p1052 bra 	$L__BB0_529;
	add.s64 	%rd434, %rd64, 64;
	// begin inline asm
	ld.global.nc.b16 %rs2360, [%rd434];
	// end inline asm
	// begin inline asm
	{fma.rn.f16 %rs3671,%rs2360,%rs2344,%rs3671;
}
	// end inline asm
$L__BB0_529:
	// begin inline asm
	{fma.rn.f16 %rs3586,%rs2338,%rs3671,%rs3586;
}
	// end inline asm
$L__BB0_530:
	// begin inline asm
	ld.global.nc.b16 %rs2369, [%rd17];
	// end inline asm
	// begin inline asm
	ld.global.nc.b16 %rs2370, [%rd18];
	// end inline asm
	// begin inline asm
	ld.global.nc.b16 %rs2371, [%rd19];
	// end inline asm
	// begin inline asm
	{  cvt.f32.f16 %f757, %rs2369;}

	// end inline asm
	add.f32 	%f759, %f757, 0f3F800000;
	mul.f32 	%f760, %f759, %f3;
	fma.rn.f32 	%f69, %f760, 0f3F000000, 0fBF000000;
	// begin inline asm
	{  cvt.f32.f16 %f758, %rs2370;}

	// end inline asm
	add.f32 	%f761, %f758, 0f3F800000;
	mul.f32 	%f762, %f761, %f4;
	fma.rn.f32 	%f763, %f762, 0f3F000000, 0fBF000000;
	setp.leu.f32 	%p1053, %f69, 0fBF800000;
	setp.leu.f32 	%p1054, %f763, 0fBF800000;
	or.pred  	%p1055, %p1053, %p1054;
	setp.geu.f32 	%p1056, %f69, %f3;
	or.pred  	%p1057, %p1056, %p1055;
	setp.geu.f32 	%p1058, %f763, %f4;
	or.pred  	%p1059, %p1057, %p1058;
	@%p1059 bra 	$L__BB0_540;
	ld.param.u64 	%rd865, [_Z26ms_deformable_im2col_ultraI6__halfLi8ELi4ELi32EEvPKT_PKlS5_S3_S3_iiiiPS1_Pi_param_0];
	cvt.rmi.f32.f32 	%f768, %f69;
	cvt.rzi.s32.f32 	%r1271, %f768;
	cvt.rmi.f32.f32 	%f769, %f763;
	cvt.rzi.s32.f32 	%r1272, %f769;
	add.s32 	%r243, %r1271, 1;
	add.s32 	%r244, %r1272, 1;
	cvt.rn.f32.s32 	%f770, %r1271;
	sub.f32 	%f771, %f69, %f770;
	cvt.rn.f32.s32 	%f772, %r1272;
	sub.f32 	%f773, %f763, %f772;
	mov.f32 	%f774, 0f3F800000;
	sub.f32 	%f775, %f774, %f771;
	sub.f32 	%f776, %f774, %f773;
	mul.f32 	%f764, %f775, %f776;
	// begin inline asm
	{  cvt.rn.f16.f32 %rs2374, %f764;}

	// end inline asm
	mul.f32 	%f765, %f775, %f773;
	// begin inline asm
	{  cvt.rn.f16.f32 %rs2375, %f765;}

	// end inline asm
	mul.f32 	%f766, %f771, %f776;
	// begin inline asm
	{  cvt.rn.f16.f32 %rs2376, %f766;}

	// end inline asm
	mul.f32 	%f767, %f771, %f773;
	// begin inline asm
	{  cvt.rn.f16.f32 %rs2377, %f767;}

	// end inline asm
	or.b32  	%r1273, %r1271, %r1272;
	setp.lt.s32 	%p1060, %r1273, 0;
	setp.ge.s32 	%p1061, %r1271, %r40;
	setp.ge.s32 	%p1062, %r1272, %r41;
	or.pred  	%p1063, %p1061, %p1062;
	mad.lo.s32 	%r1274, %r1271, %r41, %r1272;
	add.s32 	%r1275, %r43, %r1274;
	shl.b32 	%r1276, %r1275, 5;
	add.s32 	%r1277, %r1276, %r2115;
	mul.wide.s32 	%rd438, %r1277, 2;
	add.s64 	%rd65, %rd865, %rd438;
	or.pred  	%p1064, %p1063, %p1060;
	mov.u16 	%rs3676, %rs1345;
	@%p1064 bra 	$L__BB0_533;
	// begin inline asm
	ld.global.nc.b16 %rs2378, [%rd65];
	// end inline asm
	// begin inline asm
	{fma.rn.f16 %rs3676,%rs2378,%rs2374,%rs1345;
}
	// end inline asm
$L__BB0_533:
	setp.lt.s32 	%p1066, %r1271, 0;
	setp.lt.s32 	%p1067, %r1272, -1;
	or.pred  	%p1068, %p1066, %p1067;
	or.pred  	%p1069, %p1068, %p1061;
	setp.ge.s32 	%p1070, %r244, %r41;
	or.pred  	%p1071, %p1069, %p1070;
	@%p1071 bra 	$L__BB0_535;
	add.s64 	%rd440, %rd65, 64;
	// begin inline asm
	ld.global.nc.b16 %rs2383, [%rd440];
	// end inline asm
	// begin inline asm
	{fma.rn.f16 %rs3676,%rs2383,%rs2375,%rs3676;
}
	// end inline asm
$L__BB0_535:
	ld.param.u64 	%rd866, [_Z26ms_deformable_im2col_ultraI6__halfLi8ELi4ELi32EEvPKT_PKlS5_S3_S3_iiiiPS1_Pi_param_0];
	setp.lt.s32 	%p1073, %r1272, 0;
	setp.lt.s32 	%p1074, %r1271, -1;
	or.pred  	%p1075, %p1074, %p1073;
	setp.ge.s32 	%p1076, %r243, %r40;
	or.pred  	%p1077, %p1075, %p1076;
	mad.lo.s32 	%r1278, %r243, %r41, %r1272;
	add.s32 	%r1279, %r43, %r1278;
	shl.b32 	%r1280, %r1279, 5;
	add.s32 	%r1281, %r1280, %r2115;
	mul.wide.s32 	%rd441, %r1281, 2;
	add.s64 	%rd66, %rd866, %rd441;
	or.pred  	%p1078, %p1077, %p1062;
	@%p1078 bra 	$L__BB0_537;
	// begin inline asm
	ld.global.nc.b16 %rs2388, [%rd66];
	// end inline asm
	// begin inline asm
	{fma.rn.f16 %rs3676,%rs2388,%rs2376,%rs3676;
}
	// end inline asm
$L__BB0_537:
	min.s32 	%r1282, %r1271, %r1272;
	setp.lt.s32 	%p1081, %r1282, -1;
	or.pred  	%p1082, %p1076, %p1070;
	or.pred  	%p1083, %p1082, %p1081;
	@%p1083 bra 	$L__BB0_539;
	add.s64 	%rd443, %rd66, 64;
	// begin inline asm
	ld.global.nc.b16 %rs2393, [%rd443];
	// end inline asm
	// begin inline asm
	{fma.rn.f16 %rs3676,%rs2393,%rs2377,%rs3676;
}
	// end inline asm
$L__BB0_539:
	// begin inline asm
	{fma.rn.f16 %rs3586,%rs2371,%rs3676,%rs3586;
}
	// end inline asm
$L__BB0_540:
	add.s64 	%rd67, %rd4, 82;
	add.s64 	%rd68, %rd4, 80;
	setp.lt.s32 	%p1084, %r514, 0;
	add.s32 	%r245, %r514, %r2115;
	@%p1084 bra 	$L__BB0_717;
	// begin inline asm
	ld.global.nc.b16 %rs2402, [%rd20];
	// end inline asm
	// begin inline asm
	ld.global.nc.b16 %rs2403, [%rd21];
	// end inline asm
	// begin inline asm
	ld.global.nc.b16 %rs2404, [%rd22];
	// end inline asm
	// begin inline asm
	{  cvt.f32.f16 %f777, %rs2402;}

	// end inline asm
	add.f32 	%f779, %f777, 0f3F800000;
	mul.f32 	%f780, %f779, %f5;
	fma.rn.f32 	%f71, %f780, 0f3F000000, 0fBF000000;
	// begin inline asm
	{  cvt.f32.f16 %f778, %rs2403;}

	// end inline asm
	add.f32 	%f781, %f778, 0f3F800000;
	mul.f32 	%f782, %f781, %f6;
	fma.rn.f32 	%f783, %f782, 0f3F000000, 0fBF000000;
	setp.leu.f32 	%p1085, %f71, 0fBF800000;
	setp.leu.f32 	%p1086, %f783, 0fBF800000;
	or.pred  	%p1087, %p1085, %p1086;
	setp.geu.f32 	%p1088, %f71, %f5;
	or.pred  	%p1089, %p1088, %p1087;
	setp.geu.f32 	%p1090, %f783, %f6;
	or.pred  	%p1091, %p1089, %p1090;
	@%p1091 bra 	$L__BB0_563;
	cvt.rmi.f32.f32 	%f788, %f71;
	cvt.rzi.s32.f32 	%r1283, %f788;
	cvt.rmi.f32.f32 	%f789, %f783;
	cvt.rzi.s32.f32 	%r1284, %f789;
	add.s32 	%r248, %r1283, 1;
	add.s32 	%r249, %r1284, 1;
	cvt.rn.f32.s32 	%f790, %r1283;
	sub.f32 	%f791, %f71, %f790;
	cvt.rn.f32.s32 	%f792, %r1284;
	sub.f32 	%f793, %f783, %f792;
	mov.f32 	%f794, 0f3F800000;
	sub.f32 	%f795, %f794, %f791;
	sub.f32 	%f796, %f794, %f793;
	mul.f32 	%f784, %f795, %f796;
	// begin inline asm
	{  cvt.rn.f16.f32 %rs2407, %f784;}

	// end inline asm
	mul.f32 	%f785, %f795, %f793;
	// begin inline asm
	{  cvt.rn.f16.f32 %rs2408, %f785;}

	// end inline asm
	mul.f32 	%f786, %f791, %f796;
	// begin inline asm
	{  cvt.rn.f16.f32 %rs2409, %f786;}

	// end inline asm
	mul.f32 	%f787, %f791, %f793;
	// begin inline asm
	{  cvt.rn.f16.f32 %rs2410, %f787;}

	// end inline asm
	or.b32  	%r1285, %r1283, %r1284;
	setp.lt.s32 	%p1092, %r1285, 0;
	setp.ge.s32 	%p1093, %r1283, %r45;
	setp.ge.s32 	%p1094, %r1284, %r46;
	or.pred  	%p1095, %p1093, %p1094;
	or.pred  	%p1096, %p1095, %p1092;
	mov.u16 	%rs3683, %rs1345;
	@%p1096 bra 	$L__BB0_547;
	mad.lo.s32 	%r250, %r1283, %r46, %r1284;
	setp.lt.s32 	%p1097, %r250, %r49;
	@%p1097 bra 	$L__BB0_545;
	ld.param.u64 	%rd867, [_Z26ms_deformable_im2col_ultraI6__halfLi8ELi4ELi32EEvPKT_PKlS5_S3_S3_iiiiPS1_Pi_param_0];
	add.s32 	%r1286, %r48, %r250;
	shl.b32 	%r1287, %r1286, 5;
	add.s32 	%r1288, %r1287, %r2115;
	mul.wide.s32 	%rd448, %r1288, 2;
	add.s64 	%rd447, %rd867, %rd448;
	// begin inline asm
	ld.global.nc.b16 %rs3680, [%rd447];
	// end inline asm
	bra.uni 	$L__BB0_546;
$L__BB0_545:
	shl.b32 	%r1289, %r250, 5;
	add.s32 	%r1290, %r245, %r1289;
	shl.b32 	%r1291, %r1290, 1;
	mov.u32 	%r1292, shared_mem;
	add.s32 	%r1293, %r1292, %r1291;
	ld.shared.u16 	%rs3680, [%r1293];
$L__BB0_546:
	// begin inline asm
	{fma.rn.f16 %rs3683,%rs3680,%rs2407,%rs1345;
}
	// end inline asm
$L__BB0_547:
	setp.lt.s32 	%p1099, %r1283, 0;
	setp.lt.s32 	%p1100, %r1284, -1;
	or.pred  	%p1101, %p1099, %p1100;
	or.pred  	%p1102, %p1101, %p1093;
	setp.ge.s32 	%p1103, %r249, %r46;
	or.pred  	%p1104, %p1102, %p1103;
	@%p1104 bra 	$L__BB0_552;
	mad.lo.s32 	%r251, %r1283, %r46, %r249;
	setp.ge.s32 	%p1105, %r251, %r49;
	@%p1105 bra 	$L__BB0_550;
	shl.b32 	%r1297, %r251, 5;
	add.s32 	%r1298, %r245, %r1297;
	shl.b32 	%r1299, %r1298, 1;
	mov.u32 	%r1300, shared_mem;
	add.s32 	%r1301, %r1300, %r1299;
	ld.shared.u16 	%rs3682, [%r1301];
	bra.uni 	$L__BB0_551;
$L__BB0_550:
	ld.param.u64 	%rd868, [_Z26ms_deformable_im2col_ultraI6__halfLi8ELi4ELi32EEvPKT_PKlS5_S3_S3_iiiiPS1_Pi_param_0];
	add.s32 	%r1294, %r48, %r251;
	shl.b32 	%r1295, %r1294, 5;
	add.s32 	%r1296, %r1295, %r2115;
	mul.wide.s32 	%rd450, %r1296, 2;
	add.s64 	%rd449, %rd868, %rd450;
	// begin inline asm
	ld.global.nc.b16 %rs3682, [%rd449];
	// end inline asm
$L__BB0_551:
	// begin inline asm
	{fma.rn.f16 %rs3683,%rs3682,%rs2408,%rs3683;
}
	// end inline asm
$L__BB0_552:
	setp.lt.s32 	%p1107, %r1284, 0;
	setp.lt.s32 	%p1108, %r1283, -1;
	or.pred  	%p1109, %p1108, %p1107;
	setp.ge.s32 	%p1110, %r248, %r45;
	or.pred  	%p1111, %p1109, %p1110;
	or.pred  	%p1112, %p1111, %p1094;
	@%p1112 bra 	$L__BB0_557;
	mad.lo.s32 	%r252, %r248, %r46, %r1284;
	setp.ge.s32 	%p1113, %r252, %r49;
	@%p1113 bra 	$L__BB0_555;
	shl.b32 	%r1305, %r252, 5;
	add.s32 	%r1306, %r245, %r1305;
	shl.b32 	%r1307, %r1306, 1;
	mov.u32 	%r1308, shared_mem;
	add.s32 	%r1309, %r1308, %r1307;
	ld.shared.u16 	%rs3684, [%r1309];
	bra.uni 	$L__BB0_556;
$L__BB0_555:
	ld.param.u64 	%rd869, [_Z26ms_deformable_im2col_ultraI6__halfLi8ELi4ELi32EEvPKT_PKlS5_S3_S3_iiiiPS1_Pi_param_0];
	add.s32 	%r1302, %r48, %r252;
	shl.b32 	%r1303, %r1302, 5;
	add.s32 	%r1304, %r1303, %r2115;
	mul.wide.s32 	%rd452, %r1304, 2;
	add.s64 	%rd451, %rd869, %rd452;
	// begin inline asm
	ld.global.nc.b16 %rs3684, [%rd451];
	// end inline asm
$L__BB0_556:
	// begin inline asm
	{fma.rn.f16 %rs3683,%rs3684,%rs2409,%rs3683;
}
	// end inline asm
$L__BB0_557:
	min.s32 	%r1310, %r1283, %r1284;
	setp.lt.s32 	%p1116, %r1310, -1;
	or.pred  	%p1117, %p1110, %p1103;
	or.pred  	%p1118, %p1117, %p1116;
	@%p1118 bra 	$L__BB0_562;
	mad.lo.s32 	%r253, %r248, %r46, %r249;
	setp.ge.s32 	%p1119, %r253, %r49;
	@%p1119 bra 	$L__BB0_560;
	shl.b32 	%r1314, %r253, 5;
	add.s32 	%r1315, %r245, %r1314;
	shl.b32 	%r1316, %r1315, 1;
	mov.u32 	%r1317, shared_mem;
	add.s32 	%r1318, %r1317, %r1316;
	ld.shared.u16 	%rs3686, [%r1318];
	bra.uni 	$L__BB0_561;
$L__BB0_560:
	ld.param.u64 	%rd870, [_Z26ms_deformable_im2col_ultraI6__halfLi8ELi4ELi32EEvPKT_PKlS5_S3_S3_iiiiPS1_Pi_param_0];
	add.s32 	%r1311, %r48, %r253;
	shl.b32 	%r1312, %r1311, 5;
	add.s32 	%r1313, %r1312, %r2115;
	mul.wide.s32 	%rd454, %r1313, 2;
	add.s64 	%rd453, %rd870, %rd454;
	// begin inline asm
	ld.global.nc.b16 %rs3686, [%rd453];
	// end inline asm
$L__BB0_561:
	// begin inline asm
	{fma.rn.f16 %rs3683,%rs3686,%rs2410,%rs3683;
}
	// end inline asm
$L__BB0_562:
	// begin inline asm
	{fma.rn.f16 %rs3586,%rs2404,%rs3683,%rs3586;
}
	// end inline asm
$L__BB0_563:
	// begin inline asm
	ld.global.nc.b16 %rs2435, [%rd23];
	// end inline asm
	// begin inline asm
	ld.global.nc.b16 %rs2436, [%rd24];
	// end inline asm
	// begin inline asm
	ld.global.nc.b16 %rs2437, [%rd25];
	// end inline asm
	// begin inline asm
	{  cvt.f32.f16 %f797, %rs2435;}

	// end inline asm
	add.f32 	%f799, %f797, 0f3F800000;
	mul.f32 	%f800, %f799, %f5;
	fma.rn.f32 	%f73, %f800, 0f3F000000, 0fBF000000;
	// begin inline asm
	{  cvt.f32.f16 %f798, %rs2436;}

	// end inline asm
	add.f32 	%f801, %f798, 0f3F800000;
	mul.f32 	%f802, %f801, %f6;
	fma.rn.f32 	%f803, %f802, 0f3F000000, 0fBF000000;
	setp.leu.f32 	%p1120, %f73, 0fBF800000;
	setp.leu.f32 	%p1121, %f803, 0fBF800000;
	or.pred  	%p1122, %p1120, %p1121;
	setp.geu.f32 	%p1123, %f73, %f5;
	or.pred  	%p1124, %p1123, %p1122;
	setp.geu.f32 	%p1125, %f803, %f6;
	or.pred  	%p1126, %p1124, %p1125;
	@%p1126 bra 	$L__BB0_585;
	cvt.rmi.f32.f32 	%f808, %f73;
	cvt.rzi.s32.f32 	%r1319, %f808;
	cvt.rmi.f32.f32 	%f809, %f803;
	cvt.rzi.s32.f32 	%r1320, %f809;
	add.s32 	%r256, %r1319, 1;
	add.s32 	%r257, %r1320, 1;
	cvt.rn.f32.s32 	%f810, %r1319;
	sub.f32 	%f811, %f73, %f810;
	cvt.rn.f32.s32 	%f812, %r1320;
	sub.f32 	%f813, %f803, %f812;
	mov.f32 	%f814, 0f3F800000;
	sub.f32 	%f815, %f814, %f811;
	sub.f32 	%f816, %f814, %f813;
	mul.f32 	%f804, %f815, %f816;
	// begin inline asm
	{  cvt.rn.f16.f32 %rs2440, %f804;}

	// end inline asm
	mul.f32 	%f805, %f815, %f813;
	// begin inline asm
	{  cvt.rn.f16.f32 %rs2441, %f805;}

	// end inline asm
	mul.f32 	%f806, %f811, %f816;
	// begin inline asm
	{  cvt.rn.f16.f32 %rs2442, %f806;}

	// end inline asm
	mul.f32 	%f807, %f811, %f813;
	// begin inline asm
	{  cvt.rn.f16.f32 %rs2443, %f807;}

	// end inline asm
	or.b32  	%r1321, %r1319, %r1320;
	setp.lt.s32 	%p1127, %r1321, 0;
	setp.ge.s32 	%p1128, %r1319, %r45;
	setp.ge.s32 	%p1129, %r1320, %r46;
	or.pred  	%p1130, %p1128, %p1129;
	or.pred  	%p1131, %p1130, %p1127;
	mov.u16 	%rs3692, %rs1345;
	@%p1131 bra 	$L__BB0_569;
	mad.lo.s32 	%r258, %r1319, %r46, %r1320;
	setp.lt.s32 	%p1132, %r258, %r49;
	@%p1132 bra 	$L__BB0_567;
	ld.param.u64 	%rd871, [_Z26ms_deformable_im2col_ultraI6__halfLi8ELi4ELi32EEvPKT_PKlS5_S3_S3_iiiiPS1_Pi_param_0];
	add.s32 	%r1322, %r48, %r258;
	shl.b32 	%r1323, %r1322, 5;
	add.s32 	%r1324, %r1323, %r2115;
	mul.wide.s32 	%rd459, %r1324, 2;
	add.s64 	%rd458, %rd871, %rd459;
	// begin inline asm
	ld.global.nc.b16 %rs3689, [%rd458];
	// end inline asm
	bra.uni 	$L__BB0_568;
$L__BB0_567:
	shl.b32 	%r1325, %r258, 5;
	add.s32 	%r1326, %r245, %r1325;
	shl.b32 	%r1327, %r1326, 1;
	mov.u32 	%r1328, shared_mem;
	add.s32 	%r1329, %r1328, %r1327;
	ld.shared.u16 	%rs3689, [%r1329];
$L__BB0_568:
	// begin inline asm
	{fma.rn.f16 %rs3692,%rs3689,%rs2440,%rs1345;
}
	// end inline asm
$L__BB0_569:
	setp.lt.s32 	%p1134, %r1319, 0;
	setp.lt.s32 	%p1135, %r1320, -1;
	or.pred  	%p1136, %p1134, %p1135;
	or.pred  	%p1137, %p1136, %p1128;
	setp.ge.s32 	%p1138, %r257, %r46;
	or.pred  	%p1139, %p1137, %p1138;
	@%p1139 bra 	$L__BB0_574;
	mad.lo.s32 	%r259, %r1319, %r46, %r257;
	setp.ge.s32 	%p1140, %r259, %r49;
	@%p1140 bra 	$L__BB0_572;
	shl.b32 	%r1333, %r259, 5;
	add.s32 	%r1334, %r245, %r1333;
	shl.b32 	%r1335, %r1334, 1;
	mov.u32 	%r1336, shared_mem;
	add.s32 	%r1337, %r1336, %r1335;
	ld.shared.u16 	%rs3691, [%r1337];
	bra.uni 	$L__BB0_573;
$L__BB0_572:
	ld.param.u64 	%rd872, [_Z26ms_deformable_im2col_ultraI6__halfLi8ELi4ELi32EEvPKT_PKlS5_S3_S3_iiiiPS1_Pi_param_0];
	add.s32 	%r1330, %r48, %r259;
	shl.b32 	%r1331, %r1330, 5;
	add.s32 	%r1332, %r1331, %r2115;
	mul.wide.s32 	%rd461, %r1332, 2;
	add.s64 	%rd460, %rd872, %rd461;
	// begin inline asm
	ld.global.nc.b16 %rs3691, [%rd460];
	// end inline asm
$L__BB0_573:
	// begin inline asm
	{fma.rn.f16 %rs3692,%rs3691,%rs2441,%rs3692;
}
	// end inline asm
$L__BB0_574:
	setp.lt.s32 	%p1142, %r1320, 0;
	setp.lt.s32 	%p1143, %r1319, -1;
	or.pred  	%p1144, %p1143, %p1142;
	setp.ge.s32 	%p1145, %r256, %r45;
	or.pred  	%p1146, %p1144, %p1145;
	or.pred  	%p1147, %p1146, %p1129;
	@%p1147 bra 	$L__BB0_579;
	mad.lo.s32 	%r260, %r256, %r46, %r1320;
	setp.ge.s32 	%p1148, %r260, %r49;
	@%p1148 bra 	$L__BB0_577;
	shl.b32 	%r1341, %r260, 5;
	add.s32 	%r1342, %r245, %r1341;
	shl.b32 	%r1343, %r1342, 1;
	mov.u32 	%r1344, shared_mem;
	add.s32 	%r1345, %r1344, %r1343;
	ld.shared.u16 	%rs3693, [%r1345];
	bra.uni 	$L__BB0_578;
$L__BB0_577:
	ld.param.u64 	%rd873, [_Z26ms_deformable_im2col_ultraI6__halfLi8ELi4ELi32EEvPKT_PKlS5_S3_S3_iiiiPS1_Pi_param_0];
	add.s32 	%r1338, %r48, %r260;
	shl.b32 	%r1339, %r1338, 5;
	add.s32 	%r1340, %r1339, %r2115;
	mul.wide.s32 	%rd463, %r1340, 2;
	add.s64 	%rd462, %rd873, %rd463;
	// begin inline asm
	ld.global.nc.b16 %rs3693, [%rd462];
	// end inline asm
$L__BB0_578:
	// begin inline asm
	{fma.rn.f16 %rs3692,%rs3693,%rs2442,%rs3692;
}
	// end inline asm
$L__BB0_579:
	min.s32 	%r1346, %r1319, %r1320;
	setp.lt.s32 	%p1151, %r1346, -1;
	or.pred  	%p1152, %p1145, %p1138;
	or.pred  	%p1153, %p1152, %p1151;
	@%p1153 bra 	$L__BB0_584;
	mad.lo.s32 	%r261, %r256, %r46, %r257;
	setp.ge.s32 	%p1154, %r261, %r49;
	@%p1154 bra 	$L__BB0_582;
	shl.b32 	%r1350, %r261, 5;
	add.s32 	%r1351, %r245, %r1350;
	shl.b32 	%r1352, %r1351, 1;
	mov.u32 	%r1353, shared_mem;
	add.s32 	%r1354, %r1353, %r1352;
	ld.shared.u16 	%rs3695, [%r1354];
	bra.uni 	$L__BB0_583;
$L__BB0_582:
	ld.param.u64 	%rd874, [_Z26ms_deformable_im2col_ultraI6__halfLi8ELi4ELi32EEvPKT_PKlS5_S3_S3_iiiiPS1_Pi_param_0];
	add.s32 	%r1347, %r48, %r261;
	shl.b32 	%r1348, %r1347, 5;
	add.s32 	%r1349, %r1348, %r2115;
	mul.wide.s32 	%rd465, %r1349, 2;
	add.s64 	%rd464, %rd874, %rd465;
	// begin inline asm
	ld.global.nc.b16 %rs3695, [%rd464];
	// end inline asm
$L__BB0_583:
	// begin inline asm
	{fma.rn.f16 %rs3692,%rs3695,%rs2443,%rs3692;
}
	// end inline asm
$L__BB0_584:
	// begin inline asm
	{fma.rn.f16 %rs3586,%rs2437,%rs3692,%rs3586;
}
	// end inline asm
$L__BB0_585:
	// begin inline asm
	ld.global.nc.b16 %rs2468, [%rd26];
	// end inline asm
	// begin inline asm
	ld.global.nc.b16 %rs2469, [%rd27];
	// end inline asm
	// begin inline asm
	ld.global.nc.b16 %rs2470, [%rd28];
	// end inline asm
	// begin inline asm
	{  cvt.f32.f16 %f817, %rs2468;}

	// end inline asm
	add.f32 	%f819, %f817, 0f3F800000;
	mul.f32 	%f820, %f819, %f5;
	fma.rn.f32 	%f75, %f820, 0f3F000000, 0fBF000000;
	// begin inline asm
	{  cvt.f32.f16 %f818, %rs2469;}

	// end inline asm
	add.f32 	%f821, %f818, 0f3F800000;
	mul.f32 	%f822, %f821, %f6;
	fma.rn.f32 	%f823, %f822, 0f3F000000, 0fBF000000;
	setp.leu.f32 	%p1155, %f75, 0fBF800000;
	setp.leu.f32 	%p1156, %f823, 0fBF800000;
	or.pred  	%p1157, %p1155, %p1156;
	setp.geu.f32 	%p1158, %f75, %f5;
	or.pred  	%p1159, %p1158, %p1157;
	setp.geu.f32 	%p1160, %f823, %f6;
	or.pred  	%p1161, %p1159, %p1160;
	@%p1161 bra 	$L__BB0_607;
	cvt.rmi.f32.f32 	%f828, %f75;
	cvt.rzi.s32.f32 	%r1355, %f828;
	cvt.rmi.f32.f32 	%f829, %f823;
	cvt.rzi.s32.f32 	%r1356, %f829;
	add.s32 	%r264, %r1355, 1;
	add.s32 	%r265, %r1356, 1;
	cvt.rn.f32.s32 	%f830, %r1355;
	sub.f32 	%f831, %f75, %f830;
	cvt.rn.f32.s32 	%f832, %r1356;
	sub.f32 	%f833, %f823, %f832;
	mov.f32 	%f834, 0f3F800000;
	sub.f32 	%f835, %f834, %f831;
	sub.f32 	%f836, %f834, %f833;
	mul.f32 	%f824, %f835, %f836;
	// begin inline asm
	{  cvt.rn.f16.f32 %rs2473, %f824;}

	// end inline asm
	mul.f32 	%f825, %f835, %f833;
	// begin inline asm
	{  cvt.rn.f16.f32 %rs2474, %f825;}

	// end inline asm
	mul.f32 	%f826, %f831, %f836;
	// begin inline asm
	{  cvt.rn.f16.f32 %rs2475, %f826;}

	// end inline asm
	mul.f32 	%f827, %f831, %f833;
	// begin inline asm
	{  cvt.rn.f16.f32 %rs2476, %f827;}

	// end inline asm
	or.b32  	%r1357, %r1355, %r1356;
	setp.lt.s32 	%p1162, %r1357, 0;
	setp.ge.s32 	%p1163, %r1355, %r45;
	setp.ge.s32 	%p1164, %r1356, %r46;
	or.pred  	%p1165, %p1163, %p1164;
	or.pred  	%p1166, %p1165, %p1162;
	mov.u16 	%rs3701, %rs1345;
	@%p1166 bra 	$L__BB0_591;
	mad.lo.s32 	%r266, %r1355, %r46, %r1356;
	setp.lt.s32 	%p1167, %r266, %r49;
	@%p1167 bra 	$L__BB0_589;
	ld.param.u64 	%rd875, [_Z26ms_deformable_im2col_ultraI6__halfLi8ELi4ELi32EEvPKT_PKlS5_S3_S3_iiiiPS1_Pi_param_0];
	add.s32 	%r1358, %r48, %r266;
	shl.b32 	%r1359, %r1358, 5;
	add.s32 	%r1360, %r1359, %r2115;
	mul.wide.s32 	%rd470, %r1360, 2;
	add.s64 	%rd469, %rd875, %rd470;
	// begin inline asm
	ld.global.nc.b16 %rs3698, [%rd469];
	// end inline asm
	bra.uni 	$L__BB0_590;
$L__BB0_589:
	shl.b32 	%r1361, %r266, 5;
	add.s32 	%r1362, %r245, %r1361;
	shl.b32 	%r1363, %r1362, 1;
	mov.u32 	%r1364, shared_mem;
	add.s32 	%r1365, %r1364, %r1363;
	ld.shared.u16 	%rs3698, [%r1365];
$L__BB0_590:
	// begin inline asm
	{fma.rn.f16 %rs3701,%rs3698,%rs2473,%rs1345;
}
	// end inline asm
$L__BB0_591:
	setp.lt.s32 	%p1169, %r1355, 0;
	setp.lt.s32 	%p1170, %r1356, -1;
	or.pred  	%p1171, %p1169, %p1170;
	or.pred  	%p1172, %p1171, %p1163;
	setp.ge.s32 	%p1173, %r265, %r46;
	or.pred  	%p1174, %p1172, %p1173;
	@%p1174 bra 	$L__BB0_596;
	mad.lo.s32 	%r267, %r1355, %r46, %r265;
	setp.ge.s32 	%p1175, %r267, %r49;
	@%p1175 bra 	$L__BB0_594;
	shl.b32 	%r1369, %r267, 5;
	add.s32 	%r1370, %r245, %r1369;
	shl.b32 	%r1371, %r1370, 1;
	mov.u32 	%r1372, shared_mem;
	add.s32 	%r1373, %r1372, %r1371;
	ld.shared.u16 	%rs3700, [%r1373];
	bra.uni 	$L__BB0_595;
$L__BB0_594:
	ld.param.u64 	%rd876, [_Z26ms_deformable_im2col_ultraI6__halfLi8ELi4ELi32EEvPKT_PKlS5_S3_S3_iiiiPS1_Pi_param_0];
	add.s32 	%r1366, %r48, %r267;
	shl.b32 	%r1367, %r1366, 5;
	add.s32 	%r1368, %r1367, %r2115;
	mul.wide.s32 	%rd472, %r1368, 2;
	add.s64 	%rd471, %rd876, %rd472;
	// begin inline asm
	ld.global.nc.b16 %rs3700, [%rd471];
	// end inline asm
$L__BB0_595:
	// begin inline asm
	{fma.rn.f16 %rs3701,%rs3700,%rs2474,%rs3701;
}
	// end inline asm
$L__BB0_596:
	setp.lt.s32 	%p1177, %r1356, 0;
	setp.lt.s32 	%p1178, %r1355, -1;
	or.pred  	%p1179, %p1178, %p1177;
	setp.ge.s32 	%p1180, %r264, %r45;
	or.pred  	%p1181, %p1179, %p1180;
	or.pred  	%p1182, %p1181, %p1164;
	@%p1182 bra 	$L__BB0_601;
	mad.lo.s32 	%r268, %r264, %r46, %r1356;
	setp.ge.s32 	%p1183, %r268, %r49;
	@%p1183 bra 	$L__BB0_599;
	shl.b32 	%r1377, %r268, 5;
	add.s32 	%r1378, %r245, %r1377;
	shl.b32 	%r1379, %r1378, 1;
	mov.u32 	%r1380, shared_mem;
	add.s32 	%r1381, %r1380, %r1379;
	ld.shared.u16 	%rs3702, [%r1381];
	bra.uni 	$L__BB0_600;
$L__BB0_599:
	ld.param.u64 	%rd877, [_Z26ms_deformable_im2col_ultraI6__halfLi8ELi4ELi32EEvPKT_PKlS5_S3_S3_iiiiPS1_Pi_param_0];
	add.s32 	%r1374, %r48, %r268;
	shl.b32 	%r1375, %r1374, 5;
	add.s32 	%r1376, %r1375, %r2115;
	mul.wide.s32 	%rd474, %r1376, 2;
	add.s64 	%rd473, %rd877, %rd474;
	// begin inline asm
	ld.global.nc.b16 %rs3702, [%rd473];
	// end inline asm
$L__BB0_600:
	// begin inline asm
	{fma.rn.f16 %rs3701,%rs3702,%rs2475,%rs3701;
}
	// end inline asm
$L__BB0_601:
	min.s32 	%r1382, %r1355, %r1356;
	setp.lt.s32 	%p1186, %r1382, -1;
	or.pred  	%p1187, %p1180, %p1173;
	or.pred  	%p1188, %p1187, %p1186;
	@%p1188 bra 	$L__BB0_606;
	mad.lo.s32 	%r269, %r264, %r46, %r265;
	setp.ge.s32 	%p1189, %r269, %r49;
	@%p1189 bra 	$L__BB0_604;
	shl.b32 	%r1386, %r269, 5;
	add.s32 	%r1387, %r245, %r1386;
	shl.b32 	%r1388, %r1387, 1;
	mov.u32 	%r1389, shared_mem;
	add.s32 	%r1390, %r1389, %r1388;
	ld.shared.u16 	%rs3704, [%r1390];
	bra.uni 	$L__BB0_605;
$L__BB0_604:
	ld.param.u64 	%rd878, [_Z26ms_deformable_im2col_ultraI6__halfLi8ELi4ELi32EEvPKT_PKlS5_S3_S3_iiiiPS1_Pi_param_0];
	add.s32 	%r1383, %r48, %r269;
	shl.b32 	%r1384, %r1383, 5;
	add.s32 	%r1385, %r1384, %r2115;
	mul.wide.s32 	%rd476, %r1385, 2;
	add.s64 	%rd475, %rd878, %rd476;
	// begin inline asm
	ld.global.nc.b16 %rs3704, [%rd475];
	// end inline asm
$L__BB0_605:
	// begin inline asm
	{fma.rn.f16 %rs3701,%rs3704,%rs2476,%rs3701;
}
	// end inline asm
$L__BB0_606:
	// begin inline asm
	{fma.rn.f16 %rs3586,%rs2470,%rs3701,%rs3586;
}
	// end inline asm
$L__BB0_607:
	// begin inline asm
	ld.global.nc.b16 %rs2501, [%rd29];
	// end inline asm
	// begin inline asm
	ld.global.nc.b16 %rs2502, [%rd30];
	// end inline asm
	// begin inline asm
	ld.global.nc.b16 %rs2503, [%rd31];
	// end inline asm
	// begin inline asm
	{  cvt.f32.f16 %f837, %rs2501;}

	// end inline asm
	add.f32 	%f839, %f837, 0f3F800000;
	mul.f32 	%f840, %f839, %f5;
	fma.rn.f32 	%f77, %f840, 0f3F000000, 0fBF000000;
	// begin inline asm
	{  cvt.f32.f16 %f838, %rs2502;}

	// end inline asm
	add.f32 	%f841, %f838, 0f3F800000;
	mul.f32 	%f842, %f841, %f6;
	fma.rn.f32 	%f843, %f842, 0f3F000000, 0fBF000000;
	setp.leu.f32 	%p1190, %f77, 0fBF800000;
	setp.leu.f32 	%p1191, %f843, 0fBF800000;
	or.pred  	%p1192, %p1190, %p1191;
	setp.geu.f32 	%p1193, %f77, %f5;
	or.pred  	%p1194, %p1193, %p1192;
	setp.geu.f32 	%p1195, %f843, %f6;
	or.pred  	%p1196, %p1194, %p1195;
	@%p1196 bra 	$L__BB0_629;
	cvt.rmi.f32.f32 	%f848, %f77;
	cvt.rzi.s32.f32 	%r1391, %f848;
	cvt.rmi.f32.f32 	%f849, %f843;
	cvt.rzi.s32.f32 	%r1392, %f849;
	add.s32 	%r272, %r1391, 1;
	add.s32 	%r273, %r1392, 1;
	cvt.rn.f32.s32 	%f850, %r1391;
	sub.f32 	%f851, %f77, %f850;
	cvt.rn.f32.s32 	%f852, %r1392;
	sub.f32 	%f853, %f843, %f852;
	mov.f32 	%f854, 0f3F800000;
	sub.f32 	%f855, %f854, %f851;
	sub.f32 	%f856, %f854, %f853;
	mul.f32 	%f844, %f855, %f856;
	// begin inline asm
	{  cvt.rn.f16.f32 %rs2506, %f844;}

	// end inline asm
	mul.f32 	%f845, %f855, %f853;
	// begin inline asm
	{  cvt.rn.f16.f32 %rs2507, %f845;}

	// end inline asm
	mul.f32 	%f846, %f851, %f856;
	// begin inline asm
	{  cvt.rn.f16.f32 %rs2508, %f846;}

	// end inline asm
	mul.f32 	%f847, %f851, %f853;
	// begin inline asm
	{  cvt.rn.f16.f32 %rs2509, %f847;}

	// end inline asm
	or.b32  	%r1393, %r1391, %r1392;
	setp.lt.s32 	%p1197, %r1393, 0;
	setp.ge.s32 	%p1198, %r1391, %r45;
	setp.ge.s32 	%p1199, %r1392, %r46;
	or.pred  	%p1200, %p1198, %p1199;
	or.pred  	%p1201, %p1200, %p1197;
	mov.u16 	%rs3710, %rs1345;
	@%p1201 bra 	$L__BB0_613;
	mad.lo.s32 	%r274, %r1391, %r46, %r1392;
	setp.lt.s32 	%p1202, %r274, %r49;
	@%p1202 bra 	$L__BB0_611;
	ld.param.u64 	%rd879, [_Z26ms_deformable_im2col_ultraI6__halfLi8ELi4ELi32EEvPKT_PKlS5_S3_S3_iiiiPS1_Pi_param_0];
	add.s32 	%r1394, %r48, %r274;
	shl.b32 	%r1395, %r1394, 5;
	add.s32 	%r1396, %r1395, %r2115;
	mul.wide.s32 	%rd481, %r1396, 2;
	add.s64 	%rd480, %rd879, %rd481;
	// begin inline asm
	ld.global.nc.b16 %rs3707, [%rd480];
	// end inline asm
	bra.uni 	$L__BB0_612;
$L__BB0_611:
	shl.b32 	%r1397, %r274, 5;
	add.s32 	%r1398, %r245, %r1397;
	shl.b32 	%r1399, %r1398, 1;
	mov.u32 	%r1400, shared_mem;
	add.s32 	%r1401, %r1400, %r1399;
	ld.shared.u16 	%rs3707, [%r1401];
$L__BB0_612:
	// begin inline asm
	{fma.rn.f16 %rs3710,%rs3707,%rs2506,%rs1345;
}
	// end inline asm
$L__BB0_613:
	setp.lt.s32 	%p1204, %r1391, 0;
	setp.lt.s32 	%p1205, %r1392, -1;
	or.pred  	%p1206, %p1204, %p1205;
	or.pred  	%p1207, %p1206, %p1198;
	setp.ge.s32 	%p1208, %r273, %r46;
	or.pred  	%p1209, %p1207, %p1208;
	@%p1209 bra 	$L__BB0_618;
	mad.lo.s32 	%r275, %r1391, %r46, %r273;
	setp.ge.s32 	%p1210, %r275, %r49;
	@%p1210 bra 	$L__BB0_616;
	shl.b32 	%r1405, %r275, 5;
	add.s32 	%r1406, %r245, %r1405;
	shl.b32 	%r1407, %r1406, 1;
	mov.u32 	%r1408, shared_mem;
	add.s32 	%r1409, %r1408, %r1407;
	ld.shared.u16 	%rs3709, [%r1409];
	bra.uni 	$L__BB0_617;
$L__BB0_616:
	ld.param.u64 	%rd880, [_Z26ms_deformable_im2col_ultraI6__halfLi8ELi4ELi32EEvPKT_PKlS5_S3_S3_iiiiPS1_Pi_param_0];
	add.s32 	%r1402, %r48, %r275;
	shl.b32 	%r1403, %r1402, 5;
	add.s32 	%r1404, %r1403, %r2115;
	mul.wide.s32 	%rd483, %r1404, 2;
	add.s64 	%rd482, %rd880, %rd483;
	// begin inline asm
	ld.global.nc.b16 %rs3709, [%rd482];
	// end inline asm
$L__BB0_617:
	// begin inline asm
	{fma.rn.f16 %rs3710,%rs3709,%rs2507,%rs3710;
}
	// end inline asm
$L__BB0_618:
	setp.lt.s32 	%p1212, %r1392, 0;
	setp.lt.s32 	%p1213, %r1391, -1;
	or.pred  	%p1214, %p1213, %p1212;
	setp.ge.s32 	%p1215, %r272, %r45;
	or.pred  	%p1216, %p1214, %p1215;
	or.pred  	%p1217, %p1216, %p1199;
	@%p1217 bra 	$L__BB0_623;
	mad.lo.s32 	%r276, %r272, %r46, %r1392;
	setp.ge.s32 	%p1218, %r276, %r49;
	@%p1218 bra 	$L__BB0_621;
	shl.b32 	%r1413, %r276, 5;
	add.s32 	%r1414, %r245, %r1413;
	shl.b32 	%r1415, %r1414, 1;
	mov.u32 	%r1416, shared_mem;
	add.s32 	%r1417, %r1416, %r1415;
	ld.shared.u16 	%rs3711, [%r1417];
	bra.uni 	$L__BB0_622;
$L__BB0_621:
	ld.param.u64 	%rd881, [_Z26ms_deformable_im2col_ultraI6__halfLi8ELi4ELi32EEvPKT_PKlS5_S3_S3_iiiiPS1_Pi_param_0];
	add.s32 	%r1410, %r48, %r276;
	shl.b32 	%r1411, %r1410, 5;
	add.s32 	%r1412, %r1411, %r2115;
	mul.wide.s32 	%rd485, %r1412, 2;
	add.s64 	%rd484, %rd881, %rd485;
	// begin inline asm
	ld.global.nc.b16 %rs3711, [%rd484];
	// end inline asm
$L__BB0_622:
	// begin inline asm
	{fma.rn.f16 %rs3710,%rs3711,%rs2508,%rs3710;
}
	// end inline asm
$L__BB0_623:
	min.s32 	%r1418, %r1391, %r1392;
	setp.lt.s32 	%p1221, %r1418, -1;
	or.pred  	%p1222, %p1215, %p1208;
	or.pred  	%p1223, %p1222, %p1221;
	@%p1223 bra 	$L__BB0_628;
	mad.lo.s32 	%r277, %r272, %r46, %r273;
	setp.ge.s32 	%p1224, %r277, %r49;
	@%p1224 bra 	$L__BB0_626;
	shl.b32 	%r1422, %r277, 5;
	add.s32 	%r1423, %r245, %r1422;
	shl.b32 	%r1424, %r1423, 1;
	mov.u32 	%r1425, shared_mem;
	add.s32 	%r1426, %r1425, %r1424;
	ld.shared.u16 	%rs3713, [%r1426];
	bra.uni 	$L__BB0_627;
$L__BB0_626:
	ld.param.u64 	%rd882, [_Z26ms_deformable_im2col_ultraI6__halfLi8ELi4ELi32EEvPKT_PKlS5_S3_S3_iiiiPS1_Pi_param_0];
	add.s32 	%r1419, %r48, %r277;
	shl.b32 	%r1420, %r1419, 5;
	add.s32 	%r1421, %r1420, %r2115;
	mul.wide.s32 	%rd487, %r1421, 2;
	add.s64 	%rd486, %rd882, %rd487;
	// begin inline asm
	ld.global.nc.b16 %rs3713, [%rd486];
	// end inline asm
$L__BB0_627:
	// begin inline asm
	{fma.rn.f16 %rs3710,%rs3713,%rs2509,%rs3710;
}
	// end inline asm
$L__BB0_628:
	// begin inline asm
	{fma.rn.f16 %rs3586,%rs2503,%rs3710,%rs3586;
}
	// end inline asm
$L__BB0_629:
	// begin inline asm
	ld.global.nc.b16 %rs2534, [%rd68];
	// end inline asm
	// begin inline asm
	ld.global.nc.b16 %rs2535, [%rd67];
	// end inline asm
	add.s64 	%rd490, %rd6, 40;
	// begin inline asm
	ld.global.nc.b16 %rs2536, [%rd490];
	// end inline asm
	// begin inline asm
	{  cvt.f32.f16 %f857, %rs2534;}

	// end inline asm
	add.f32 	%f859, %f857, 0f3F800000;
	mul.f32 	%f860, %f859, %f5;
	fma.rn.f32 	%f79, %f860, 0f3F000000, 0fBF000000;
	// begin inline asm
	{  cvt.f32.f16 %f858, %rs2535;}

	// end inline asm
	add.f32 	%f861, %f858, 0f3F800000;
	mul.f32 	%f862, %f861, %f6;
	fma.rn.f32 	%f863, %f862, 0f3F000000, 0fBF000000;
	setp.leu.f32 	%p1225, %f79, 0fBF800000;
	setp.leu.f32 	%p1226, %f863, 0fBF800000;
	or.pred  	%p1227, %p1225, %p1226;
	setp.geu.f32 	%p1228, %f79, %f5;
	or.pred  	%p1229, %p1228, %p1227;
	setp.geu.f32 	%p1230, %f863, %f6;
	or.pred  	%p1231, %p1229, %p1230;
	@%p1231 bra 	$L__BB0_651;
	cvt.rmi.f32.f32 	%f868, %f79;
	cvt.rzi.s32.f32 	%r1427, %f868;
	cvt.rmi.f32.f32 	%f869, %f863;
	cvt.rzi.s32.f32 	%r1428, %f869;
	add.s32 	%r280, %r1427, 1;
	add.s32 	%r281, %r1428, 1;
	cvt.rn.f32.s32 	%f870, %r1427;
	sub.f32 	%f871, %f79, %f870;
	cvt.rn.f32.s32 	%f872, %r1428;
	sub.f32 	%f873, %f863, %f872;
	mov.f32 	%f874, 0f3F800000;
	sub.f32 	%f875, %f874, %f871;
	sub.f32 	%f876, %f874, %f873;
	mul.f32 	%f864, %f875, %f876;
	// begin inline asm
	{  cvt.rn.f16.f32 %rs2539, %f864;}

	// end inline asm
	mul.f32 	%f865, %f875, %f873;
	// begin inline asm
	{  cvt.rn.f16.f32 %rs2540, %f865;}

	// end inline asm
	mul.f32 	%f866, %f871, %f876;
	// begin inline asm
	{  cvt.rn.f16.f32 %rs2541, %f866;}

	// end inline asm
	mul.f32 	%f867, %f871, %f873;
	// begin inline asm
	{  cvt.rn.f16.f32 %rs2542, %f867;}

	// end inline asm
	or.b32  	%r1429, %r1427, %r1428;
	setp.lt.s32 	%p1232, %r1429, 0;
	setp.ge.s32 	%p1233, %r1427, %r45;
	setp.ge.s32 	%p1234, %r1428, %r46;
	or.pred  	%p1235, %p1233, %p1234;
	or.pred  	%p1236, %p1235, %p1232;
	mov.u16 	%rs3719, %rs1345;
	@%p1236 bra 	$L__BB0_635;
	mad.lo.s32 	%r282, %r1427, %r46, %r1428;
	setp.lt.s32 	%p1237, %r282, %r49;
	@%p1237 bra 	$L__BB0_633;
	ld.param.u64 	%rd883, [_Z26ms_deformable_im2col_ultraI6__halfLi8ELi4ELi32EEvPKT_PKlS5_S3_S3_iiiiPS1_Pi_param_0];
	add.s32 	%r1430, %r48, %r282;
	shl.b32 	%r1431, %r1430, 5;
	add.s32 	%r1432, %r1431, %r2115;
	mul.wide.s32 	%rd492, %r1432, 2;
	add.s64 	%rd491, %rd883, %rd492;
	// begin inline asm
	ld.global.nc.b16 %rs3716, [%rd491];
	// end inline asm
	bra.uni 	$L__BB0_634;
$L__BB0_633:
	shl.b32 	%r1433, %r282, 5;
	add.s32 	%r1434, %r245, %r1433;
	shl.b32 	%r1435, %r1434, 1;
	mov.u32 	%r1436, shared_mem;
	add.s32 	%r1437, %r1436, %r1435;
	ld.shared.u16 	%rs3716, [%r1437];
$L__BB0_634:
	// begin inline asm
	{fma.rn.f16 %rs3719,%rs3716,%rs2539,%rs1345;
}
	// end inline asm
$L__BB0_635:
	setp.lt.s32 	%p1239, %r1427, 0;
	setp.lt.s32 	%p1240, %r1428, -1;
	or.pred  	%p1241, %p1239, %p1240;
	or.pred  	%p1242, %p1241, %p1233;
	setp.ge.s32 	%p1243, %r281, %r46;
	or.pred  	%p1244, %p1242, %p1243;
	@%p1244 bra 	$L__BB0_640;
	mad.lo.s32 	%r283, %r1427, %r46, %r281;
	setp.ge.s32 	%p1245, %r283, %r49;
	@%p1245 bra 	$L__BB0_638;
	shl.b32 	%r1441, %r283, 5;
	add.s32 	%r1442, %r245, %r1441;
	shl.b32 	%r1443, %r1442, 1;
	mov.u32 	%r1444, shared_mem;
	add.s32 	%r1445, %r1444, %r1443;
	ld.shared.u16 	%rs3718, [%r1445];
	bra.uni 	$L__BB0_639;
$L__BB0_638:
	ld.param.u64 	%rd884, [_Z26ms_deformable_im2col_ultraI6__halfLi8ELi4ELi32EEvPKT_PKlS5_S3_S3_iiiiPS1_Pi_param_0];
	add.s32 	%r1438, %r48, %r283;
	shl.b32 	%r1439, %r1438, 5;
	add.s32 	%r1440, %r1439, %r2115;
	mul.wide.s32 	%rd494, %r1440, 2;
	add.s64 	%rd493, %rd884, %rd494;
	// begin inline asm
	ld.global.nc.b16 %rs3718, [%rd493];
	// end inline asm
$L__BB0_639:
	// begin inline asm
	{fma.rn.f16 %rs3719,%rs3718,%rs2540,%rs3719;
}
	// end inline asm
$L__BB0_640:
	setp.lt.s32 	%p1247, %r1428, 0;
	setp.lt.s32 	%p1248, %r1427, -1;
	or.pred  	%p1249, %p1248, %p1247;
	setp.ge.s32 	%p1250, %r280, %r45;
	or.pred  	%p1251, %p1249, %p1250;
	or.pred  	%p1252, %p1251, %p1234;
	@%p1252 bra 	$L__BB0_645;
	mad.lo.s32 	%r284, %r280, %r46, %r1428;
	setp.ge.s32 	%p1253, %r284, %r49;
	@%p1253 bra 	$L__BB0_643;
	shl.b32 	%r1449, %r284, 5;
	add.s32 	%r1450, %r245, %r1449;
	shl.b32 	%r1451, %r1450, 1;
	mov.u32 	%r1452, shared_mem;
	add.s32 	%r1453, %r1452, %r1451;
	ld.shared.u16 	%rs3720, [%r1453];
	bra.uni 	$L__BB0_644;
$L__BB0_643:
	ld.param.u64 	%rd885, [_Z26ms_deformable_im2col_ultraI6__halfLi8ELi4ELi32EEvPKT_PKlS5_S3_S3_iiiiPS1_Pi_param_0];
	add.s32 	%r1446, %r48, %r284;
	shl.b32 	%r1447, %r1446, 5;
	add.s32 	%r1448, %r1447, %r2115;
	mul.wide.s32 	%rd496, %r1448, 2;
	add.s64 	%rd495, %rd885, %rd496;
	// begin inline asm
	ld.global.nc.b16 %rs3720, [%rd495];
	// end inline asm
$L__BB0_644:
	// begin inline asm
	{fma.rn.f16 %rs3719,%rs3720,%rs2541,%rs3719;
}
	// end inline asm
$L__BB0_645:
	min.s32 	%r1454, %r1427, %r1428;
	setp.lt.s32 	%p1256, %r1454, -1;
	or.pred  	%p1257, %p1250, %p1243;
	or.pred  	%p1258, %p1257, %p1256;
	@%p1258 bra 	$L__BB0_650;
	mad.lo.s32 	%r285, %r280, %r46, %r281;
	setp.ge.s32 	%p1259, %r285, %r49;
	@%p1259 bra 	$L__BB0_648;
	shl.b32 	%r1458, %r285, 5;
	add.s32 	%r1459, %r245, %r1458;
	shl.b32 	%r1460, %r1459, 1;
	mov.u32 	%r1461, shared_mem;
	add.s32 	%r1462, %r1461, %r1460;
	ld.shared.u16 	%rs3722, [%r1462];
	bra.uni 	$L__BB0_649;
$L__BB0_648:
	ld.param.u64 	%rd886, [_Z26ms_deformable_im2col_ultraI6__halfLi8ELi4ELi32EEvPKT_PKlS5_S3_S3_iiiiPS1_Pi_param_0];
	add.s32 	%r1455, %r48, %r285;
	shl.b32 	%r1456, %r1455, 5;
	add.s32 	%r1457, %r1456, %r2115;
	mul.wide.s32 	%rd498, %r1457, 2;
	add.s64 	%rd497, %rd886, %rd498;
	// begin inline asm
	ld.global.nc.b16 %rs3722, [%rd497];
	// end inline asm
$L__BB0_649:
	// begin inline asm
	{fma.rn.f16 %rs3719,%rs3722,%rs2542,%rs3719;
}
	// end inline asm
$L__BB0_650:
	// begin inline asm
	{fma.rn.f16 %rs3586,%rs2536,%rs3719,%rs3586;
}
	// end inline asm
$L__BB0_651:
	add.s64 	%rd499, %rd4, 84;
	// begin inline asm
	ld.global.nc.b16 %rs2567, [%rd499];
	// end inline asm
	add.s64 	%rd500, %rd4, 86;
	// begin inline asm
	ld.global.nc.b16 %rs2568, [%rd500];
	// end inline asm
	add.s64 	%rd501, %rd6, 42;
	// begin inline asm
	ld.global.nc.b16 %rs2569, [%rd501];
	// end inline asm
	// begin inline asm
	{  cvt.f32.f16 %f877, %rs2567;}

	// end inline asm
	add.f32 	%f879, %f877, 0f3F800000;
	mul.f32 	%f880, %f879, %f5;
	fma.rn.f32 	%f81, %f880, 0f3F000000, 0fBF000000;
	// begin inline asm
	{  cvt.f32.f16 %f878, %rs2568;}

	// end inline asm
	add.f32 	%f881, %f878, 0f3F800000;
	mul.f32 	%f882, %f881, %f6;
	fma.rn.f32 	%f883, %f882, 0f3F000000, 0fBF000000;
	setp.leu.f32 	%p1260, %f81, 0fBF800000;
	setp.leu.f32 	%p1261, %f883, 0fBF800000;
	or.pred  	%p1262, %p1260, %p1261;
	setp.geu.f32 	%p1263, %f81, %f5;
	or.pred  	%p1264, %p1263, %p1262;
	setp.geu.f32 	%p1265, %f883, %f6;
	or.pred  	%p1266, %p1264, %p1265;
	@%p1266 bra 	$L__BB0_673;
	cvt.rmi.f32.f32 	%f888, %f81;
	cvt.rzi.s32.f32 	%r1463, %f888;
	cvt.rmi.f32.f32 	%f889, %f883;
	cvt.rzi.s32.f32 	%r1464, %f889;
	add.s32 	%r288, %r1463, 1;
	add.s32 	%r289, %r1464, 1;
	cvt.rn.f32.s32 	%f890, %r1463;
	sub.f32 	%f891, %f81, %f890;
	cvt.rn.f32.s32 	%f892, %r1464;
	sub.f32 	%f893, %f883, %f892;
	mov.f32 	%f894, 0f3F800000;
	sub.f32 	%f895, %f894, %f891;
	sub.f32 	%f896, %f894, %f893;
	mul.f32 	%f884, %f895, %f896;
	// begin inline asm
	{  cvt.rn.f16.f32 %rs2572, %f884;}

	// end inline asm
	mul.f32 	%f885, %f895, %f893;
	// begin inline asm
	{  cvt.rn.f16.f32 %rs2573, %f885;}

	// end inline asm
	mul.f32 	%f886, %f891, %f896;
	// begin inline asm
	{  cvt.rn.f16.f32 %rs2574, %f886;}

	// end inline asm
	mul.f32 	%f887, %f891, %f893;
	// begin inline asm
	{  cvt.rn.f16.f32 %rs2575, %f887;}

	// end inline asm
	or.b32  	%r1465, %r1463, %r1464;
	setp.lt.s32 	%p1267, %r1465, 0;
	setp.ge.s32 	%p1268, %r1463, %r45;
	setp.ge.s32 	%p1269, %r1464, %r46;
	or.pred  	%p1270, %p1268, %p1269;
	or.pred  	%p1271, %p1270, %p1267;
	mov.u16 	%rs3728, %rs1345;
	@%p1271 bra 	$L__BB0_657;
	mad.lo.s32 	%r290, %r1463, %r46, %r1464;
	setp.lt.s32 	%p1272, %r290, %r49;
	@%p1272 bra 	$L__BB0_655;
	ld.param.u64 	%rd887, [_Z26ms_deformable_im2col_ultraI6__halfLi8ELi4ELi32EEvPKT_PKlS5_S3_S3_iiiiPS1_Pi_param_0];
	add.s32 	%r1466, %r48, %r290;
	shl.b32 	%r1467, %r1466, 5;
	add.s32 	%r1468, %r1467, %r2115;
	mul.wide.s32 	%rd503, %r1468, 2;
	add.s64 	%rd502, %rd887, %rd503;
	// begin inline asm
	ld.global.nc.b16 %rs3725, [%rd502];
	// end inline asm
	bra.uni 	$L__BB0_656;
$L__BB0_655:
	shl.b32 	%r1469, %r290, 5;
	add.s32 	%r1470, %r245, %r1469;
	shl.b32 	%r1471, %r1470, 1;
	mov.u32 	%r1472, shared_mem;
	add.s32 	%r1473, %r1472, %r1471;
	ld.shared.u16 	%rs3725, [%r1473];
$L__BB0_656:
	// begin inline asm
	{fma.rn.f16 %rs3728,%rs3725,%rs2572,%rs1345;
}
	// end inline asm
$L__BB0_657:
	setp.lt.s32 	%p1274, %r1463, 0;
	setp.lt.s32 	%p1275, %r1464, -1;
	or.pred  	%p1276, %p1274, %p1275;
	or.pred  	%p1277, %p1276, %p1268;
	setp.ge.s32 	%p1278, %r289, %r46;
	or.pred  	%p1279, %p1277, %p1278;
	@%p1279 bra 	$L__BB0_662;
	mad.lo.s32 	%r291, %r1463, %r46, %r289;
	setp.ge.s32 	%p1280, %r291, %r49;
	@%p1280 bra 	$L__BB0_660;
	shl.b32 	%r1477, %r291, 5;
	add.s32 	%r1478, %r245, %r1477;
	shl.b32 	%r1479, %r1478, 1;
	mov.u32 	%r1480, shared_mem;
	add.s32 	%r1481, %r1480, %r1479;
	ld.shared.u16 	%rs3727, [%r1481];
	bra.uni 	$L__BB0_661;
$L__BB0_660:
	ld.param.u64 	%rd888, [_Z26ms_deformable_im2col_ultraI6__halfLi8ELi4ELi32EEvPKT_PKlS5_S3_S3_iiiiPS1_Pi_param_0];
	add.s32 	%r1474, %r48, %r291;
	shl.b32 	%r1475, %r1474, 5;
	add.s32 	%r1476, %r1475, %r2115;
	mul.wide.s32 	%rd505, %r1476, 2;
	add.s64 	%rd504, %rd888, %rd505;
	// begin inline asm
	ld.global.nc.b16 %rs3727, [%rd504];
	// end inline asm
$L__BB0_661:
	// begin inline asm
	{fma.rn.f16 %rs3728,%rs3727,%rs2573,%rs3728;
}
	// end inline asm
$L__BB0_662:
	setp.lt.s32 	%p1282, %r1464, 0;
	setp.lt.s32 	%p1283, %r1463, -1;
	or.pred  	%p1284, %p1283, %p1282;
	setp.ge.s32 	%p1285, %r288, %r45;
	or.pred  	%p1286, %p1284, %p1285;
	or.pred  	%p1287, %p1286, %p1269;
	@%p1287 bra 	$L__BB0_667;
	mad.lo.s32 	%r292, %r288, %r46, %r1464;
	setp.ge.s32 	%p1288, %r292, %r49;
	@%p1288 bra 	$L__BB0_665;
	shl.b32 	%r1485, %r292, 5;
	add.s32 	%r1486, %r245, %r1485;
	shl.b32 	%r1487, %r1486, 1;
	mov.u32 	%r1488, shared_mem;
	add.s32 	%r1489, %r1488, %r1487;
	ld.shared.u16 	%rs3729, [%r1489];
	bra.uni 	$L__BB0_666;
$L__BB0_665:
	ld.param.u64 	%rd889, [_Z26ms_deformable_im2col_ultraI6__halfLi8ELi4ELi32EEvPKT_PKlS5_S3_S3_iiiiPS1_Pi_param_0];
	add.s32 	%r1482, %r48, %r292;
	shl.b32 	%r1483, %r1482, 5;
	add.s32 	%r1484, %r1483, %r2115;
	mul.wide.s32 	%rd507, %r1484, 2;
	add.s64 	%rd506, %rd889, %rd507;
	// begin inline asm
	ld.global.nc.b16 %rs3729, [%rd506];
	// end inline asm
$L__BB0_666:
	// begin inline asm
	{fma.rn.f16 %rs3728,%rs3729,%rs2574,%rs3728;
}
	// end inline asm
$L__BB0_667:
	min.s32 	%r1490, %r1463, %r1464;
	setp.lt.s32 	%p1291, %r1490, -1;
	or.pred  	%p1292, %p1285, %p1278;
	or.pred  	%p1293, %p1292, %p1291;
	@%p1293 bra 	$L__BB0_672;
	mad.lo.s32 	%r293, %r288, %r46, %r289;
	setp.ge.s32 	%p1294, %r293, %r49;
	@%p1294 bra 	$L__BB0_670;
	shl.b32 	%r1494, %r293, 5;
	add.s32 	%r1495, %r245, %r1494;
	shl.b32 	%r1496, %r1495, 1;
	mov.u32 	%r1497, shared_mem;
	add.s32 	%r1498, %r1497, %r1496;
	ld.shared.u16 	%rs3731, [%r1498];
	bra.uni 	$L__BB0_671;
$L__BB0_670:
	ld.param.u64 	%rd890, [_Z26ms_deformable_im2col_ultraI6__halfLi8ELi4ELi32EEvPKT_PKlS5_S3_S3_iiiiPS1_Pi_param_0];
	add.s32 	%r1491, %r48, %r293;
	shl.b32 	%r1492, %r1491, 5;
	add.s32 	%r1493, %r1492, %r2115;
	mul.wide.s32 	%rd509, %r1493, 2;
	add.s64 	%rd508, %rd890, %rd509;
	// begin inline asm
	ld.global.nc.b16 %rs3731, [%rd508];
	// end inline asm
$L__BB0_671:
	// begin inline asm
	{fma.rn.f16 %rs3728,%rs3731,%rs2575,%rs3728;
}
	// end inline asm
$L__BB0_672:
	// begin inline asm
	{fma.rn.f16 %rs3586,%rs2569,%rs3728,%rs3586;
}
	// end inline asm
$L__BB0_673:
	add.s64 	%rd510, %rd4, 88;
	// begin inline asm
	ld.global.nc.b16 %rs2600, [%rd510];
	// end inline asm
	add.s64 	%rd511, %rd4, 90;
	// begin inline asm
	ld.global.nc.b16 %rs2601, [%rd511];
	// end inline asm
	add.s64 	%rd512, %rd6, 44;
	// begin inline asm
	ld.global.nc.b16 %rs2602, [%rd512];
	// end inline asm
	// begin inline asm
	{  cvt.f32.f16 %f897, %rs2600;}

	// end inline asm
	add.f32 	%f899, %f897, 0f3F800000;
	mul.f32 	%f900, %f899, %f5;
	fma.rn.f32 	%f83, %f900, 0f3F000000, 0fBF000000;
	// begin inline asm
	{  cvt.f32.f16 %f898, %rs2601;}

	// end inline asm
	add.f32 	%f901, %f898, 0f3F800000;
	mul.f32 	%f902, %f901, %f6;
	fma.rn.f32 	%f903, %f902, 0f3F000000, 0fBF000000;
	setp.leu.f32 	%p1295, %f83, 0fBF800000;
	setp.leu.f32 	%p1296, %f903, 0fBF800000;
	or.pred  	%p1297, %p1295, %p1296;
	setp.geu.f32 	%p1298, %f83, %f5;
	or.pred  	%p1299, %p1298, %p1297;
	setp.geu.f32 	%p1300, %f903, %f6;
	or.pred  	%p1301, %p1299, %p1300;
	@%p1301 bra 	$L__BB0_695;
	cvt.rmi.f32.f32 	%f908, %f83;
	cvt.rzi.s32.f32 	%r1499, %f908;
	cvt.rmi.f32.f32 	%f909, %f903;
	cvt.rzi.s32.f32 	%r1500, %f909;
	add.s32 	%r296, %r1499, 1;
	add.s32 	%r297, %r1500, 1;
	cvt.rn.f32.s32 	%f910, %r1499;
	sub.f32 	%f911, %f83, %f910;
	cvt.rn.f32.s32 	%f912, %r1500;
	sub.f32 	%f913, %f903, %f912;
	mov.f32 	%f914, 0f3F800000;
	sub.f32 	%f915, %f914, %f911;
	sub.f32 	%f916, %f914, %f913;
	mul.f32 	%f904, %f915, %f916;
	// begin inline asm
	{  cvt.rn.f16.f32 %rs2605, %f904;}

	// end inline asm
	mul.f32 	%f905, %f915, %f913;
	// begin inline asm
	{  cvt.rn.f16.f32 %rs2606, %f905;}

	// end inline asm
	mul.f32 	%f906, %f911, %f916;
	// begin inline asm
	{  cvt.rn.f16.f32 %rs2607, %f906;}

	// end inline asm
	mul.f32 	%f907, %f911, %f913;
	// begin inline asm
	{  cvt.rn.f16.f32 %rs2608, %f907;}

	// end inline asm
	or.b32  	%r1501, %r1499, %r1500;
	setp.lt.s32 	%p1302, %r1501, 0;
	setp.ge.s32 	%p1303, %r1499, %r45;
	setp.ge.s32 	%p1304, %r1500, %r46;
	or.pred  	%p1305, %p1303, %p1304;
	or.pred  	%p1306, %p1305, %p1302;
	mov.u16 	%rs3737, %rs1345;
	@%p1306 bra 	$L__BB0_679;
	mad.lo.s32 	%r298, %r1499, %r46, %r1500;
	ld.shared.u32 	%r1502, [_ZZ26ms_deformable_im2col_ultraI6__halfLi8ELi4ELi32EEvPKT_PKlS5_S3_S3_iiiiPS1_PiE12cache_status+20];
	setp.lt.s32 	%p1307, %r298, %r1502;
	@%p1307 bra 	$L__BB0_677;
	ld.param.u64 	%rd891, [_Z26ms_deformable_im2col_ultraI6__halfLi8ELi4ELi32EEvPKT_PKlS5_S3_S3_iiiiPS1_Pi_param_0];
	add.s32 	%r1503, %r48, %r298;
	shl.b32 	%r1504, %r1503, 5;
	add.s32 	%r1505, %r1504, %r2115;
	mul.wide.s32 	%rd514, %r1505, 2;
	add.s64 	%rd513, %rd891, %rd514;
	// begin inline asm
	ld.global.nc.b16 %rs3734, [%rd513];
	// end inline asm
	bra.uni 	$L__BB0_678;
$L__BB0_677:
	shl.b32 	%r1506, %r298, 5;
	add.s32 	%r1507, %r245, %r1506;
	shl.b32 	%r1508, %r1507, 1;
	mov.u32 	%r1509, shared_mem;
	add.s32 	%r1510, %r1509, %r1508;
	ld.shared.u16 	%rs3734, [%r1510];
$L__BB0_678:
	// begin inline asm
	{fma.rn.f16 %rs3737,%rs3734,%rs2605,%rs1345;
}
	// end inline asm
$L__BB0_679:
	setp.lt.s32 	%p1309, %r1499, 0;
	setp.lt.s32 	%p1310, %r1500, -1;
	or.pred  	%p1311, %p1309, %p1310;
	or.pred  	%p1312, %p1311, %p1303;
	setp.ge.s32 	%p1313, %r297, %r46;
	or.pred  	%p1314, %p1312, %p1313;
	@%p1314 bra 	$L__BB0_684;
	mad.lo.s32 	%r299, %r1499, %r46, %r297;
	ld.shared.u32 	%r1511, [_ZZ26ms_deformable_im2col_ultraI6__halfLi8ELi4ELi32EEvPKT_PKlS5_S3_S3_iiiiPS1_PiE12cache_status+20];
	setp.ge.s32 	%p1315, %r299, %r1511;
	@%p1315 bra 	$L__BB0_682;
	shl.b32 	%r1515, %r299, 5;
	add.s32 	%r1516, %r245, %r1515;
	shl.b32 	%r1517, %r1516, 1;
	mov.u32 	%r1518, shared_mem;
	add.s32 	%r1519, %r1518, %r1517;
	ld.shared.u16 	%rs3736, [%r1519];
	bra.uni 	$L__BB0_683;
$L__BB0_682:
	ld.param.u64 	%rd892, [_Z26ms_deformable_im2col_ultraI6__halfLi8ELi4ELi32EEvPKT_PKlS5_S3_S3_iiiiPS1_Pi_param_0];
	add.s32 	%r1512, %r48, %r299;
	shl.b32 	%r1513, %r1512, 5;
	add.s32 	%r1514, %r1513, %r2115;
	mul.wide.s32 	%rd516, %r1514, 2;
	add.s64 	%rd515, %rd892, %rd516;
	// begin inline asm
	ld.global.nc.b16 %rs3736, [%rd515];
	// end inline asm
$L__BB0_683:
	// begin inline asm
	{fma.rn.f16 %rs3737,%rs3736,%rs2606,%rs3737;
}
	// end inline asm
$L__BB0_684:
	setp.lt.s32 	%p1317, %r1500, 0;
	setp.lt.s32 	%p1318, %r1499, -1;
	or.pred  	%p1319, %p1318, %p1317;
	setp.ge.s32 	%p1320, %r296, %r45;
	or.pred  	%p1321, %p1319, %p1320;
	or.pred  	%p1322, %p1321, %p1304;
	@%p1322 bra 	$L__BB0_689;
	mad.lo.s32 	%r300, %r296, %r46, %r1500;
	ld.shared.u32 	%r1520, [_ZZ26ms_deformable_im2col_ultraI6__halfLi8ELi4ELi32EEvPKT_PKlS5_S3_S3_iiiiPS1_PiE12cache_status+20];
	setp.ge.s32 	%p1323, %r300, %r1520;
	@%p1323 bra 	$L__BB0_687;
	shl.b32 	%r1524, %r300, 5;
	add.s32 	%r1525, %r245, %r1524;
	shl.b32 	%r1526, %r1525, 1;
	mov.u32 	%r1527, shared_mem;
	add.s32 	%r1528, %r1527, %r1526;
	ld.shared.u16 	%rs3738, [%r1528];
	bra.uni 	$L__BB0_688;
$L__BB0_687:
	ld.param.u64 	%rd893, [_Z26ms_deformable_im2col_ultraI6__halfLi8ELi4ELi32EEvPKT_PKlS5_S3_S3_iiiiPS1_Pi_param_0];
	add.s32 	%r1521, %r48, %r300;
	shl.b32 	%r1522, %r1521, 5;
	add.s32 	%r1523, %r1522, %r2115;
	mul.wide.s32 	%rd518, %r1523, 2;
	add.s64 	%rd517, %rd893, %rd518;
	// begin inline asm
	ld.global.nc.b16 %rs3738, [%rd517];
	// end inline asm
$L__BB0_688:
	// begin inline asm
	{fma.rn.f16 %rs3737,%rs3738,%rs2607,%rs3737;
}
	// end inline asm
$L__BB0_689:
	min.s32 	%r1529, %r1499, %r1500;
	setp.lt.s32 	%p1326, %r1529, -1;
	or.pred  	%p1327, %p1320, %p1313;
	or.pred  	%p1328, %p1327, %p1326;
	@%p1328 bra 	$L__BB0_694;
	mad.lo.s32 	%r301, %r296, %r46, %r297;
	ld.shared.u32 	%r1530, [_ZZ26ms_deformable_im2col_ultraI6__halfLi8ELi4ELi32EEvPKT_PKlS5_S3_S3_iiiiPS1_PiE12cache_status+20];
	setp.ge.s32 	%p1329, %r301, %r1530;
	@%p1329 bra 	$L__BB0_692;
	shl.b32 	%r1534, %r301, 5;
	add.s32 	%r1535, %r245, %r1534;
	shl.b32 	%r1536, %r1535, 1;
	mov.u32 	%r1537, shared_mem;
	add.s32 	%r1538, %r1537, %r1536;
	ld.shared.u16 	%rs3740, [%r1538];
	bra.uni 	$L__BB0_693;
$L__BB0_692:
	ld.param.u64 	%rd894, [_Z26ms_deformable_im2col_ultraI6__halfLi8ELi4ELi32EEvPKT_PKlS5_S3_S3_iiiiPS1_Pi_param_0];
	add.s32 	%r1531, %r48, %r301;
	shl.b32 	%r1532, %r1531, 5;
	add.s32 	%r1533, %r1532, %r2115;
	mul.wide.s32 	%rd520, %r1533, 2;
	add.s64 	%rd519, %rd894, %rd520;
	// begin inline asm
	ld.global.nc.b16 %rs3740, [%rd519];
	// end inline asm
$L__BB0_693:
	// begin inline asm
	{fma.rn.f16 %rs3737,%rs3740,%rs2608,%rs3737;
}
	// end inline asm
$L__BB0_694:
	// begin inline asm
	{fma.rn.f16 %rs3586,%rs2602,%rs3737,%rs3586;
}
	// end inline asm
$L__BB0_695:
	add.s64 	%rd521, %rd4, 92;
	// begin inline asm
	ld.global.nc.b16 %rs2633, [%rd521];
	// end inline asm
	add.s64 	%rd522, %rd4, 94;
	// begin inline asm
	ld.global.nc.b16 %rs2634, [%rd522];
	// end inline asm
	add.s64 	%rd523, %rd6, 46;
	// begin inline asm
	ld.global.nc.b16 %rs2635, [%rd523];
	// end inline asm
	// begin inline asm
	{  cvt.f32.f16 %f917, %rs2633;}

	// end inline asm
	add.f32 	%f919, %f917, 0f3F800000;
	mul.f32 	%f920, %f919, %f5;
	fma.rn.f32 	%f85, %f920, 0f3F000000, 0fBF000000;
	// begin inline asm
	{  cvt.f32.f16 %f918, %rs2634;}

	// end inline asm
	add.f32 	%f921, %f918, 0f3F800000;
	mul.f32 	%f922, %f921, %f6;
	fma.rn.f32 	%f923, %f922, 0f3F000000, 0fBF000000;
	setp.leu.f32 	%p1330, %f85, 0fBF800000;
	setp.leu.f32 	%p1331, %f923, 0fBF800000;
	or.pred  	%p1332, %p1330, %p1331;
	setp.geu.f32 	%p1333, %f85, %f5;
	or.pred  	%p1334, %p1333, %p1332;
	setp.geu.f32 	%p1335, %f923, %f6;
	or.pred  	%p1336, %p1334, %p1335;
	@%p1336 bra 	$L__BB0_797;
	cvt.rmi.f32.f32 	%f928, %f85;
	cvt.rzi.s32.f32 	%r1539, %f928;
	cvt.rmi.f32.f32 	%f929, %f923;
	cvt.rzi.s32.f32 	%r1540, %f929;
	add.s32 	%r304, %r1539, 1;
	add.s32 	%r305, %r1540, 1;
	cvt.rn.f32.s32 	%f930, %r1539;
	sub.f32 	%f931, %f85, %f930;
	cvt.rn.f32.s32 	%f932, %r1540;
	sub.f32 	%f933, %f923, %f932;
	mov.f32 	%f934, 0f3F800000;
	sub.f32 	%f935, %f934, %f931;
	sub.f32 	%f936, %f934, %f933;
	mul.f32 	%f924, %f935, %f936;
	// begin inline asm
	{  cvt.rn.f16.f32 %rs2638, %f924;}

	// end inline asm
	mul.f32 	%f925, %f935, %f933;
	// begin inline asm
	{  cvt.rn.f16.f32 %rs2639, %f925;}

	// end inline asm
	mul.f32 	%f926, %f931, %f936;
	// begin inline asm
	{  cvt.rn.f16.f32 %rs2640, %f926;}

	// end inline asm
	mul.f32 	%f927, %f931, %f933;
	// begin inline asm
	{  cvt.rn.f16.f32 %rs2641, %f927;}

	// end inline asm
	or.b32  	%r1541, %r1539, %r1540;
	setp.lt.s32 	%p1337, %r1541, 0;
	setp.ge.s32 	%p1338, %r1539, %r45;
	setp.ge.s32 	%p1339, %r1540, %r46;
	or.pred  	%p1340, %p1338, %p1339;
	or.pred  	%p1341, %p1340, %p1337;
	mov.u16 	%rs3746, %rs1345;
	@%p1341 bra 	$L__BB0_701;
	mad.lo.s32 	%r306, %r1539, %r46, %r1540;
	ld.shared.u32 	%r1542, [_ZZ26ms_deformable_im2col_ultraI6__halfLi8ELi4ELi32EEvPKT_PKlS5_S3_S3_iiiiPS1_PiE12cache_status+20];
	setp.lt.s32 	%p1342, %r306, %r1542;
	@%p1342 bra 	$L__BB0_699;
	ld.param.u64 	%rd895, [_Z26ms_deformable_im2col_ultraI6__halfLi8ELi4ELi32EEvPKT_PKlS5_S3_S3_iiiiPS1_Pi_param_0];
	add.s32 	%r1543, %r48, %r306;
	shl.b32 	%r1544, %r1543, 5;
	add.s32 	%r1545, %r1544, %r2115;
	mul.wide.s32 	%rd525, %r1545, 2;
	add.s64 	%rd524, %rd895, %rd525;
	// begin inline asm
	ld.global.nc.b16 %rs3743, [%rd524];
	// end inline asm
	bra.uni 	$L__BB0_700;
$L__BB0_699:
	shl.b32 	%r1546, %r306, 5;
	add.s32 	%r1547, %r245, %r1546;
	shl.b32 	%r1548, %r1547, 1;
	mov.u32 	%r1549, shared_mem;
	add.s32 	%r1550, %r1549, %r1548;
	ld.shared.u16 	%rs3743, [%r1550];
$L__BB0_700:
	// begin inline asm
	{fma.rn.f16 %rs3746,%rs3743,%rs2638,%rs1345;
}
	// end inline asm
$L__BB0_701:
	setp.lt.s32 	%p1344, %r1539, 0;
	setp.lt.s32 	%p1345, %r1540, -1;
	or.pred  	%p1346, %p1344, %p1345;
	or.pred  	%p1347, %p1346, %p1338;
	setp.ge.s32 	%p1348, %r305, %r46;
	or.pred  	%p1349, %p1347, %p1348;
	@%p1349 bra 	$L__BB0_706;
	mad.lo.s32 	%r307, %r1539, %r46, %r305;
	ld.shared.u32 	%r1551, [_ZZ26ms_deformable_im2col_ultraI6__halfLi8ELi4ELi32EEvPKT_PKlS5_S3_S3_iiiiPS1_PiE12cache_status+20];
	setp.ge.s32 	%p1350, %r307, %r1551;
	@%p1350 bra 	$L__BB0_704;
	shl.b32 	%r1555, %r307, 5;
	add.s32 	%r1556, %r245, %r1555;
	shl.b32 	%r1557, %r1556, 1;
	mov.u32 	%r1558, shared_mem;
	add.s32 	%r1559, %r1558, %r1557;
	ld.shared.u16 	%rs3745, [%r1559];
	bra.uni 	$L__BB0_705;
$L__BB0_704:
	ld.param.u64 	%rd896, [_Z26ms_deformable_im2col_ultraI6__halfLi8ELi4ELi32EEvPKT_PKlS5_S3_S3_iiiiPS1_Pi_param_0];
	add.s32 	%r1552, %r48, %r307;
	shl.b32 	%r1553, %r1552, 5;
	add.s32 	%r1554, %r1553, %r2115;
	mul.wide.s32 	%rd527, %r1554, 2;
	add.s64 	%rd526, %rd896, %rd527;
	// begin inline asm
	ld.global.nc.b16 %rs3745, [%rd526];
	// end inline asm
$L__BB0_705:
	// begin inline asm
	{fma.rn.f16 %rs3746,%rs3745,%rs2639,%rs3746;
}
	// end inline asm
$L__BB0_706:
	setp.lt.s32 	%p1352, %r1540, 0;
	setp.lt.s32 	%p1353, %r1539, -1;
	or.pred  	%p1354, %p1353, %p1352;
	setp.ge.s32 	%p1355, %r304, %r45;
	or.pred  	%p1356, %p1354, %p1355;
	or.pred  	%p1357, %p1356, %p1339;
	@%p1357 bra 	$L__BB0_711;
	mad.lo.s32 	%r308, %r304, %r46, %r1540;
	ld.shared.u32 	%r1560, [_ZZ26ms_deformable_im2col_ultraI6__halfLi8ELi4ELi32EEvPKT_PKlS5_S3_S3_iiiiPS1_PiE12cache_status+20];
	setp.ge.s32 	%p1358, %r308, %r1560;
	@%p1358 bra 	$L__BB0_709;
	shl.b32 	%r1564, %r308, 5;
	add.s32 	%r1565, %r245, %r1564;
	shl.b32 	%r1566, %r1565, 1;
	mov.u32 	%r1567, shared_mem;
	add.s32 	%r1568, %r1567, %r1566;
	ld.shared.u16 	%rs3747, [%r1568];
	bra.uni 	$L__BB0_710;
$L__BB0_709:
	ld.param.u64 	%rd897, [_Z26ms_deformable_im2col_ultraI6__halfLi8ELi4ELi32EEvPKT_PKlS5_S3_S3_iiiiPS1_Pi_param_0];
	add.s32 	%r1561, %r48, %r308;
	shl.b32 	%r1562, %r1561, 5;
	add.s32 	%r1563, %r1562, %r2115;
	mul.wide.s32 	%rd529, %r1563, 2;
	add.s64 	%rd528, %rd897, %rd529;
	// begin inline asm
	ld.global.nc.b16 %rs3747, [%rd528];
	// end inline asm
$L__BB0_710:
	// begin inline asm
	{fma.rn.f16 %rs3746,%rs3747,%rs2640,%rs3746;
}
	// end inline asm
$L__BB0_711:
	min.s32 	%r1569, %r1539, %r1540;
	setp.lt.s32 	%p1361, %r1569, -1;
	or.pred  	%p1362, %p1355, %p1348;
	or.pred  	%p1363, %p1362, %p1361;
	@%p1363 bra 	$L__BB0_716;
	mad.lo.s32 	%r309, %r304, %r46, %r305;
	ld.shared.u32 	%r1570, [_ZZ26ms_deformable_im2col_ultraI6__halfLi8ELi4ELi32EEvPKT_PKlS5_S3_S3_iiiiPS1_PiE12cache_status+20];
	setp.ge.s32 	%p1364, %r309, %r1570;
	@%p1364 bra 	$L__BB0_714;
	shl.b32 	%r1574, %r309, 5;
	add.s32 	%r1575, %r245, %r1574;
	shl.b32 	%r1576, %r1575, 1;
	mov.u32 	%r1577, shared_mem;
	add.s32 	%r1578, %r1577, %r1576;
	ld.shared.u16 	%rs3749, [%r1578];
	bra.uni 	$L__BB0_715;
$L__BB0_714:
	ld.param.u64 	%rd898, [_Z26ms_deformable_im2col_ultraI6__halfLi8ELi4ELi32EEvPKT_PKlS5_S3_S3_iiiiPS1_Pi_param_0];
	add.s32 	%r1571, %r48, %r309;
	shl.b32 	%r1572, %r1571, 5;
	add.s32 	%r1573, %r1572, %r2115;
	mul.wide.s32 	%rd531, %r1573, 2;
	add.s64 	%rd530, %rd898, %rd531;
	// begin inline asm
	ld.global.nc.b16 %rs3749, [%rd530];
	// end inline asm
$L__BB0_715:
	// begin inline asm
	{fma.rn.f16 %rs3746,%rs3749,%rs2641,%rs3746;
}
	// end inline asm
$L__BB0_716:
	// begin inline asm
	{fma.rn.f16 %rs3586,%rs2635,%rs3746,%rs3586;
}
	// end inline asm
	bra.uni 	$L__BB0_797;
$L__BB0_717:
	// begin inline asm
	ld.global.nc.b16 %rs2666, [%rd20];
	// end inline asm
	// begin inline asm
	ld.global.nc.b16 %rs2667, [%rd21];
	// end inline asm
	// begin inline asm
	ld.global.nc.b16 %rs2668, [%rd22];
	// end inline asm
	// begin inline asm
	{  cvt.f32.f16 %f937, %rs2666;}

	// end inline asm
	add.f32 	%f939, %f937, 0f3F800000;
	mul.f32 	%f940, %f939, %f5;
	fma.rn.f32 	%f87, %f940, 0f3F000000, 0fBF000000;
	// begin inline asm
	{  cvt.f32.f16 %f938, %rs2667;}

	// end inline asm
	add.f32 	%f941, %f938, 0f3F800000;
	mul.f32 	%f942, %f941, %f6;
	fma.rn.f32 	%f943, %f942, 0f3F000000, 0fBF000000;
	setp.leu.f32 	%p1365, %f87, 0fBF800000;
	setp.leu.f32 	%p1366, %f943, 0fBF800000;
	or.pred  	%p1367, %p1365, %p1366;
	setp.geu.f32 	%p1368, %f87, %f5;
	or.pred  	%p1369, %p1368, %p1367;
	setp.geu.f32 	%p1370, %f943, %f6;
	or.pred  	%p1371, %p1369, %p1370;
	@%p1371 bra 	$L__BB0_727;
	ld.param.u64 	%rd899, [_Z26ms_deformable_im2col_ultraI6__halfLi8ELi4ELi32EEvPKT_PKlS5_S3_S3_iiiiPS1_Pi_param_0];
	cvt.rmi.f32.f32 	%f948, %f87;
	cvt.rzi.s32.f32 	%r1579, %f948;
	cvt.rmi.f32.f32 	%f949, %f943;
	cvt.rzi.s32.f32 	%r1580, %f949;
	add.s32 	%r312, %r1579, 1;
	add.s32 	%r313, %r1580, 1;
	cvt.rn.f32.s32 	%f950, %r1579;
	sub.f32 	%f951, %f87, %f950;
	cvt.rn.f32.s32 	%f952, %r1580;
	sub.f32 	%f953, %f943, %f952;
	mov.f32 	%f954, 0f3F800000;
	sub.f32 	%f955, %f954, %f951;
	sub.f32 	%f956, %f954, %f953;
	mul.f32 	%f944, %f955, %f956;
	// begin inline asm
	{  cvt.rn.f16.f32 %rs2671, %f944;}

	// end inline asm
	mul.f32 	%f945, %f955, %f953;
	// begin inline asm
	{  cvt.rn.f16.f32 %rs2672, %f945;}

	// end inline asm
	mul.f32 	%f946, %f951, %f956;
	// begin inline asm
	{  cvt.rn.f16.f32 %rs2673, %f946;}

	// end inline asm
	mul.f32 	%f947, %f951, %f953;
	// begin inline asm
	{  cvt.rn.f16.f32 %rs2674, %f947;}

	// end inline asm
	or.b32  	%r1581, %r1579, %r1580;
	setp.lt.s32 	%p1372, %r1581, 0;
	setp.ge.s32 	%p1373, %r1579, %r45;
	setp.ge.s32 	%p1374, %r1580, %r46;
	or.pred  	%p1375, %p1373, %p1374;
	mad.lo.s32 	%r1582, %r1579, %r46, %r1580;
	add.s32 	%r1583, %r48, %r1582;
	shl.b32 	%r1584, %r1583, 5;
	add.s32 	%r1585, %r1584, %r2115;
	mul.wide.s32 	%rd535, %r1585, 2;
	add.s64 	%rd69, %rd899, %rd535;
	or.pred  	%p1376, %p1375, %p1372;
	mov.u16 	%rs3752, %rs1345;
	@%p1376 bra 	$L__BB0_720;
	// begin inline asm
	ld.global.nc.b16 %rs2675, [%rd69];
	// end inline asm
	// begin inline asm
	{fma.rn.f16 %rs3752,%rs2675,%rs2671,%rs1345;
}
	// end inline asm
$L__BB0_720:
	setp.lt.s32 	%p1378, %r1579, 0;
	setp.lt.s32 	%p1379, %r1580, -1;
	or.pred  	%p1380, %p1378, %p1379;
	or.pred  	%p1381, %p1380, %p1373;
	setp.ge.s32 	%p1382, %r313, %r46;
	or.pred  	%p1383, %p1381, %p1382;
	@%p1383 bra 	$L__BB0_722;
	add.s64 	%rd537, %rd69, 64;
	// begin inline asm
	ld.global.nc.b16 %rs2680, [%rd537];
	// end inline asm
	// begin inline asm
	{fma.rn.f16 %rs3752,%rs2680,%rs2672,%rs3752;
}
	// end inline asm
$L__BB0_722:
	ld.param.u64 	%rd900, [_Z26ms_deformable_im2col_ultraI6__halfLi8ELi4ELi32EEvPKT_PKlS5_S3_S3_iiiiPS1_Pi_param_0];
	setp.lt.s32 	%p1385, %r1580, 0;
	setp.lt.s32 	%p1386, %r1579, -1;
	or.pred  	%p1387, %p1386, %p1385;
	setp.ge.s32 	%p1388, %r312, %r45;
	or.pred  	%p1389, %p1387, %p1388;
	mad.lo.s32 	%r1586, %r312, %r46, %r1580;
	add.s32 	%r1587, %r48, %r1586;
	shl.b32 	%r1588, %r1587, 5;
	add.s32 	%r1589, %r1588, %r2115;
	mul.wide.s32 	%rd538, %r1589, 2;
	add.s64 	%rd70, %rd900, %rd538;
	or.pred  	%p1390, %p1389, %p1374;
	@%p1390 bra 	$L__BB0_724;
	// begin inline asm
	ld.global.nc.b16 %rs2685, [%rd70];
	// end inline asm
	// begin inline asm
	{fma.rn.f16 %rs3752,%rs2685,%rs2673,%rs3752;
}
	// end inline asm
$L__BB0_724:
	min.s32 	%r1590, %r1579, %r1580;
	setp.lt.s32 	%p1393, %r1590, -1;
	or.pred  	%p1394, %p1388, %p1382;
	or.pred  	%p1395, %p1394, %p1393;
	@%p1395 bra 	$L__BB0_726;
	add.s64 	%rd540, %rd70, 64;
	// begin inline asm
	ld.global.nc.b16 %rs2690, [%rd540];
	// end inline asm
	// begin inline asm
	{fma.rn.f16 %rs3752,%rs2690,%rs2674,%rs3752;
}
	// end inline asm
$L__BB0_726:
	// begin inline asm
	{fma.rn.f16 %rs3586,%rs2668,%rs3752,%rs3586;
}
	// end inline asm
$L__BB0_727:
	// begin inline asm
	ld.global.nc.b16 %rs2699, [%rd23];
	// end inline asm
	// begin inline asm
	ld.global.nc.b16 %rs2700, [%rd24];
	// end inline asm
	// begin inline asm
	ld.global.nc.b16 %rs2701, [%rd25];
	// end inline asm
	// begin inline asm
	{  cvt.f32.f16 %f957, %rs2699;}

	// end inline asm
	add.f32 	%f959, %f957, 0f3F800000;
	mul.f32 	%f960, %f959, %f5;
	fma.rn.f32 	%f89, %f960, 0f3F000000, 0fBF000000;
	// begin inline asm
	{  cvt.f32.f16 %f958, %rs2700;}

	// end inline asm
	add.f32 	%f961, %f958, 0f3F800000;
	mul.f32 	%f962, %f961, %f6;
	fma.rn.f32 	%f963, %f962, 0f3F000000, 0fBF000000;
	setp.leu.f32 	%p1396, %f89, 0fBF800000;
	setp.leu.f32 	%p1397, %f963, 0fBF800000;
	or.pred  	%p1398, %p1396, %p1397;
	setp.geu.f32 	%p1399, %f89, %f5;
	or.pred  	%p1400, %p1399, %p1398;
	setp.geu.f32 	%p1401, %f963, %f6;
	or.pred  	%p1402, %p1400, %p1401;
	@%p1402 bra 	$L__BB0_737;
	ld.param.u64 	%rd901, [_Z26ms_deformable_im2col_ultraI6__halfLi8ELi4ELi32EEvPKT_PKlS5_S3_S3_iiiiPS1_Pi_param_0];
	cvt.rmi.f32.f32 	%f968, %f89;
	cvt.rzi.s32.f32 	%r1591, %f968;
	cvt.rmi.f32.f32 	%f969, %f963;
	cvt.rzi.s32.f32 	%r1592, %f969;
	add.s32 	%r316, %r1591, 1;
	add.s32 	%r317, %r1592, 1;
	cvt.rn.f32.s32 	%f970, %r1591;
	sub.f32 	%f971, %f89, %f970;
	cvt.rn.f32.s32 	%f972, %r1592;
	sub.f32 	%f973, %f963, %f972;
	mov.f32 	%f974, 0f3F800000;
	sub.f32 	%f975, %f974, %f971;
	sub.f32 	%f976, %f974, %f973;
	mul.f32 	%f964, %f975, %f976;
	// begin inline asm
	{  cvt.rn.f16.f32 %rs2704, %f964;}

	// end inline asm
	mul.f32 	%f965, %f975, %f973;
	// begin inline asm
	{  cvt.rn.f16.f32 %rs2705, %f965;}

	// end inline asm
	mul.f32 	%f966, %f971, %f976;
	// begin inline asm
	{  cvt.rn.f16.f32 %rs2706, %f966;}

	// end inline asm
	mul.f32 	%f967, %f971, %f973;
	// begin inline asm
	{  cvt.rn.f16.f32 %rs2707, %f967;}

	// end inline asm
	or.b32  	%r1593, %r1591, %r1592;
	setp.lt.s32 	%p1403, %r1593, 0;
	setp.ge.s32 	%p1404, %r1591, %r45;
	setp.ge.s32 	%p1405, %r1592, %r46;
	or.pred  	%p1406, %p1404, %p1405;
	mad.lo.s32 	%r1594, %r1591, %r46, %r1592;
	add.s32 	%r1595, %r48, %r1594;
	shl.b32 	%r1596, %r1595, 5;
	add.s32 	%r1597, %r1596, %r2115;
	mul.wide.s32 	%rd544, %r1597, 2;
	add.s64 	%rd71, %rd901, %rd544;
	or.pred  	%p1407, %p1406, %p1403;
	mov.u16 	%rs3757, %rs1345;
	@%p1407 bra 	$L__BB0_730;
	// begin inline asm
	ld.global.nc.b16 %rs2708, [%rd71];
	// end inline asm
	// begin inline asm
	{fma.rn.f16 %rs3757,%rs2708,%rs2704,%rs1345;
}
	// end inline asm
$L__BB0_730:
	setp.lt.s32 	%p1409, %r1591, 0;
	setp.lt.s32 	%p1410, %r1592, -1;
	or.pred  	%p1411, %p1409, %p1410;
	or.pred  	%p1412, %p1411, %p1404;
	setp.ge.s32 	%p1413, %r317, %r46;
	or.pred  	%p1414, %p1412, %p1413;
	@%p1414 bra 	$L__BB0_732;
	add.s64 	%rd546, %rd71, 64;
	// begin inline asm
	ld.global.nc.b16 %rs2713, [%rd546];
	// end inline asm
	// begin inline asm
	{fma.rn.f16 %rs3757,%rs2713,%rs2705,%rs3757;
}
	// end inline asm
$L__BB0_732:
	ld.param.u64 	%rd902, [_Z26ms_deformable_im2col_ultraI6__halfLi8ELi4ELi32EEvPKT_PKlS5_S3_S3_iiiiPS1_Pi_param_0];
	setp.lt.s32 	%p1416, %r1592, 0;
	setp.lt.s32 	%p1417, %r1591, -1;
	or.pred  	%p1418, %p1417, %p1416;
	setp.ge.s32 	%p1419, %r316, %r45;
	or.pred  	%p1420, %p1418, %p1419;
	mad.lo.s32 	%r1598, %r316, %r46, %r1592;
	add.s32 	%r1599, %r48, %r1598;
	shl.b32 	%r1600, %r1599, 5;
	add.s32 	%r1601, %r1600, %r2115;
	mul.wide.s32 	%rd547, %r1601, 2;
	add.s64 	%rd72, %rd902, %rd547;
	or.pred  	%p1421, %p1420, %p1405;
	@%p1421 bra 	$L__BB0_734;
	// begin inline asm
	ld.global.nc.b16 %rs2718, [%rd72];
	// end inline asm
	// begin inline asm
	{fma.rn.f16 %rs3757,%rs2718,%rs2706,%rs3757;
}
	// end inline asm
$L__BB0_734:
	min.s32 	%r1602, %r1591, %r1592;
	setp.lt.s32 	%p1424, %r1602, -1;
	or.pred  	%p1425, %p1419, %p1413;
	or.pred  	%p1426, %p1425, %p1424;
	@%p1426 bra 	$L__BB0_736;
	add.s64 	%rd549, %rd72, 64;
	// begin inline asm
	ld.global.nc.b16 %rs2723, [%rd549];
	// end inline asm
	// begin inline asm
	{fma.rn.f16 %rs3757,%rs2723,%rs2707,%rs3757;
}
	// end inline asm
$L__BB0_736:
	// begin inline asm
	{fma.rn.f16 %rs3586,%rs2701,%rs3757,%rs3586;
}
	// end inline asm
$L__BB0_737:
	// begin inline asm
	ld.global.nc.b16 %rs2732, [%rd26];
	// end inline asm
	// begin inline asm
	ld.global.nc.b16 %rs2733, [%rd27];
	// end inline asm
	// begin inline asm
	ld.global.nc.b16 %rs2734, [%rd28];
	// end inline asm
	// begin inline asm
	{  cvt.f32.f16 %f977, %rs2732;}

	// end inline asm
	add.f32 	%f979, %f977, 0f3F800000;
	mul.f32 	%f980, %f979, %f5;
	fma.rn.f32 	%f91, %f980, 0f3F000000, 0fBF000000;
	// begin inline asm
	{  cvt.f32.f16 %f978, %rs2733;}

	// end inline asm
	add.f32 	%f981, %f978, 0f3F800000;
	mul.f32 	%f982, %f981, %f6;
	fma.rn.f32 	%f983, %f982, 0f3F000000, 0fBF000000;
	setp.leu.f32 	%p1427, %f91, 0fBF800000;
	setp.leu.f32 	%p1428, %f983, 0fBF800000;
	or.pred  	%p1429, %p1427, %p1428;
	setp.geu.f32 	%p1430, %f91, %f5;
	or.pred  	%p1431, %p1430, %p1429;
	setp.geu.f32 	%p1432, %f983, %f6;
	or.pred  	%p1433, %p1431, %p1432;
	@%p1433 bra 	$L__BB0_747;
	ld.param.u64 	%rd903, [_Z26ms_deformable_im2col_ultraI6__halfLi8ELi4ELi32EEvPKT_PKlS5_S3_S3_iiiiPS1_Pi_param_0];
	cvt.rmi.f32.f32 	%f988, %f91;
	cvt.rzi.s32.f32 	%r1603, %f988;
	cvt.rmi.f32.f32 	%f989, %f983;
	cvt.rzi.s32.f32 	%r1604, %f989;
	add.s32 	%r320, %r1603, 1;
	add.s32 	%r321, %r1604, 1;
	cvt.rn.f32.s32 	%f990, %r1603;
	sub.f32 	%f991, %f91, %f990;
	cvt.rn.f32.s32 	%f992, %r1604;
	sub.f32 	%f993, %f983, %f992;
	mov.f32 	%f994, 0f3F800000;
	sub.f32 	%f995, %f994, %f991;
	sub.f32 	%f996, %f994, %f993;
	mul.f32 	%f984, %f995, %f996;
	// begin inline asm
	{  cvt.rn.f16.f32 %rs2737, %f984;}

	// end inline asm
	mul.f32 	%f985, %f995, %f993;
	// begin inline asm
	{  cvt.rn.f16.f32 %rs2738, %f985;}

	// end inline asm
	mul.f32 	%f986, %f991, %f996;
	// begin inline asm
	{  cvt.rn.f16.f32 %rs2739, %f986;}

	// end inline asm
	mul.f32 	%f987, %f991, %f993;
	// begin inline asm
	{  cvt.rn.f16.f32 %rs2740, %f987;}

	// end inline asm
	or.b32  	%r1605, %r1603, %r1604;
	setp.lt.s32 	%p1434, %r1605, 0;
	setp.ge.s32 	%p1435, %r1603, %r45;
	setp.ge.s32 	%p1436, %r1604, %r46;
	or.pred  	%p1437, %p1435, %p1436;
	mad.lo.s32 	%r1606, %r1603, %r46, %r1604;
	add.s32 	%r1607, %r48, %r1606;
	shl.b32 	%r1608, %r1607, 5;
	add.s32 	%r1609, %r1608, %r2115;
	mul.wide.s32 	%rd553, %r1609, 2;
	add.s64 	%rd73, %rd903, %rd553;
	or.pred  	%p1438, %p1437, %p1434;
	mov.u16 	%rs3762, %rs1345;
	@%p1438 bra 	$L__BB0_740;
	// begin inline asm
	ld.global.nc.b16 %rs2741, [%rd73];
	// end inline asm
	// begin inline asm
	{fma.rn.f16 %rs3762,%rs2741,%rs2737,%rs1345;
}
	// end inline asm
$L__BB0_740:
	setp.lt.s32 	%p1440, %r1603, 0;
	setp.lt.s32 	%p1441, %r1604, -1;
	or.pred  	%p1442, %p1440, %p1441;
	or.pred  	%p1443, %p1442, %p1435;
	setp.ge.s32 	%p1444, %r321, %r46;
	or.pred  	%p1445, %p1443, %p1444;
	@%p1445 bra 	$L__BB0_742;
	add.s64 	%rd555, %rd73, 64;
	// begin inline asm
	ld.global.nc.b16 %rs2746, [%rd555];
	// end inline asm
	// begin inline asm
	{fma.rn.f16 %rs3762,%rs2746,%rs2738,%rs3762;
}
	// end inline asm
$L__BB0_742:
	ld.param.u64 	%rd904, [_Z26ms_deformable_im2col_ultraI6__halfLi8ELi4ELi32EEvPKT_PKlS5_S3_S3_iiiiPS1_Pi_param_0];
	setp.lt.s32 	%p1447, %r1604, 0;
	setp.lt.s32 	%p1448, %r1603, -1;
	or.pred  	%p1449, %p1448, %p1447;
	setp.ge.s32 	%p1450, %r320, %r45;
	or.pred  	%p1451, %p1449, %p1450;
	mad.lo.s32 	%r1610, %r320, %r46, %r1604;
	add.s32 	%r1611, %r48, %r1610;
	shl.b32 	%r1612, %r1611, 5;
	add.s32 	%r1613, %r1612, %r2115;
	mul.wide.s32 	%rd556, %r1613, 2;
	add.s64 	%rd74, %rd904, %rd556;
	or.pred  	%p1452, %p1451, %p1436;
	@%p1452 bra 	$L__BB0_744;
	// begin inline asm
	ld.global.nc.b16 %rs2751, [%rd74];
	// end inline asm
	// begin inline asm
	{fma.rn.f16 %rs3762,%rs2751,%rs2739,%rs3762;
}
	// end inline asm
$L__BB0_744:
	min.s32 	%r1614, %r1603, %r1604;
	setp.lt.s32 	%p1455, %r1614, -1;
	or.pred  	%p1456, %p1450, %p1444;
	or.pred  	%p1457, %p1456, %p1455;
	@%p1457 bra 	$L__BB0_746;
	add.s64 	%rd558, %rd74, 64;
	// begin inline asm
	ld.global.nc.b16 %rs2756, [%rd558];
	// end inline asm
	// begin inline asm
	{fma.rn.f16 %rs3762,%rs2756,%rs2740,%rs3762;
}
	// end inline asm
$L__BB0_746:
	// begin inline asm
	{fma.rn.f16 %rs3586,%rs2734,%rs3762,%rs3586;
}
	// end inline asm
$L__BB0_747:
	// begin inline asm
	ld.global.nc.b16 %rs2765, [%rd29];
	// end inline asm
	// begin inline asm
	ld.global.nc.b16 %rs2766, [%rd30];
	// end inline asm
	// begin inline asm
	ld.global.nc.b16 %rs2767, [%rd31];
	// end inline asm
	// begin inline asm
	{  cvt.f32.f16 %f997, %rs2765;}

	// end inline asm
	add.f32 	%f999, %f997, 0f3F800000;
	mul.f32 	%f1000, %f999, %f5;
	fma.rn.f32 	%f93, %f1000, 0f3F000000, 0fBF000000;
	// begin inline asm
	{  cvt.f32.f16 %f998, %rs2766;}

	// end inline asm
	add.f32 	%f1001, %f998, 0f3F800000;
	mul.f32 	%f1002, %f1001, %f6;
	fma.rn.f32 	%f1003, %f1002, 0f3F000000, 0fBF000000;
	setp.leu.f32 	%p1458, %f93, 0fBF800000;
	setp.leu.f32 	%p1459, %f1003, 0fBF800000;
	or.pred  	%p1460, %p1458, %p1459;
	setp.geu.f32 	%p1461, %f93, %f5;
	or.pred  	%p1462, %p1461, %p1460;
	setp.geu.f32 	%p1463, %f1003, %f6;
	or.pred  	%p1464, %p1462, %p1463;
	@%p1464 bra 	$L__BB0_757;
	ld.param.u64 	%rd905, [_Z26ms_deformable_im2col_ultraI6__halfLi8ELi4ELi32EEvPKT_PKlS5_S3_S3_iiiiPS1_Pi_param_0];
	cvt.rmi.f32.f32 	%f1008, %f93;
	cvt.rzi.s32.f32 	%r1615, %f1008;
	cvt.rmi.f32.f32 	%f1009, %f1003;
	cvt.rzi.s32.f32 	%r1616, %f1009;
	add.s32 	%r324, %r1615, 1;
	add.s32 	%r325, %r1616, 1;
	cvt.rn.f32.s32 	%f1010, %r1615;
	sub.f32 	%f1011, %f93, %f1010;
	cvt.rn.f32.s32 	%f1012, %r1616;
	sub.f32 	%f1013, %f1003, %f1012;
	mov.f32 	%f1014, 0f3F800000;
	sub.f32 	%f1015, %f1014, %f1011;
	sub.f32 	%f1016, %f1014, %f1013;
	mul.f32 	%f1004, %f1015, %f1016;
	// begin inline asm
	{  cvt.rn.f16.f32 %rs2770, %f1004;}

	// end inline asm
	mul.f32 	%f1005, %f1015, %f1013;
	// begin inline asm
	{  cvt.rn.f16.f32 %rs2771, %f1005;}

	// end inline asm
	mul.f32 	%f1006, %f1011, %f1016;
	// begin inline asm
	{  cvt.rn.f16.f32 %rs2772, %f1006;}

	// end inline asm
	mul.f32 	%f1007, %f1011, %f1013;
	// begin inline asm
	{  cvt.rn.f16.f32 %rs2773, %f1007;}

	// end inline asm
	or.b32  	%r1617, %r1615, %r1616;
	setp.lt.s32 	%p1465, %r1617, 0;
	setp.ge.s32 	%p1466, %r1615, %r45;
	setp.ge.s32 	%p1467, %r1616, %r46;
	or.pred  	%p1468, %p1466, %p1467;
	mad.lo.s32 	%r1618, %r1615, %r46, %r1616;
	add.s32 	%r1619, %r48, %r1618;
	shl.b32 	%r1620, %r1619, 5;
	add.s32 	%r1621, %r1620, %r2115;
	mul.wide.s32 	%rd562, %r1621, 2;
	add.s64 	%rd75, %rd905, %rd562;
	or.pred  	%p1469, %p1468, %p1465;
	mov.u16 	%rs3767, %rs1345;
	@%p1469 bra 	$L__BB0_750;
	// begin inline asm
	ld.global.nc.b16 %rs2774, [%rd75];
	// end inline asm
	// begin inline asm
	{fma.rn.f16 %rs3767,%rs2774,%rs2770,%rs1345;
}
	// end inline asm
$L__BB0_750:
	setp.lt.s32 	%p1471, %r1615, 0;
	setp.lt.s32 	%p1472, %r1616, -1;
	or.pred  	%p1473, %p1471, %p1472;
	or.pred  	%p1474, %p1473, %p1466;
	setp.ge.s32 	%p1475, %r325, %r46;
	or.pred  	%p1476, %p1474, %p1475;
	@%p1476 bra 	$L__BB0_752;
	add.s64 	%rd564, %rd75, 64;
	// begin inline asm
	ld.global.nc.b16 %rs2779, [%rd564];
	// end inline asm
	// begin inline asm
	{fma.rn.f16 %rs3767,%rs2779,%rs2771,%rs3767;
}
	// end inline asm
$L__BB0_752:
	ld.param.u64 	%rd906, [_Z26ms_deformable_im2col_ultraI6__halfLi8ELi4ELi32EEvPKT_PKlS5_S3_S3_iiiiPS1_Pi_param_0];
	setp.lt.s32 	%p1478, %r1616, 0;
	setp.lt.s32 	%p1479, %r1615, -1;
	or.pred  	%p1480, %p1479, %p1478;
	setp.ge.s32 	%p1481, %r324, %r45;
	or.pred  	%p1482, %p1480, %p1481;
	mad.lo.s32 	%r1622, %r324, %r46, %r1616;
	add.s32 	%r1623, %r48, %r1622;
	shl.b32 	%r1624, %r1623, 5;
	add.s32 	%r1625, %r1624, %r2115;
	mul.wide.s32 	%rd565, %r1625, 2;
	add.s64 	%rd76, %rd906, %rd565;
	or.pred  	%p1483, %p1482, %p1467;
	@%p1483 bra 	$L__BB0_754;
	// begin inline asm
	ld.global.nc.b16 %rs2784, [%rd76];
	// end inline asm
	// begin inline asm
	{fma.rn.f16 %rs3767,%rs2784,%rs2772,%rs3767;
}
	// end inline asm
$L__BB0_754:
	min.s32 	%r1626, %r1615, %r1616;
	setp.lt.s32 	%p1486, %r1626, -1;
	or.pred  	%p1487, %p1481, %p1475;
	or.pred  	%p1488, %p1487, %p1486;
	@%p1488 bra 	$L__BB0_756;
	add.s64 	%rd567, %rd76, 64;
	// begin inline asm
	ld.global.nc.b16 %rs2789, [%rd567];
	// end inline asm
	// begin inline asm
	{fma.rn.f16 %rs3767,%rs2789,%rs2773,%rs3767;
}
	// end inline asm
$L__BB0_756:
	// begin inline asm
	{fma.rn.f16 %rs3586,%rs2767,%rs3767,%rs3586;
}
	// end inline asm
$L__BB0_757:
	// begin inline asm
	ld.global.nc.b16 %rs2798, [%rd68];
	// end inline asm
	// begin inline asm
	ld.global.nc.b16 %rs2799, [%rd67];
	// end inline asm
	add.s64 	%rd570, %rd6, 40;
	// begin inline asm
	ld.global.nc.b16 %rs2800, [%rd570];
	// end inline asm
	// begin inline asm
	{  cvt.f32.f16 %f1017, %rs2798;}

	// end inline asm
	add.f32 	%f1019, %f1017, 0f3F800000;
	mul.f32 	%f1020, %f1019, %f5;
	fma.rn.f32 	%f95, %f1020, 0f3F000000, 0fBF000000;
	// begin inline asm
	{  cvt.f32.f16 %f1018, %rs2799;}

	// end inline asm
	add.f32 	%f1021, %f1018, 0f3F800000;
	mul.f32 	%f1022, %f1021, %f6;
	fma.rn.f32 	%f1023, %f1022, 0f3F000000, 0fBF000000;
	setp.leu.f32 	%p1489, %f95, 0fBF800000;
	setp.leu.f32 	%p1490, %f1023, 0fBF800000;
	or.pred  	%p1491, %p1489, %p1490;
	setp.geu.f32 	%p1492, %f95, %f5;
	or.pred  	%p1493, %p1492, %p1491;
	setp.geu.f32 	%p1494, %f1023, %f6;
	or.pred  	%p1495, %p1493, %p1494;
	@%p1495 bra 	$L__BB0_767;
	ld.param.u64 	%rd907, [_Z26ms_deformable_im2col_ultraI6__halfLi8ELi4ELi32EEvPKT_PKlS5_S3_S3_iiiiPS1_Pi_param_0];
	cvt.rmi.f32.f32 	%f1028, %f95;
	cvt.rzi.s32.f32 	%r1627, %f1028;
	cvt.rmi.f32.f32 	%f1029, %f1023;
	cvt.rzi.s32.f32 	%r1628, %f1029;
	add.s32 	%r328, %r1627, 1;
	add.s32 	%r329, %r1628, 1;
	cvt.rn.f32.s32 	%f1030, %r1627;
	sub.f32 	%f1031, %f95, %f1030;
	cvt.rn.f32.s32 	%f1032, %r1628;
	sub.f32 	%f1033, %f1023, %f1032;
	mov.f32 	%f1034, 0f3F800000;
	sub.f32 	%f1035, %f1034, %f1031;
	sub.f32 	%f1036, %f1034, %f1033;
	mul.f32 	%f1024, %f1035, %f1036;
	// begin inline asm
	{  cvt.rn.f16.f32 %rs2803, %f1024;}

	// end inline asm
	mul.f32 	%f1025, %f1035, %f1033;
	// begin inline asm
	{  cvt.rn.f16.f32 %rs2804, %f1025;}

	// end inline asm
	mul.f32 	%f1026, %f1031, %f1036;
	// begin inline asm
	{  cvt.rn.f16.f32 %rs2805, %f1026;}

	// end inline asm
	mul.f32 	%f1027, %f1031, %f1033;
	// begin inline asm
	{  cvt.rn.f16.f32 %rs2806, %f1027;}

	// end inline asm
	or.b32  	%r1629, %r1627, %r1628;
	setp.lt.s32 	%p1496, %r1629, 0;
	setp.ge.s32 	%p1497, %r1627, %r45;
	setp.ge.s32 	%p1498, %r1628, %r46;
	or.pred  	%p1499, %p1497, %p1498;
	mad.lo.s32 	%r1630, %r1627, %r46, %r1628;
	add.s32 	%r1631, %r48, %r1630;
	shl.b32 	%r1632, %r1631, 5;
	add.s32 	%r1633, %r1632, %r2115;
	mul.wide.s32 	%rd571, %r1633, 2;
	add.s64 	%rd77, %rd907, %rd571;
	or.pred  	%p1500, %p1499, %p1496;
	mov.u16 	%rs3772, %rs1345;
	@%p1500 bra 	$L__BB0_760;
	// begin inline asm
	ld.global.nc.b16 %rs2807, [%rd77];
	// end inline asm
	// begin inline asm
	{fma.rn.f16 %rs3772,%rs2807,%rs2803,%rs1345;
}
	// end inline asm
$L__BB0_760:
	setp.lt.s32 	%p1502, %r1627, 0;
	setp.lt.s32 	%p1503, %r1628, -1;
	or.pred  	%p1504, %p1502, %p1503;
	or.pred  	%p1505, %p1504, %p1497;
	setp.ge.s32 	%p1506, %r329, %r46;
	or.pred  	%p1507, %p1505, %p1506;
	@%p1507 bra 	$L__BB0_762;
	add.s64 	%rd573, %rd77, 64;
	// begin inline asm
	ld.global.nc.b16 %rs2812, [%rd573];
	// end inline asm
	// begin inline asm
	{fma.rn.f16 %rs3772,%rs2812,%rs2804,%rs3772;
}
	// end inline asm
$L__BB0_762:
	ld.param.u64 	%rd908, [_Z26ms_deformable_im2col_ultraI6__halfLi8ELi4ELi32EEvPKT_PKlS5_S3_S3_iiiiPS1_Pi_param_0];
	setp.lt.s32 	%p1509, %r1628, 0;
	setp.lt.s32 	%p1510, %r1627, -1;
	or.pred  	%p1511, %p1510, %p1509;
	setp.ge.s32 	%p1512, %r328, %r45;
	or.pred  	%p1513, %p1511, %p1512;
	mad.lo.s32 	%r1634, %r328, %r46, %r1628;
	add.s32 	%r1635, %r48, %r1634;
	shl.b32 	%r1636, %r1635, 5;
	add.s32 	%r1637, %r1636, %r2115;
	mul.wide.s32 	%rd574, %r1637, 2;
	add.s64 	%rd78, %rd908, %rd574;
	or.pred  	%p1514, %p1513, %p1498;
	@%p1514 bra 	$L__BB0_764;
	// begin inline asm
	ld.global.nc.b16 %rs2817, [%rd78];
	// end inline asm
	// begin inline asm
	{fma.rn.f16 %rs3772,%rs2817,%rs2805,%rs3772;
}
	// end inline asm
$L__BB0_764:
	min.s32 	%r1638, %r1627, %r1628;
	setp.lt.s32 	%p1517, %r1638, -1;
	or.pred  	%p1518, %p1512, %p1506;
	or.pred  	%p1519, %p1518, %p1517;
	@%p1519 bra 	$L__BB0_766;
	add.s64 	%rd576, %rd78, 64;
	// begin inline asm
	ld.global.nc.b16 %rs2822, [%rd576];
	// end inline asm
	// begin inline asm
	{fma.rn.f16 %rs3772,%rs2822,%rs2806,%rs3772;
}
	// end inline asm
$L__BB0_766:
	// begin inline asm
	{fma.rn.f16 %rs3586,%rs2800,%rs3772,%rs3586;
}
	// end inline asm
$L__BB0_767:
	add.s64 	%rd577, %rd4, 84;
	// begin inline asm
	ld.global.nc.b16 %rs2831, [%rd577];
	// end inline asm
	add.s64 	%rd578, %rd4, 86;
	// begin inline asm
	ld.global.nc.b16 %rs2832, [%rd578];
	// end inline asm
	add.s64 	%rd579, %rd6, 42;
	// begin inline asm
	ld.global.nc.b16 %rs2833, [%rd579];
	// end inline asm
	// begin inline asm
	{  cvt.f32.f16 %f1037, %rs2831;}

	// end inline asm
	add.f32 	%f1039, %f1037, 0f3F800000;
	mul.f32 	%f1040, %f1039, %f5;
	fma.rn.f32 	%f97, %f1040, 0f3F000000, 0fBF000000;
	// begin inline asm
	{  cvt.f32.f16 %f1038, %rs2832;}

	// end inline asm
	add.f32 	%f1041, %f1038, 0f3F800000;
	mul.f32 	%f1042, %f1041, %f6;
	fma.rn.f32 	%f1043, %f1042, 0f3F000000, 0fBF000000;
	setp.leu.f32 	%p1520, %f97, 0fBF800000;
	setp.leu.f32 	%p1521, %f1043, 0fBF800000;
	or.pred  	%p1522, %p1520, %p1521;
	setp.geu.f32 	%p1523, %f97, %f5;
	or.pred  	%p1524, %p1523, %p1522;
	setp.geu.f32 	%p1525, %f1043, %f6;
	or.pred  	%p1526, %p1524, %p1525;
	@%p1526 bra 	$L__BB0_777;
	ld.param.u64 	%rd909, [_Z26ms_deformable_im2col_ultraI6__halfLi8ELi4ELi32EEvPKT_PKlS5_S3_S3_iiiiPS1_Pi_param_0];
	cvt.rmi.f32.f32 	%f1048, %f97;
	cvt.rzi.s32.f32 	%r1639, %f1048;
	cvt.rmi.f32.f32 	%f1049, %f1043;
	cvt.rzi.s32.f32 	%r1640, %f1049;
	add.s32 	%r332, %r1639, 1;
	add.s32 	%r333, %r1640, 1;
	cvt.rn.f32.s32 	%f1050, %r1639;
	sub.f32 	%f1051, %f97, %f1050;
	cvt.rn.f32.s32 	%f1052, %r1640;
	sub.f32 	%f1053, %f1043, %f1052;
	mov.f32 	%f1054, 0f3F800000;
	sub.f32 	%f1055, %f1054, %f1051;
	sub.f32 	%f1056, %f1054, %f1053;
	mul.f32 	%f1044, %f1055, %f1056;
	// begin inline asm
	{  cvt.rn.f16.f32 %rs2836, %f1044;}

	// end inline asm
	mul.f32 	%f1045, %f1055, %f1053;
	// begin inline asm
	{  cvt.rn.f16.f32 %rs2837, %f1045;}

	// end inline asm
	mul.f32 	%f1046, %f1051, %f1056;
	// begin inline asm
	{  cvt.rn.f16.f32 %rs2838, %f1046;}

	// end inline asm
	mul.f32 	%f1047, %f1051, %f1053;
	// begin inline asm
	{  cvt.rn.f16.f32 %rs2839, %f1047;}

	// end inline asm
	or.b32  	%r1641, %r1639, %r1640;
	setp.lt.s32 	%p1527, %r1641, 0;
	setp.ge.s32 	%p1528, %r1639, %r45;
	setp.ge.s32 	%p1529, %r1640, %r46;
	or.pred  	%p1530, %p1528, %p1529;
	mad.lo.s32 	%r1642, %r1639, %r46, %r1640;
	add.s32 	%r1643, %r48, %r1642;
	shl.b32 	%r1644, %r1643, 5;
	add.s32 	%r1645, %r1644, %r2115;
	mul.wide.s32 	%rd580, %r1645, 2;
	add.s64 	%rd79, %rd909, %rd580;
	or.pred  	%p1531, %p1530, %p1527;
	mov.u16 	%rs3777, %rs1345;
	@%p1531 bra 	$L__BB0_770;
	// begin inline asm
	ld.global.nc.b16 %rs2840, [%rd79];
	// end inline asm
	// begin inline asm
	{fma.rn.f16 %rs3777,%rs2840,%rs2836,%rs1345;
}
	// end inline asm
$L__BB0_770:
	setp.lt.s32 	%p1533, %r1639, 0;
	setp.lt.s32 	%p1534, %r1640, -1;
	or.pred  	%p1535, %p1533, %p1534;
	or.pred  	%p1536, %p1535, %p1528;
	setp.ge.s32 	%p1537, %r333, %r46;
	or.pred  	%p1538, %p1536, %p1537;
	@%p1538 bra 	$L__BB0_772;
	add.s64 	%rd582, %rd79, 64;
	// begin inline asm
	ld.global.nc.b16 %rs2845, [%rd582];
	// end inline asm
	// begin inline asm
	{fma.rn.f16 %rs3777,%rs2845,%rs2837,%rs3777;
}
	// end inline asm
$L__BB0_772:
	ld.param.u64 	%rd910, [_Z26ms_deformable_im2col_ultraI6__halfLi8ELi4ELi32EEvPKT_PKlS5_S3_S3_iiiiPS1_Pi_param_0];
	setp.lt.s32 	%p1540, %r1640, 0;
	setp.lt.s32 	%p1541, %r1639, -1;
	or.pred  	%p1542, %p1541, %p1540;
	setp.ge.s32 	%p1543, %r332, %r45;
	or.pred  	%p1544, %p1542, %p1543;
	mad.lo.s32 	%r1646, %r332, %r46, %r1640;
	add.s32 	%r1647, %r48, %r1646;
	shl.b32 	%r1648, %r1647, 5;
	add.s32 	%r1649, %r1648, %r2115;
	mul.wide.s32 	%rd583, %r1649, 2;
	add.s64 	%rd80, %rd910, %rd583;
	or.pred  	%p1545, %p1544, %p1529;
	@%p1545 bra 	$L__BB0_774;
	// begin inline asm
	ld.global.nc.b16 %rs2850, [%rd80];
	// end inline asm
	// begin inline asm
	{fma.rn.f16 %rs3777,%rs2850,%rs2838,%rs3777;
}
	// end inline asm
$L__BB0_774:
	min.s32 	%r1650, %r1639, %r1640;
	setp.lt.s32 	%p1548, %r1650, -1;
	or.pred  	%p1549, %p1543, %p1537;
	or.pred  	%p1550, %p1549, %p1548;
	@%p1550 bra 	$L__BB0_776;
	add.s64 	%rd585, %rd80, 64;
	// begin inline asm
	ld.global.nc.b16 %rs2855, [%rd585];
	// end inline asm
	// begin inline asm
	{fma.rn.f16 %rs3777,%rs2855,%rs2839,%rs3777;
}
	// end inline asm
$L__BB0_776:
	// begin inline asm
	{fma.rn.f16 %rs3586,%rs2833,%rs3777,%rs3586;
}
	// end inline asm
$L__BB0_777:
	add.s64 	%rd586, %rd4, 88;
	// begin inline asm
	ld.global.nc.b16 %rs2864, [%rd586];
	// end inline asm
	add.s64 	%rd587, %rd4, 90;
	// begin inline asm
	ld.global.nc.b16 %rs2865, [%rd587];
	// end inline asm
	add.s64 	%rd588, %rd6, 44;
	// begin inline asm
	ld.global.nc.b16 %rs2866, [%rd588];
	// end inline asm
	// begin inline asm
	{  cvt.f32.f16 %f1057, %rs2864;}

	// end inline asm
	add.f32 	%f1059, %f1057, 0f3F800000;
	mul.f32 	%f1060, %f1059, %f5;
	fma.rn.f32 	%f99, %f1060, 0f3F000000, 0fBF000000;
	// begin inline asm
	{  cvt.f32.f16 %f1058, %rs2865;}

	// end inline asm
	add.f32 	%f1061, %f1058, 0f3F800000;
	mul.f32 	%f1062, %f1061, %f6;
	fma.rn.f32 	%f1063, %f1062, 0f3F000000, 0fBF000000;
	setp.leu.f32 	%p1551, %f99, 0fBF800000;
	setp.leu.f32 	%p1552, %f1063, 0fBF800000;
	or.pred  	%p1553, %p1551, %p1552;
	setp.geu.f32 	%p1554, %f99, %f5;
	or.pred  	%p1555, %p1554, %p1553;
	setp.geu.f32 	%p1556, %f1063, %f6;
	or.pred  	%p1557, %p1555, %p1556;
	@%p1557 bra 	$L__BB0_787;
	ld.param.u64 	%rd911, [_Z26ms_deformable_im2col_ultraI6__halfLi8ELi4ELi32EEvPKT_PKlS5_S3_S3_iiiiPS1_Pi_param_0];
	cvt.rmi.f32.f32 	%f1068, %f99;
	cvt.rzi.s32.f32 	%r1651, %f1068;
	cvt.rmi.f32.f32 	%f1069, %f1063;
	cvt.rzi.s32.f32 	%r1652, %f1069;
	add.s32 	%r336, %r1651, 1;
	add.s32 	%r337, %r1652, 1;
	cvt.rn.f32.s32 	%f1070, %r1651;
	sub.f32 	%f1071, %f99, %f1070;
	cvt.rn.f32.s32 	%f1072, %r1652;
	sub.f32 	%f1073, %f1063, %f1072;
	mov.f32 	%f1074, 0f3F800000;
	sub.f32 	%f1075, %f1074, %f1071;
	sub.f32 	%f1076, %f1074, %f1073;
	mul.f32 	%f1064, %f1075, %f1076;
	// begin inline asm
	{  cvt.rn.f16.f32 %rs2869, %f1064;}

	// end inline asm
	mul.f32 	%f1065, %f1075, %f1073;
	// begin inline asm
	{  cvt.rn.f16.f32 %rs2870, %f1065;}

	// end inline asm
	mul.f32 	%f1066, %f1071, %f1076;
	// begin inline asm
	{  cvt.rn.f16.f32 %rs2871, %f1066;}

	// end inline asm
	mul.f32 	%f1067, %f1071, %f1073;
	// begin inline asm
	{  cvt.rn.f16.f32 %rs2872, %f1067;}

	// end inline asm
	or.b32  	%r1653, %r1651, %r1652;
	setp.lt.s32 	%p1558, %r1653, 0;
	setp.ge.s32 	%p1559, %r1651, %r45;
	setp.ge.s32 	%p1560, %r1652, %r46;
	or.pred  	%p1561, %p1559, %p1560;
	mad.lo.s32 	%r1654, %r1651, %r46, %r1652;
	add.s32 	%r1655, %r48, %r1654;
	shl.b32 	%r1656, %r1655, 5;
	add.s32 	%r1657, %r1656, %r2115;
	mul.wide.s32 	%rd589, %r1657, 2;
	add.s64 	%rd81, %rd911, %rd589;
	or.pred  	%p1562, %p1561, %p1558;
	mov.u16 	%rs3782, %rs1345;
	@%p1562 bra 	$L__BB0_780;
	// begin inline asm
	ld.global.nc.b16 %rs2873, [%rd81];
	// end inline asm
	// begin inline asm
	{fma.rn.f16 %rs3782,%rs2873,%rs2869,%rs1345;
}
	// end inline asm
$L__BB0_780:
	setp.lt.s32 	%p1564, %r1651, 0;
	setp.lt.s32 	%p1565, %r1652, -1;
	or.pred  	%p1566, %p1564, %p1565;
	or.pred  	%p1567, %p1566, %p1559;
	setp.ge.s32 	%p1568, %r337, %r46;
	or.pred  	%p1569, %p1567, %p1568;
	@%p1569 bra 	$L__BB0_782;
	add.s64 	%rd591, %rd81, 64;
	// begin inline asm
	ld.global.nc.b16 %rs2878, [%rd591];
	// end inline asm
	// begin inline asm
	{fma.rn.f16 %rs3782,%rs2878,%rs2870,%rs3782;
}
	// end inline asm
$L__BB0_782:
	ld.param.u64 	%rd912, [_Z26ms_deformable_im2col_ultraI6__halfLi8ELi4ELi32EEvPKT_PKlS5_S3_S3_iiiiPS1_Pi_param_0];
	setp.lt.s32 	%p1571, %r1652, 0;
	setp.lt.s32 	%p1572, %r1651, -1;
	or.pred  	%p1573, %p1572, %p1571;
	setp.ge.s32 	%p1574, %r336, %r45;
	or.pred  	%p1575, %p1573, %p1574;
	mad.lo.s32 	%r1658, %r336, %r46, %r1652;
	add.s32 	%r1659, %r48, %r1658;
	shl.b32 	%r1660, %r1659, 5;
	add.s32 	%r1661, %r1660, %r2115;
	mul.wide.s32 	%rd592, %r1661, 2;
	add.s64 	%rd82, %rd912, %rd592;
	or.pred  	%p1576, %p1575, %p1560;
	@%p1576 bra 	$L__BB0_784;
	// begin inline asm
	ld.global.nc.b16 %rs2883, [%rd82];
	// end inline asm
	// begin inline asm
	{fma.rn.f16 %rs3782,%rs2883,%rs2871,%rs3782;
}
	// end inline asm
$L__BB0_784:
	min.s32 	%r1662, %r1651, %r1652;
	setp.lt.s32 	%p1579, %r1662, -1;
	or.pred  	%p1580, %p1574, %p1568;
	or.pred  	%p1581, %p1580, %p1579;
	@%p1581 bra 	$L__BB0_786;
	add.s64 	%rd594, %rd82, 64;
	// begin inline asm
	ld.global.nc.b16 %rs2888, [%rd594];
	// end inline asm
	// begin inline asm
	{fma.rn.f16 %rs3782,%rs2888,%rs2872,%rs3782;
}
	// end inline asm
$L__BB0_786:
	// begin inline asm
	{fma.rn.f16 %rs3586,%rs2866,%rs3782,%rs3586;
}
	// end inline asm
$L__BB0_787:
	add.s64 	%rd595, %rd4, 92;
	// begin inline asm
	ld.global.nc.b16 %rs2897, [%rd595];
	// end inline asm
	add.s64 	%rd596, %rd4, 94;
	// begin inline asm
	ld.global.nc.b16 %rs2898, [%rd596];
	// end inline asm
	add.s64 	%rd597, %rd6, 46;
	// begin inline asm
	ld.global.nc.b16 %rs2899, [%rd597];
	// end inline asm
	// begin inline asm
	{  cvt.f32.f16 %f1077, %rs2897;}

	// end inline asm
	add.f32 	%f1079, %f1077, 0f3F800000;
	mul.f32 	%f1080, %f1079, %f5;
	fma.rn.f32 	%f101, %f1080, 0f3F000000, 0fBF000000;
	// begin inline asm
	{  cvt.f32.f16 %f1078, %rs2898;}

	// end inline asm
	add.f32 	%f1081, %f1078, 0f3F800000;
	mul.f32 	%f1082, %f1081, %f6;
	fma.rn.f32 	%f1083, %f1082, 0f3F000000, 0fBF000000;
	setp.leu.f32 	%p1582, %f101, 0fBF800000;
	setp.leu.f32 	%p1583, %f1083, 0fBF800000;
	or.pred  	%p1584, %p1582, %p1583;
	setp.geu.f32 	%p1585, %f101, %f5;
	or.pred  	%p1586, %p1585, %p1584;
	setp.geu.f32 	%p1587, %f1083, %f6;
	or.pred  	%p1588, %p1586, %p1587;
	@%p1588 bra 	$L__BB0_797;
	ld.param.u64 	%rd913, [_Z26ms_deformable_im2col_ultraI6__halfLi8ELi4ELi32EEvPKT_PKlS5_S3_S3_iiiiPS1_Pi_param_0];
	cvt.rmi.f32.f32 	%f1088, %f101;
	cvt.rzi.s32.f32 	%r1663, %f1088;
	cvt.rmi.f32.f32 	%f1089, %f1083;
	cvt.rzi.s32.f32 	%r1664, %f1089;
	add.s32 	%r340, %r1663, 1;
	add.s32 	%r341, %r1664, 1;
	cvt.rn.f32.s32 	%f1090, %r1663;
	sub.f32 	%f1091, %f101, %f1090;
	cvt.rn.f32.s32 	%f1092, %r1664;
	sub.f32 	%f1093, %f1083, %f1092;
	mov.f32 	%f1094, 0f3F800000;
	sub.f32 	%f1095, %f1094, %f1091;
	sub.f32 	%f1096, %f1094, %f1093;
	mul.f32 	%f1084, %f1095, %f1096;
	// begin inline asm
	{  cvt.rn.f16.f32 %rs2902, %f1084;}

	// end inline asm
	mul.f32 	%f1085, %f1095, %f1093;
	// begin inline asm
	{  cvt.rn.f16.f32 %rs2903, %f1085;}

	// end inline asm
	mul.f32 	%f1086, %f1091, %f1096;
	// begin inline asm
	{  cvt.rn.f16.f32 %rs2904, %f1086;}

	// end inline asm
	mul.f32 	%f1087, %f1091, %f1093;
	// begin inline asm
	{  cvt.rn.f16.f32 %rs2905, %f1087;}

	// end inline asm
	or.b32  	%r1665, %r1663, %r1664;
	setp.lt.s32 	%p1589, %r1665, 0;
	setp.ge.s32 	%p1590, %r1663, %r45;
	setp.ge.s32 	%p1591, %r1664, %r46;
	or.pred  	%p1592, %p1590, %p1591;
	mad.lo.s32 	%r1666, %r1663, %r46, %r1664;
	add.s32 	%r1667, %r48, %r1666;
	shl.b32 	%r1668, %r1667, 5;
	add.s32 	%r1669, %r1668, %r2115;
	mul.wide.s32 	%rd598, %r1669, 2;
	add.s64 	%rd83, %rd913, %rd598;
	or.pred  	%p1593, %p1592, %p1589;
	mov.u16 	%rs3787, %rs1345;
	@%p1593 bra 	$L__BB0_790;
	// begin inline asm
	ld.global.nc.b16 %rs2906, [%rd83];
	// end inline asm
	// begin inline asm
	{fma.rn.f16 %rs3787,%rs2906,%rs2902,%rs1345;
}
	// end inline asm
$L__BB0_790:
	setp.lt.s32 	%p1595, %r1663, 0;
	setp.lt.s32 	%p1596, %r1664, -1;
	or.pred  	%p1597, %p1595, %p1596;
	or.pred  	%p1598, %p1597, %p1590;
	setp.ge.s32 	%p1599, %r341, %r46;
	or.pred  	%p1600, %p1598, %p1599;
	@%p1600 bra 	$L__BB0_792;
	add.s64 	%rd600, %rd83, 64;
	// begin inline asm
	ld.global.nc.b16 %rs2911, [%rd600];
	// end inline asm
	// begin inline asm
	{fma.rn.f16 %rs3787,%rs2911,%rs2903,%rs3787;
}
	// end inline asm
$L__BB0_792:
	ld.param.u64 	%rd914, [_Z26ms_deformable_im2col_ultraI6__halfLi8ELi4ELi32EEvPKT_PKlS5_S3_S3_iiiiPS1_Pi_param_0];
	setp.lt.s32 	%p1602, %r1664, 0;
	setp.lt.s32 	%p1603, %r1663, -1;
	or.pred  	%p1604, %p1603, %p1602;
	setp.ge.s32 	%p1605, %r340, %r45;
	or.pred  	%p1606, %p1604, %p1605;
	mad.lo.s32 	%r1670, %r340, %r46, %r1664;
	add.s32 	%r1671, %r48, %r1670;
	shl.b32 	%r1672, %r1671, 5;
	add.s32 	%r1673, %r1672, %r2115;
	mul.wide.s32 	%rd601, %r1673, 2;
	add.s64 	%rd84, %rd914, %rd601;
	or.pred  	%p1607, %p1606, %p1591;
	@%p1607 bra 	$L__BB0_794;
	// begin inline asm
	ld.global.nc.b16 %rs2916, [%rd84];
	// end inline asm
	// begin inline asm
	{fma.rn.f16 %rs3787,%rs2916,%rs2904,%rs3787;
}
	// end inline asm
$L__BB0_794:
	min.s32 	%r1674, %r1663, %r1664;
	setp.lt.s32 	%p1610, %r1674, -1;
	or.pred  	%p1611, %p1605, %p1599;
	or.pred  	%p1612, %p1611, %p1610;
	@%p1612 bra 	$L__BB0_796;
	add.s64 	%rd603, %rd84, 64;
	// begin inline asm
	ld.global.nc.b16 %rs2921, [%rd603];
	// end inline asm
	// begin inline asm
	{fma.rn.f16 %rs3787,%rs2921,%rs2905,%rs3787;
}
	// end inline asm
$L__BB0_796:
	// begin inline asm
	{fma.rn.f16 %rs3586,%rs2899,%rs3787,%rs3586;
}
	// end inline asm
$L__BB0_797:
	ld.shared.u32 	%r342, [_ZZ26ms_deformable_im2col_ultraI6__halfLi8ELi4ELi32EEvPKT_PKlS5_S3_S3_iiiiPS1_PiE10level_info+36];
	ld.shared.u32 	%r343, [_ZZ26ms_deformable_im2col_ultraI6__halfLi8ELi4ELi32EEvPKT_PKlS5_S3_S3_iiiiPS1_PiE10level_info+40];
	ld.shared.u32 	%r1675, [_ZZ26ms_deformable_im2col_ultraI6__halfLi8ELi4ELi32EEvPKT_PKlS5_S3_S3_iiiiPS1_PiE10level_info+44];
	ld.shared.u32 	%r1676, [_ZZ26ms_deformable_im2col_ultraI6__halfLi8ELi4ELi32EEvPKT_PKlS5_S3_S3_iiiiPS1_PiE12cache_status+24];
	setp.lt.s32 	%p1613, %r1676, 0;
	cvt.rn.f32.s32 	%f103, %r342;
	cvt.rn.f32.s32 	%f104, %r343;
	add.s32 	%r344, %r1676, %r2115;
	add.s32 	%r345, %r1675, %r34;
	@%p1613 bra 	$L__BB0_974;
	add.s64 	%rd604, %rd4, 96;
	// begin inline asm
	ld.global.nc.b16 %rs2930, [%rd604];
	// end inline asm
	add.s64 	%rd605, %rd4, 98;
	// begin inline asm
	ld.global.nc.b16 %rs2931, [%rd605];
	// end inline asm
	add.s64 	%rd606, %rd6, 48;
	// begin inline asm
	ld.global.nc.b16 %rs2932, [%rd606];
	// end inline asm
	// begin inline asm
	{  cvt.f32.f16 %f1097, %rs2930;}

	// end inline asm
	add.f32 	%f1099, %f1097, 0f3F800000;
	mul.f32 	%f1100, %f1099, %f103;
	fma.rn.f32 	%f105, %f1100, 0f3F000000, 0fBF000000;
	// begin inline asm
	{  cvt.f32.f16 %f1098, %rs2931;}

	// end inline asm
	add.f32 	%f1101, %f1098, 0f3F800000;
	mul.f32 	%f1102, %f1101, %f104;
	fma.rn.f32 	%f1103, %f1102, 0f3F000000, 0fBF000000;
	setp.leu.f32 	%p1614, %f105, 0fBF800000;
	setp.leu.f32 	%p1615, %f1103, 0fBF800000;
	or.pred  	%p1616, %p1614, %p1615;
	setp.geu.f32 	%p1617, %f105, %f103;
	or.pred  	%p1618, %p1617, %p1616;
	setp.geu.f32 	%p1619, %f1103, %f104;
	or.pred  	%p1620, %p1618, %p1619;
	@%p1620 bra 	$L__BB0_820;
	cvt.rmi.f32.f32 	%f1108, %f105;
	cvt.rzi.s32.f32 	%r1678, %f1108;
	cvt.rmi.f32.f32 	%f1109, %f1103;
	cvt.rzi.s32.f32 	%r1679, %f1109;
	add.s32 	%r348, %r1678, 1;
	add.s32 	%r349, %r1679, 1;
	cvt.rn.f32.s32 	%f1110, %r1678;
	sub.f32 	%f1111, %f105, %f1110;
	cvt.rn.f32.s32 	%f1112, %r1679;
	sub.f32 	%f1113, %f1103, %f1112;
	mov.f32 	%f1114, 0f3F800000;
	sub.f32 	%f1115, %f1114, %f1111;
	sub.f32 	%f1116, %f1114, %f1113;
	mul.f32 	%f1104, %f1115, %f1116;
	// begin inline asm
	{  cvt.rn.f16.f32 %rs2935, %f1104;}

	// end inline asm
	mul.f32 	%f1105, %f1115, %f1113;
	// begin inline asm
	{  cvt.rn.f16.f32 %rs2936, %f1105;}

	// end inline asm
	mul.f32 	%f1106, %f1111, %f1116;
	// begin inline asm
	{  cvt.rn.f16.f32 %rs2937, %f1106;}

	// end inline asm
	mul.f32 	%f1107, %f1111, %f1113;
	// begin inline asm
	{  cvt.rn.f16.f32 %rs2938, %f1107;}

	// end inline asm
	or.b32  	%r1680, %r1678, %r1679;
	setp.lt.s32 	%p1621, %r1680, 0;
	setp.ge.s32 	%p1622, %r1678, %r342;
	setp.ge.s32 	%p1623, %r1679, %r343;
	or.pred  	%p1624, %p1622, %p1623;
	or.pred  	%p1625, %p1624, %p1621;
	mov.u16 	%rs3794, %rs1345;
	@%p1625 bra 	$L__BB0_804;
	mad.lo.s32 	%r350, %r1678, %r343, %r1679;
	ld.shared.u32 	%r1681, [_ZZ26ms_deformable_im2col_ultraI6__halfLi8ELi4ELi32EEvPKT_PKlS5_S3_S3_iiiiPS1_PiE12cache_status+28];
	setp.lt.s32 	%p1626, %r350, %r1681;
	@%p1626 bra 	$L__BB0_802;
	ld.param.u64 	%rd915, [_Z26ms_deformable_im2col_ultraI6__halfLi8ELi4ELi32EEvPKT_PKlS5_S3_S3_iiiiPS1_Pi_param_0];
	add.s32 	%r1682, %r345, %r350;
	shl.b32 	%r1683, %r1682, 5;
	add.s32 	%r1684, %r1683, %r2115;
	mul.wide.s32 	%rd608, %r1684, 2;
	add.s64 	%rd607, %rd915, %rd608;
	// begin inline asm
	ld.global.nc.b16 %rs3791, [%rd607];
	// end inline asm
	bra.uni 	$L__BB0_803;
$L__BB0_802:
	shl.b32 	%r1685, %r350, 5;
	add.s32 	%r1686, %r344, %r1685;
	shl.b32 	%r1687, %r1686, 1;
	mov.u32 	%r1688, shared_mem;
	add.s32 	%r1689, %r1688, %r1687;
	ld.shared.u16 	%rs3791, [%r1689];
$L__BB0_803:
	// begin inline asm
	{fma.rn.f16 %rs3794,%rs3791,%rs2935,%rs1345;
}
	// end inline asm
$L__BB0_804:
	setp.lt.s32 	%p1628, %r1678, 0;
	setp.lt.s32 	%p1629, %r1679, -1;
	or.pred  	%p1630, %p1628, %p1629;
	or.pred  	%p1631, %p1630, %p1622;
	setp.ge.s32 	%p1632, %r349, %r343;
	or.pred  	%p1633, %p1631, %p1632;
	@%p1633 bra 	$L__BB0_809;
	mad.lo.s32 	%r351, %r1678, %r343, %r349;
	ld.shared.u32 	%r1690, [_ZZ26ms_deformable_im2col_ultraI6__halfLi8ELi4ELi32EEvPKT_PKlS5_S3_S3_iiiiPS1_PiE12cache_status+28];
	setp.ge.s32 	%p1634, %r351, %r1690;
	@%p1634 bra 	$L__BB0_807;
	shl.b32 	%r1694, %r351, 5;
	add.s32 	%r1695, %r344, %r1694;
	shl.b32 	%r1696, %r1695, 1;
	mov.u32 	%r1697, shared_mem;
	add.s32 	%r1698, %r1697, %r1696;
	ld.shared.u16 	%rs3793, [%r1698];
	bra.uni 	$L__BB0_808;
$L__BB0_807:
	ld.param.u64 	%rd916, [_Z26ms_deformable_im2col_ultraI6__halfLi8ELi4ELi32EEvPKT_PKlS5_S3_S3_iiiiPS1_Pi_param_0];
	add.s32 	%r1691, %r345, %r351;
	shl.b32 	%r1692, %r1691, 5;
	add.s32 	%r1693, %r1692, %r2115;
	mul.wide.s32 	%rd610, %r1693, 2;
	add.s64 	%rd609, %rd916, %rd610;
	// begin inline asm
	ld.global.nc.b16 %rs3793, [%rd609];
	// end inline asm
$L__BB0_808:
	// begin inline asm
	{fma.rn.f16 %rs3794,%rs3793,%rs2936,%rs3794;
}
	// end inline asm
$L__BB0_809:
	setp.lt.s32 	%p1636, %r1679, 0;
	setp.lt.s32 	%p1637, %r1678, -1;
	or.pred  	%p1638, %p1637, %p1636;
	setp.ge.s32 	%p1639, %r348, %r342;
	or.pred  	%p1640, %p1638, %p1639;
	or.pred  	%p1641, %p1640, %p1623;
	@%p1641 bra 	$L__BB0_814;
	mad.lo.s32 	%r352, %r348, %r343, %r1679;
	ld.shared.u32 	%r1699, [_ZZ26ms_deformable_im2col_ultraI6__halfLi8ELi4ELi32EEvPKT_PKlS5_S3_S3_iiiiPS1_PiE12cache_status+28];
	setp.ge.s32 	%p1642, %r352, %r1699;
	@%p1642 bra 	$L__BB0_812;
	shl.b32 	%r1703, %r352, 5;
	add.s32 	%r1704, %r344, %r1703;
	shl.b32 	%r1705, %r1704, 1;
	mov.u32 	%r1706, shared_mem;
	add.s32 	%r1707, %r1706, %r1705;
	ld.shared.u16 	%rs3795, [%r1707];
	bra.uni 	$L__BB0_813;
$L__BB0_812:
	ld.param.u64 	%rd917, [_Z26ms_deformable_im2col_ultraI6__halfLi8ELi4ELi32EEvPKT_PKlS5_S3_S3_iiiiPS1_Pi_param_0];
	add.s32 	%r1700, %r345, %r352;
	shl.b32 	%r1701, %r1700, 5;
	add.s32 	%r1702, %r1701, %r2115;
	mul.wide.s32 	%rd612, %r1702, 2;
	add.s64 	%rd611, %rd917, %rd612;
	// begin inline asm
	ld.global.nc.b16 %rs3795, [%rd611];
	// end inline asm
$L__BB0_813:
	// begin inline asm
	{fma.rn.f16 %rs3794,%rs3795,%rs2937,%rs3794;
}
	// end inline asm
$L__BB0_814:
	min.s32 	%r1708, %r1678, %r1679;
	setp.lt.s32 	%p1645, %r1708, -1;
	or.pred  	%p1646, %p1639, %p1632;
	or.pred  	%p1647, %p1646, %p1645;
	@%p1647 bra 	$L__BB0_819;
	mad.lo.s32 	%r353, %r348, %r343, %r349;
	ld.shared.u32 	%r1709, [_ZZ26ms_deformable_im2col_ultraI6__halfLi8ELi4ELi32EEvPKT_PKlS5_S3_S3_iiiiPS1_PiE12cache_status+28];
	setp.ge.s32 	%p1648, %r353, %r1709;
	@%p1648 bra 	$L__BB0_817;
	shl.b32 	%r1713, %r353, 5;
	add.s32 	%r1714, %r344, %r1713;
	shl.b32 	%r1715, %r1714, 1;
	mov.u32 	%r1716, shared_mem;
	add.s32 	%r1717, %r1716, %r1715;
	ld.shared.u16 	%rs3797, [%r1717];
	bra.uni 	$L__BB0_818;
$L__BB0_817:
	ld.param.u64 	%rd918, [_Z26ms_deformable_im2col_ultraI6__halfLi8ELi4ELi32EEvPKT_PKlS5_S3_S3_iiiiPS1_Pi_param_0];
	add.s32 	%r1710, %r345, %r353;
	shl.b32 	%r1711, %r1710, 5;
	add.s32 	%r1712, %r1711, %r2115;
	mul.wide.s32 	%rd614, %r1712, 2;
	add.s64 	%rd613, %rd918, %rd614;
	// begin inline asm
	ld.global.nc.b16 %rs3797, [%rd613];
	// end inline asm
$L__BB0_818:
	// begin inline asm
	{fma.rn.f16 %rs3794,%rs3797,%rs2938,%rs3794;
}
	// end inline asm
$L__BB0_819:
	// begin inline asm
	{fma.rn.f16 %rs3586,%rs2932,%rs3794,%rs3586;
}
	// end inline asm
$L__BB0_820:
	add.s64 	%rd615, %rd4, 100;
	// begin inline asm
	ld.global.nc.b16 %rs2963, [%rd615];
	// end inline asm
	add.s64 	%rd616, %rd4, 102;
	// begin inline asm
	ld.global.nc.b16 %rs2964, [%rd616];
	// end inline asm
	add.s64 	%rd617, %rd6, 50;
	// begin inline asm
	ld.global.nc.b16 %rs2965, [%rd617];
	// end inline asm
	// begin inline asm
	{  cvt.f32.f16 %f1117, %rs2963;}

	// end inline asm
	add.f32 	%f1119, %f1117, 0f3F800000;
	mul.f32 	%f1120, %f1119, %f103;
	fma.rn.f32 	%f107, %f1120, 0f3F000000, 0fBF000000;
	// begin inline asm
	{  cvt.f32.f16 %f1118, %rs2964;}

	// end inline asm
	add.f32 	%f1121, %f1118, 0f3F800000;
	mul.f32 	%f1122, %f1121, %f104;
	fma.rn.f32 	%f1123, %f1122, 0f3F000000, 0fBF000000;
	setp.leu.f32 	%p1649, %f107, 0fBF800000;
	setp.leu.f32 	%p1650, %f1123, 0fBF800000;
	or.pred  	%p1651, %p1649, %p1650;
	setp.geu.f32 	%p1652, %f107, %f103;
	or.pred  	%p1653, %p1652, %p1651;
	setp.geu.f32 	%p1654, %f1123, %f104;
	or.pred  	%p1655, %p1653, %p1654;
	@%p1655 bra 	$L__BB0_842;
	cvt.rmi.f32.f32 	%f1128, %f107;
	cvt.rzi.s32.f32 	%r1718, %f1128;
	cvt.rmi.f32.f32 	%f1129, %f1123;
	cvt.rzi.s32.f32 	%r1719, %f1129;
	add.s32 	%r356, %r1718, 1;
	add.s32 	%r357, %r1719, 1;
	cvt.rn.f32.s32 	%f1130, %r1718;
	sub.f32 	%f1131, %f107, %f1130;
	cvt.rn.f32.s32 	%f1132, %r1719;
	sub.f32 	%f1133, %f1123, %f1132;
	mov.f32 	%f1134, 0f3F800000;
	sub.f32 	%f1135, %f1134, %f1131;
	sub.f32 	%f1136, %f1134, %f1133;
	mul.f32 	%f1124, %f1135, %f1136;
	// begin inline asm
	{  cvt.rn.f16.f32 %rs2968, %f1124;}

	// end inline asm
	mul.f32 	%f1125, %f1135, %f1133;
	// begin inline asm
	{  cvt.rn.f16.f32 %rs2969, %f1125;}

	// end inline asm
	mul.f32 	%f1126, %f1131, %f1136;
	// begin inline asm
	{  cvt.rn.f16.f32 %rs2970, %f1126;}

	// end inline asm
	mul.f32 	%f1127, %f1131, %f1133;
	// begin inline asm
	{  cvt.rn.f16.f32 %rs2971, %f1127;}

	// end inline asm
	or.b32  	%r1720, %r1718, %r1719;
	setp.lt.s32 	%p1656, %r1720, 0;
	setp.ge.s32 	%p1657, %r1718, %r342;
	setp.ge.s32 	%p1658, %r1719, %r343;
	or.pred  	%p1659, %p1657, %p1658;
	or.pred  	%p1660, %p1659, %p1656;
	mov.u16 	%rs3803, %rs1345;
	@%p1660 bra 	$L__BB0_826;
	mad.lo.s32 	%r358, %r1718, %r343, %r1719;
	ld.shared.u32 	%r1721, [_ZZ26ms_deformable_im2col_ultraI6__halfLi8ELi4ELi32EEvPKT_PKlS5_S3_S3_iiiiPS1_PiE12cache_status+28];
	setp.lt.s32 	%p1661, %r358, %r1721;
	@%p1661 bra 	$L__BB0_824;
	ld.param.u64 	%rd919, [_Z26ms_deformable_im2col_ultraI6__halfLi8ELi4ELi32EEvPKT_PKlS5_S3_S3_iiiiPS1_Pi_param_0];
	add.s32 	%r1722, %r345, %r358;
	shl.b32 	%r1723, %r1722, 5;
	add.s32 	%r1724, %r1723, %r2115;
	mul.wide.s32 	%rd619, %r1724, 2;
	add.s64 	%rd618, %rd919, %rd619;
	// begin inline asm
	ld.global.nc.b16 %rs3800, [%rd618];
	// end inline asm
	bra.uni 	$L__BB0_825;
$L__BB0_824:
	shl.b32 	%r1725, %r358, 5;
	add.s32 	%r1726, %r344, %r1725;
	shl.b32 	%r1727, %r1726, 1;
	mov.u32 	%r1728, shared_mem;
	add.s32 	%r1729, %r1728, %r1727;
	ld.shared.u16 	%rs3800, [%r1729];
$L__BB0_825:
	// begin inline asm
	{fma.rn.f16 %rs3803,%rs3800,%rs2968,%rs1345;
}
	// end inline asm
$L__BB0_826:
	setp.lt.s32 	%p1663, %r1718, 0;
	setp.lt.s32 	%p1664, %r1719, -1;
	or.pred  	%p1665, %p1663, %p1664;
	or.pred  	%p1666, %p1665, %p1657;
	setp.ge.s32 	%p1667, %r357, %r343;
	or.pred  	%p1668, %p1666, %p1667;
	@%p1668 bra 	$L__BB0_831;
	mad.lo.s32 	%r359, %r1718, %r343, %r357;
	ld.shared.u32 	%r1730, [_ZZ26ms_deformable_im2col_ultraI6__halfLi8ELi4ELi32EEvPKT_PKlS5_S3_S3_iiiiPS1_PiE12cache_status+28];
	setp.ge.s32 	%p1669, %r359, %r1730;
	@%p1669 bra 	$L__BB0_829;
	shl.b32 	%r1734, %r359, 5;
	add.s32 	%r1735, %r344, %r1734;
	shl.b32 	%r1736, %r1735, 1;
	mov.u32 	%r1737, shared_mem;
	add.s32 	%r1738, %r1737, %r1736;
	ld.shared.u16 	%rs3802, [%r1738];
	bra.uni 	$L__BB0_830;
$L__BB0_829:
	ld.param.u64 	%rd920, [_Z26ms_deformable_im2col_ultraI6__halfLi8ELi4ELi32EEvPKT_PKlS5_S3_S3_iiiiPS1_Pi_param_0];
	add.s32 	%r1731, %r345, %r359;
	shl.b32 	%r1732, %r1731, 5;
	add.s32 	%r1733, %r1732, %r2115;
	mul.wide.s32 	%rd621, %r1733, 2;
	add.s64 	%rd620, %rd920, %rd621;
	// begin inline asm
	ld.global.nc.b16 %rs3802, [%rd620];
	// end inline asm
$L__BB0_830:
	// begin inline asm
	{fma.rn.f16 %rs3803,%rs3802,%rs2969,%rs3803;
}
	// end inline asm
$L__BB0_831:
	setp.lt.s32 	%p1671, %r1719, 0;
	setp.lt.s32 	%p1672, %r1718, -1;
	or.pred  	%p1673, %p1672, %p1671;
	setp.ge.s32 	%p1674, %r356, %r342;
	or.pred  	%p1675, %p1673, %p1674;
	or.pred  	%p1676, %p1675, %p1658;
	@%p1676 bra 	$L__BB0_836;
	mad.lo.s32 	%r360, %r356, %r343, %r1719;
	ld.shared.u32 	%r1739, [_ZZ26ms_deformable_im2col_ultraI6__halfLi8ELi4ELi32EEvPKT_PKlS5_S3_S3_iiiiPS1_PiE12cache_status+28];
	setp.ge.s32 	%p1677, %r360, %r1739;
	@%p1677 bra 	$L__BB0_834;
	shl.b32 	%r1743, %r360, 5;
	add.s32 	%r1744, %r344, %r1743;
	shl.b32 	%r1745, %r1744, 1;
	mov.u32 	%r1746, shared_mem;
	add.s32 	%r1747, %r1746, %r1745;
	ld.shared.u16 	%rs3804, [%r1747];
	bra.uni 	$L__BB0_835;
$L__BB0_834:
	ld.param.u64 	%rd921, [_Z26ms_deformable_im2col_ultraI6__halfLi8ELi4ELi32EEvPKT_PKlS5_S3_S3_iiiiPS1_Pi_param_0];
	add.s32 	%r1740, %r345, %r360;
	shl.b32 	%r1741, %r1740, 5;
	add.s32 	%r1742, %r1741, %r2115;
	mul.wide.s32 	%rd623, %r1742, 2;
	add.s64 	%rd622, %rd921, %rd623;
	// begin inline asm
	ld.global.nc.b16 %rs3804, [%rd622];
	// end inline asm
$L__BB0_835:
	// begin inline asm
	{fma.rn.f16 %rs3803,%rs3804,%rs2970,%rs3803;
}
	// end inline asm
$L__BB0_836:
	min.s32 	%r1748, %r1718, %r1719;
	setp.lt.s32 	%p1680, %r1748, -1;
	or.pred  	%p1681, %p1674, %p1667;
	or.pred  	%p1682, %p1681, %p1680;
	@%p1682 bra 	$L__BB0_841;
	mad.lo.s32 	%r361, %r356, %r343, %r357;
	ld.shared.u32 	%r1749, [_ZZ26ms_deformable_im2col_ultraI6__halfLi8ELi4ELi32EEvPKT_PKlS5_S3_S3_iiiiPS1_PiE12cache_status+28];
	setp.ge.s32 	%p1683, %r361, %r1749;
	@%p1683 bra 	$L__BB0_839;
	shl.b32 	%r1753, %r361, 5;
	add.s32 	%r1754, %r344, %r1753;
	shl.b32 	%r1755, %r1754, 1;
	mov.u32 	%r1756, shared_mem;
	add.s32 	%r1757, %r1756, %r1755;
	ld.shared.u16 	%rs3806, [%r1757];
	bra.uni 	$L__BB0_840;
$L__BB0_839:
	ld.param.u64 	%rd922, [_Z26ms_deformable_im2col_ultraI6__halfLi8ELi4ELi32EEvPKT_PKlS5_S3_S3_iiiiPS1_Pi_param_0];
	add.s32 	%r1750, %r345, %r361;
	shl.b32 	%r1751, %r1750, 5;
	add.s32 	%r1752, %r1751, %r2115;
	mul.wide.s32 	%rd625, %r1752, 2;
	add.s64 	%rd624, %rd922, %rd625;
	// begin inline asm
	ld.global.nc.b16 %rs3806, [%rd624];
	// end inline asm
$L__BB0_840:
	// begin inline asm
	{fma.rn.f16 %rs3803,%rs3806,%rs2971,%rs3803;
}
	// end inline asm
$L__BB0_841:
	// begin inline asm
	{fma.rn.f16 %rs3586,%rs2965,%rs3803,%rs3586;
}
	// end inline asm
$L__BB0_842:
	add.s64 	%rd626, %rd4, 104;
	// begin inline asm
	ld.global.nc.b16 %rs2996, [%rd626];
	// end inline asm
	add.s64 	%rd627, %rd4, 106;
	// begin inline asm
	ld.global.nc.b16 %rs2997, [%rd627];
	// end inline asm
	add.s64 	%rd628, %rd6, 52;
	// begin inline asm
	ld.global.nc.b16 %rs2998, [%rd628];
	// end inline asm
	// begin inline asm
	{  cvt.f32.f16 %f1137, %rs2996;}

	// end inline asm
	add.f32 	%f1139, %f1137, 0f3F800000;
	mul.f32 	%f1140, %f1139, %f103;
	fma.rn.f32 	%f109, %f1140, 0f3F000000, 0fBF000000;
	// begin inline asm
	{  cvt.f32.f16 %f1138, %rs2997;}

	// end inline asm
	add.f32 	%f1141, %f1138, 0f3F800000;
	mul.f32 	%f1142, %f1141, %f104;
	fma.rn.f32 	%f1143, %f1142, 0f3F000000, 0fBF000000;
	setp.leu.f32 	%p1684, %f109, 0fBF800000;
	setp.leu.f32 	%p1685, %f1143, 0fBF800000;
	or.pred  	%p1686, %p1684, %p1685;
	setp.geu.f32 	%p1687, %f109, %f103;
	or.pred  	%p1688, %p1687, %p1686;
	setp.geu.f32 	%p1689, %f1143, %f104;
	or.pred  	%p1690, %p1688, %p1689;
	@%p1690 bra 	$L__BB0_864;
	cvt.rmi.f32.f32 	%f1148, %f109;
	cvt.rzi.s32.f32 	%r1758, %f1148;
	cvt.rmi.f32.f32 	%f1149, %f1143;
	cvt.rzi.s32.f32 	%r1759, %f1149;
	add.s32 	%r364, %r1758, 1;
	add.s32 	%r365, %r1759, 1;
	cvt.rn.f32.s32 	%f1150, %r1758;
	sub.f32 	%f1151, %f109, %f1150;
	cvt.rn.f32.s32 	%f1152, %r1759;
	sub.f32 	%f1153, %f1143, %f1152;
	mov.f32 	%f1154, 0f3F800000;
	sub.f32 	%f1155, %f1154, %f1151;
	sub.f32 	%f1156, %f1154, %f1153;
	mul.f32 	%f1144, %f1155, %f1156;
	// begin inline asm
	{  cvt.rn.f16.f32 %rs3001, %f1144;}

	// end inline asm
	mul.f32 	%f1145, %f1155, %f1153;
	// begin inline asm
	{  cvt.rn.f16.f32 %rs3002, %f1145;}

	// end inline asm
	mul.f32 	%f1146, %f1151, %f1156;
	// begin inline asm
	{  cvt.rn.f16.f32 %rs3003, %f1146;}

	// end inline asm
	mul.f32 	%f1147, %f1151, %f1153;
	// begin inline asm
	{  cvt.rn.f16.f32 %rs3004, %f1147;}

	// end inline asm
	or.b32  	%r1760, %r1758, %r1759;
	setp.lt.s32 	%p1691, %r1760, 0;
	setp.ge.s32 	%p1692, %r1758, %r342;
	setp.ge.s32 	%p1693, %r1759, %r343;
	or.pred  	%p1694, %p1692, %p1693;
	or.pred  	%p1695, %p1694, %p1691;
	mov.u16 	%rs3812, %rs1345;
	@%p1695 bra 	$L__BB0_848;
	mad.lo.s32 	%r366, %r1758, %r343, %r1759;
	ld.shared.u32 	%r1761, [_ZZ26ms_deformable_im2col_ultraI6__halfLi8ELi4ELi32EEvPKT_PKlS5_S3_S3_iiiiPS1_PiE12cache_status+28];
	setp.lt.s32 	%p1696, %r366, %r1761;
	@%p1696 bra 	$L__BB0_846;
	ld.param.u64 	%rd923, [_Z26ms_deformable_im2col_ultraI6__halfLi8ELi4ELi32EEvPKT_PKlS5_S3_S3_iiiiPS1_Pi_param_0];
	add.s32 	%r1762, %r345, %r366;
	shl.b32 	%r1763, %r1762, 5;
	add.s32 	%r1764, %r1763, %r2115;
	mul.wide.s32 	%rd630, %r1764, 2;
	add.s64 	%rd629, %rd923, %rd630;
	// begin inline asm
	ld.global.nc.b16 %rs3809, [%rd629];
	// end inline asm
	bra.uni 	$L__BB0_847;
$L__BB0_846:
	shl.b32 	%r1765, %r366, 5;
	add.s32 	%r1766, %r344, %r1765;
	shl.b32 	%r1767, %r1766, 1;
	mov.u32 	%r1768, shared_mem;
	add.s32 	%r1769, %r1768, %r1767;
	ld.shared.u16 	%rs3809, [%r1769];
$L__BB0_847:
	// begin inline asm
	{fma.rn.f16 %rs3812,%rs3809,%rs3001,%rs1345;
}
	// end inline asm
$L__BB0_848:
	setp.lt.s32 	%p1698, %r1758, 0;
	setp.lt.s32 	%p1699, %r1759, -1;
	or.pred  	%p1700, %p1698, %p1699;
	or.pred  	%p1701, %p1700, %p1692;
	setp.ge.s32 	%p1702, %r365, %r343;
	or.pred  	%p1703, %p1701, %p1702;
	@%p1703 bra 	$L__BB0_853;
	mad.lo.s32 	%r367, %r1758, %r343, %r365;
	ld.shared.u32 	%r1770, [_ZZ26ms_deformable_im2col_ultraI6__halfLi8ELi4ELi32EEvPKT_PKlS5_S3_S3_iiiiPS1_PiE12cache_status+28];
	setp.ge.s32 	%p1704, %r367, %r1770;
	@%p1704 bra 	$L__BB0_851;
	shl.b32 	%r1774, %r367, 5;
	add.s32 	%r1775, %r344, %r1774;
	shl.b32 	%r1776, %r1775, 1;
	mov.u32 	%r1777, shared_mem;
	add.s32 	%r1778, %r1777, %r1776;
	ld.shared.u16 	%rs3811, [%r1778];
	bra.uni 	$L__BB0_852;
$L__BB0_851:
	ld.param.u64 	%rd924, [_Z26ms_deformable_im2col_ultraI6__halfLi8ELi4ELi32EEvPKT_PKlS5_S3_S3_iiiiPS1_Pi_param_0];
	add.s32 	%r1771, %r345, %r367;
	shl.b32 	%r1772, %r1771, 5;
	add.s32 	%r1773, %r1772, %r2115;
	mul.wide.s32 	%rd632, %r1773, 2;
	add.s64 	%rd631, %rd924, %rd632;
	// begin inline asm
	ld.global.nc.b16 %rs3811, [%rd631];
	// end inline asm
$L__BB0_852:
	// begin inline asm
	{fma.rn.f16 %rs3812,%rs3811,%rs3002,%rs3812;
}
	// end inline asm
$L__BB0_853:
	setp.lt.s32 	%p1706, %r1759, 0;
	setp.lt.s32 	%p1707, %r1758, -1;
	or.pred  	%p1708, %p1707, %p1706;
	setp.ge.s32 	%p1709, %r364, %r342;
	or.pred  	%p1710, %p1708, %p1709;
	or.pred  	%p1711, %p1710, %p1693;
	@%p1711 bra 	$L__BB0_858;
	mad.lo.s32 	%r368, %r364, %r343, %r1759;
	ld.shared.u32 	%r1779, [_ZZ26ms_deformable_im2col_ultraI6__halfLi8ELi4ELi32EEvPKT_PKlS5_S3_S3_iiiiPS1_PiE12cache_status+28];
	setp.ge.s32 	%p1712, %r368, %r1779;
	@%p1712 bra 	$L__BB0_856;
	shl.b32 	%r1783, %r368, 5;
	add.s32 	%r1784, %r344, %r1783;
	shl.b32 	%r1785, %r1784, 1;
	mov.u32 	%r1786, shared_mem;
	add.s32 	%r1787, %r1786, %r1785;
	ld.shared.u16 	%rs3813, [%r1787];
	bra.uni 	$L__BB0_857;
$L__BB0_856:
	ld.param.u64 	%rd925, [_Z26ms_deformable_im2col_ultraI6__halfLi8ELi4ELi32EEvPKT_PKlS5_S3_S3_iiiiPS1_Pi_param_0];
	add.s32 	%r1780, %r345, %r368;
	shl.b32 	%r1781, %r1780, 5;
	add.s32 	%r1782, %r1781, %r2115;
	mul.wide.s32 	%rd634, %r1782, 2;
	add.s64 	%rd633, %rd925, %rd634;
	// begin inline asm
	ld.global.nc.b16 %rs3813, [%rd633];
	// end inline asm
$L__BB0_857:
	// begin inline asm
	{fma.rn.f16 %rs3812,%rs3813,%rs3003,%rs3812;
}
	// end inline asm
$L__BB0_858:
	min.s32 	%r1788, %r1758, %r1759;
	setp.lt.s32 	%p1715, %r1788, -1;
	or.pred  	%p1716, %p1709, %p1702;
	or.pred  	%p1717, %p1716, %p1715;
	@%p1717 bra 	$L__BB0_863;
	mad.lo.s32 	%r369, %r364, %r343, %r365;
	ld.shared.u32 	%r1789, [_ZZ26ms_deformable_im2col_ultraI6__halfLi8ELi4ELi32EEvPKT_PKlS5_S3_S3_iiiiPS1_PiE12cache_status+28];
	setp.ge.s32 	%p1718, %r369, %r1789;
	@%p1718 bra 	$L__BB0_861;
	shl.b32 	%r1793, %r369, 5;
	add.s32 	%r1794, %r344, %r1793;
	shl.b32 	%r1795, %r1794, 1;
	mov.u32 	%r1796, shared_mem;
	add.s32 	%r1797, %r1796, %r1795;
	ld.shared.u16 	%rs3815, [%r1797];
	bra.uni 	$L__BB0_862;
$L__BB0_861:
	ld.param.u64 	%rd926, [_Z26ms_deformable_im2col_ultraI6__halfLi8ELi4ELi32EEvPKT_PKlS5_S3_S3_iiiiPS1_Pi_param_0];
	add.s32 	%r1790, %r345, %r369;
	shl.b32 	%r1791, %r1790, 5;
	add.s32 	%r1792, %r1791, %r2115;
	mul.wide.s32 	%rd636, %r1792, 2;
	add.s64 	%rd635, %rd926, %rd636;
	// begin inline asm
	ld.global.nc.b16 %rs3815, [%rd635];
	// end inline asm
$L__BB0_862:
	// begin inline asm
	{fma.rn.f16 %rs3812,%rs3815,%rs3004,%rs3812;
}
	// end inline asm
$L__BB0_863:
	// begin inline asm
	{fma.rn.f16 %rs3586,%rs2998,%rs3812,%rs3586;
}
	// end inline asm
$L__BB0_864:
	add.s64 	%rd637, %rd4, 108;
	// begin inline asm
	ld.global.nc.b16 %rs3029, [%rd637];
	// end inline asm
	add.s64 	%rd638, %rd4, 110;
	// begin inline asm
	ld.global.nc.b16 %rs3030, [%rd638];
	// end inline asm
	add.s64 	%rd639, %rd6, 54;
	// begin inline asm
	ld.global.nc.b16 %rs3031, [%rd639];
	// end inline asm
	// begin inline asm
	{  cvt.f32.f16 %f1157, %rs3029;}

	// end inline asm
	add.f32 	%f1159, %f1157, 0f3F800000;
	mul.f32 	%f1160, %f1159, %f103;
	fma.rn.f32 	%f111, %f1160, 0f3F000000, 0fBF000000;
	// begin inline asm
	{  cvt.f32.f16 %f1158, %rs3030;}

	// end inline asm
	add.f32 	%f1161, %f1158, 0f3F800000;
	mul.f32 	%f1162, %f1161, %f104;
	fma.rn.f32 	%f1163, %f1162, 0f3F000000, 0fBF000000;
	setp.leu.f32 	%p1719, %f111, 0fBF800000;
	setp.leu.f32 	%p1720, %f1163, 0fBF800000;
	or.pred  	%p1721, %p1719, %p1720;
	setp.geu.f32 	%p1722, %f111, %f103;
	or.pred  	%p1723, %p1722, %p1721;
	setp.geu.f32 	%p1724, %f1163, %f104;
	or.pred  	%p1725, %p1723, %p1724;
	@%p1725 bra 	$L__BB0_886;
	cvt.rmi.f32.f32 	%f1168, %f111;
	cvt.rzi.s32.f32 	%r1798, %f1168;
	cvt.rmi.f32.f32 	%f1169, %f1163;
	cvt.rzi.s32.f32 	%r1799, %f1169;
	add.s32 	%r372, %r1798, 1;
	add.s32 	%r373, %r1799, 1;
	cvt.rn.f32.s32 	%f1170, %r1798;
	sub.f32 	%f1171, %f111, %f1170;
	cvt.rn.f32.s32 	%f1172, %r1799;
	sub.f32 	%f1173, %f1163, %f1172;
	mov.f32 	%f1174, 0f3F800000;
	sub.f32 	%f1175, %f1174, %f1171;
	sub.f32 	%f1176, %f1174, %f1173;
	mul.f32 	%f1164, %f1175, %f1176;
	// begin inline asm
	{  cvt.rn.f16.f32 %rs3034, %f1164;}

	// end inline asm
	mul.f32 	%f1165, %f1175, %f1173;
	// begin inline asm
	{  cvt.rn.f16.f32 %rs3035, %f1165;}

	// end inline asm
	mul.f32 	%f1166, %f1171, %f1176;
	// begin inline asm
	{  cvt.rn.f16.f32 %rs3036, %f1166;}

	// end inline asm
	mul.f32 	%f1167, %f1171, %f1173;
	// begin inline asm
	{  cvt.rn.f16.f32 %rs3037, %f1167;}

	// end inline asm
	or.b32  	%r1800, %r1798, %r1799;
	setp.lt.s32 	%p1726, %r1800, 0;
	setp.ge.s32 	%p1727, %r1798, %r342;
	setp.ge.s32 	%p1728, %r1799, %r343;
	or.pred  	%p1729, %p1727, %p1728;
	or.pred  	%p1730, %p1729, %p1726;
	mov.u16 	%rs3821, %rs1345;
	@%p1730 bra 	$L__BB0_870;
	mad.lo.s32 	%r374, %r1798, %r343, %r1799;
	ld.shared.u32 	%r1801, [_ZZ26ms_deformable_im2col_ultraI6__halfLi8ELi4ELi32EEvPKT_PKlS5_S3_S3_iiiiPS1_PiE12cache_status+28];
	setp.lt.s32 	%p1731, %r374, %r1801;
	@%p1731 bra 	$L__BB0_868;
	ld.param.u64 	%rd927, [_Z26ms_deformable_im2col_ultraI6__halfLi8ELi4ELi32EEvPKT_PKlS5_S3_S3_iiiiPS1_Pi_param_0];
	add.s32 	%r1802, %r345, %r374;
	shl.b32 	%r1803, %r1802, 5;
	add.s32 	%r1804, %r1803, %r2115;
	mul.wide.s32 	%rd641, %r1804, 2;
	add.s64 	%rd640, %rd927, %rd641;
	// begin inline asm
	ld.global.nc.b16 %rs3818, [%rd640];
	// end inline asm
	bra.uni 	$L__BB0_869;
$L__BB0_868:
	shl.b32 	%r1805, %r374, 5;
	add.s32 	%r1806, %r344, %r1805;
	shl.b32 	%r1807, %r1806, 1;
	mov.u32 	%r1808, shared_mem;
	add.s32 	%r1809, %r1808, %r1807;
	ld.shared.u16 	%rs3818, [%r1809];
$L__BB0_869:
	// begin inline asm
	{fma.rn.f16 %rs3821,%rs3818,%rs3034,%rs1345;
}
	// end inline asm
$L__BB0_870:
	setp.lt.s32 	%p1733, %r1798, 0;
	setp.lt.s32 	%p1734, %r1799, -1;
	or.pred  	%p1735, %p1733, %p1734;
	or.pred  	%p1736, %p1735, %p1727;
	setp.ge.s32 	%p1737, %r373, %r343;
	or.pred  	%p1738, %p1736, %p1737;
	@%p1738 bra 	$L__BB0_875;
	mad.lo.s32 	%r375, %r1798, %r343, %r373;
	ld.shared.u32 	%r1810, [_ZZ26ms_deformable_im2col_ultraI6__halfLi8ELi4ELi32EEvPKT_PKlS5_S3_S3_iiiiPS1_PiE12cache_status+28];
	setp.ge.s32 	%p1739, %r375, %r1810;
	@%p1739 bra 	$L__BB0_873;
	shl.b32 	%r1814, %r375, 5;
	add.s32 	%r1815, %r344, %r1814;
	shl.b32 	%r1816, %r1815, 1;
	mov.u32 	%r1817, shared_mem;
	add.s32 	%r1818, %r1817, %r1816;
	ld.shared.u16 	%rs3820, [%r1818];
	bra.uni 	$L__BB0_874;
$L__BB0_873:
	ld.param.u64 	%rd928, [_Z26ms_deformable_im2col_ultraI6__halfLi8ELi4ELi32EEvPKT_PKlS5_S3_S3_iiiiPS1_Pi_param_0];
	add.s32 	%r1811, %r345, %r375;
	shl.b32 	%r1812, %r1811, 5;
	add.s32 	%r1813, %r1812, %r2115;
	mul.wide.s32 	%rd643, %r1813, 2;
	add.s64 	%rd642, %rd928, %rd643;
	// begin inline asm
	ld.global.nc.b16 %rs3820, [%rd642];
	// end inline asm
$L__BB0_874:
	// begin inline asm
	{fma.rn.f16 %rs3821,%rs3820,%rs3035,%rs3821;
}
	// end inline asm
$L__BB0_875:
	setp.lt.s32 	%p1741, %r1799, 0;
	setp.lt.s32 	%p1742, %r1798, -1;
	or.pred  	%p1743, %p1742, %p1741;
	setp.ge.s32 	%p1744, %r372, %r342;
	or.pred  	%p1745, %p1743, %p1744;
	or.pred  	%p1746, %p1745, %p1728;
	@%p1746 bra 	$L__BB0_880;
	mad.lo.s32 	%r376, %r372, %r343, %r1799;
	ld.shared.u32 	%r1819, [_ZZ26ms_deformable_im2col_ultraI6__halfLi8ELi4ELi32EEvPKT_PKlS5_S3_S3_iiiiPS1_PiE12cache_status+28];
	setp.ge.s32 	%p1747, %r376, %r1819;
	@%p1747 bra 	$L__BB0_878;
	shl.b32 	%r1823, %r376, 5;
	add.s32 	%r1824, %r344, %r1823;
	shl.b32 	%r1825, %r1824, 1;
	mov.u32 	%r1826, shared_mem;
	add.s32 	%r1827, %r1826, %r1825;
	ld.shared.u16 	%rs3822, [%r1827];
	bra.uni 	$L__BB0_879;
$L__BB0_878:
	ld.param.u64 	%rd929, [_Z26ms_deformable_im2col_ultraI6__halfLi8ELi4ELi32EEvPKT_PKlS5_S3_S3_iiiiPS1_Pi_param_0];
	add.s32 	%r1820, %r345, %r376;
	shl.b32 	%r1821, %r1820, 5;
	add.s32 	%r1822, %r1821, %r2115;
	mul.wide.s32 	%rd645, %r1822, 2;
	add.s64 	%rd644, %rd929, %rd645;
	// begin inline asm
	ld.global.nc.b16 %rs3822, [%rd644];
	// end inline asm
$L__BB0_879:
	// begin inline asm
	{fma.rn.f16 %rs3821,%rs3822,%rs3036,%rs3821;
}
	// end inline asm
$L__BB0_880:
	min.s32 	%r1828, %r1798, %r1799;
	setp.lt.s32 	%p1750, %r1828, -1;
	or.pred  	%p1751, %p1744, %p1737;
	or.pred  	%p1752, %p1751, %p1750;
	@%p1752 bra 	$L__BB0_885;
	mad.lo.s32 	%r377, %r372, %r343, %r373;
	ld.shared.u32 	%r1829, [_ZZ26ms_deformable_im2col_ultraI6__halfLi8ELi4ELi32EEvPKT_PKlS5_S3_S3_iiiiPS1_PiE12cache_status+28];
	setp.ge.s32 	%p1753, %r377, %r1829;
	@%p1753 bra 	$L__BB0_883;
	shl.b32 	%r1833, %r377, 5;
	add.s32 	%r1834, %r344, %r1833;
	shl.b32 	%r1835, %r1834, 1;
	mov.u32 	%r1836, shared_mem;
	add.s32 	%r1837, %r1836, %r1835;
	ld.shared.u16 	%rs3824, [%r1837];
	bra.uni 	$L__BB0_884;
$L__BB0_883:
	ld.param.u64 	%rd930, [_Z26ms_deformable_im2col_ultraI6__halfLi8ELi4ELi32EEvPKT_PKlS5_S3_S3_iiiiPS1_Pi_param_0];
	add.s32 	%r1830, %r345, %r377;
	shl.b32 	%r1831, %r1830, 5;
	add.s32 	%r1832, %r1831, %r2115;
	mul.wide.s32 	%rd647, %r1832, 2;
	add.s64 	%rd646, %rd930, %rd647;
	// begin inline asm
	ld.global.nc.b16 %rs3824, [%rd646];
	// end inline asm
$L__BB0_884:
	// begin inline asm
	{fma.rn.f16 %rs3821,%rs3824,%rs3037,%rs3821;
}
	// end inline asm
$L__BB0_885:
	// begin inline asm
	{fma.rn.f16 %rs3586,%rs3031,%rs3821,%rs3586;
}
	// end inline asm
$L__BB0_886:
	add.s64 	%rd648, %rd4, 112;
	// begin inline asm
	ld.global.nc.b16 %rs3062, [%rd648];
	// end inline asm
	add.s64 	%rd649, %rd4, 114;
	// begin inline asm
	ld.global.nc.b16 %rs3063, [%rd649];
	// end inline asm
	add.s64 	%rd650, %rd6, 56;
	// begin inline asm
	ld.global.nc.b16 %rs3064, [%rd650];
	// end inline asm
	// begin inline asm
	{  cvt.f32.f16 %f1177, %rs3062;}

	// end inline asm
	add.f32 	%f1179, %f1177, 0f3F800000;
	mul.f32 	%f1180, %f1179, %f103;
	fma.rn.f32 	%f113, %f1180, 0f3F000000, 0fBF000000;
	// begin inline asm
	{  cvt.f32.f16 %f1178, %rs3063;}

	// end inline asm
	add.f32 	%f1181, %f1178, 0f3F800000;
	mul.f32 	%f1182, %f1181, %f104;
	fma.rn.f32 	%f1183, %f1182, 0f3F000000, 0fBF000000;
	setp.leu.f32 	%p1754, %f113, 0fBF800000;
	setp.leu.f32 	%p1755, %f1183, 0fBF800000;
	or.pred  	%p1756, %p1754, %p1755;
	setp.geu.f32 	%p1757, %f113, %f103;
	or.pred  	%p1758, %p1757, %p1756;
	setp.geu.f32 	%p1759, %f1183, %f104;
	or.pred  	%p1760, %p1758, %p1759;
	@%p1760 bra 	$L__BB0_908;
	cvt.rmi.f32.f32 	%f1188, %f113;
	cvt.rzi.s32.f32 	%r1838, %f1188;
	cvt.rmi.f32.f32 	%f1189, %f1183;
	cvt.rzi.s32.f32 	%r1839, %f1189;
	add.s32 	%r380, %r1838, 1;
	add.s32 	%r381, %r1839, 1;
	cvt.rn.f32.s32 	%f1190, %r1838;
	sub.f32 	%f1191, %f113, %f1190;
	cvt.rn.f32.s32 	%f1192, %r1839;
	sub.f32 	%f1193, %f1183, %f1192;
	mov.f32 	%f1194, 0f3F800000;
	sub.f32 	%f1195, %f1194, %f1191;
	sub.f32 	%f1196, %f1194, %f1193;
	mul.f32 	%f1184, %f1195, %f1196;
	// begin inline asm
	{  cvt.rn.f16.f32 %rs3067, %f1184;}

	// end inline asm
	mul.f32 	%f1185, %f1195, %f1193;
	// begin inline asm
	{  cvt.rn.f16.f32 %rs3068, %f1185;}

	// end inline asm
	mul.f32 	%f1186, %f1191, %f1196;
	// begin inline asm
	{  cvt.rn.f16.f32 %rs3069, %f1186;}

	// end inline asm
	mul.f32 	%f1187, %f1191, %f1193;
	// begin inline asm
	{  cvt.rn.f16.f32 %rs3070, %f1187;}

	// end inline asm
	or.b32  	%r1840, %r1838, %r1839;
	setp.lt.s32 	%p1761, %r1840, 0;
	setp.ge.s32 	%p1762, %r1838, %r342;
	setp.ge.s32 	%p1763, %r1839, %r343;
	or.pred  	%p1764, %p1762, %p1763;
	or.pred  	%p1765, %p1764, %p1761;
	mov.u16 	%rs3830, %rs1345;
	@%p1765 bra 	$L__BB0_892;
	mad.lo.s32 	%r382, %r1838, %r343, %r1839;
	ld.shared.u32 	%r1841, [_ZZ26ms_deformable_im2col_ultraI6__halfLi8ELi4ELi32EEvPKT_PKlS5_S3_S3_iiiiPS1_PiE12cache_status+28];
	setp.lt.s32 	%p1766, %r382, %r1841;
	@%p1766 bra 	$L__BB0_890;
	ld.param.u64 	%rd931, [_Z26ms_deformable_im2col_ultraI6__halfLi8ELi4ELi32EEvPKT_PKlS5_S3_S3_iiiiPS1_Pi_param_0];
	add.s32 	%r1842, %r345, %r382;
	shl.b32 	%r1843, %r1842, 5;
	add.s32 	%r1844, %r1843, %r2115;
	mul.wide.s32 	%rd652, %r1844, 2;
	add.s64 	%rd651, %rd931, %rd652;
	// begin inline asm
	ld.global.nc.b16 %rs3827, [%rd651];
	// end inline asm
	bra.uni 	$L__BB0_891;
$L__BB0_890:
	shl.b32 	%r1845, %r382, 5;
	add.s32 	%r1846, %r344, %r1845;
	shl.b32 	%r1847, %r1846, 1;
	mov.u32 	%r1848, shared_mem;
	add.s32 	%r1849, %r1848, %r1847;
	ld.shared.u16 	%rs3827, [%r1849];
$L__BB0_891:
	// begin inline asm
	{fma.rn.f16 %rs3830,%rs3827,%rs3067,%rs1345;
}
	// end inline asm
$L__BB0_892:
	setp.lt.s32 	%p1768, %r1838, 0;
	setp.lt.s32 	%p1769, %r1839, -1;
	or.pred  	%p1770, %p1768, %p1769;
	or.pred  	%p1771, %p1770, %p1762;
	setp.ge.s32 	%p1772, %r381, %r343;
	or.pred  	%p1773, %p1771, %p1772;
	@%p1773 bra 	$L__BB0_897;
	mad.lo.s32 	%r383, %r1838, %r343, %r381;
	ld.shared.u32 	%r1850, [_ZZ26ms_deformable_im2col_ultraI6__halfLi8ELi4ELi32EEvPKT_PKlS5_S3_S3_iiiiPS1_PiE12cache_status+28];
	setp.ge.s32 	%p1774, %r383, %r1850;
	@%p1774 bra 	$L__BB0_895;
	shl.b32 	%r1854, %r383, 5;
	add.s32 	%r1855, %r344, %r1854;
	shl.b32 	%r1856, %r1855, 1;
	mov.u32 	%r1857, shared_mem;
	add.s32 	%r1858, %r1857, %r1856;
	ld.shared.u16 	%rs3829, [%r1858];
	bra.uni 	$L__BB0_896;
$L__BB0_895:
	ld.param.u64 	%rd932, [_Z26ms_deformable_im2col_ultraI6__halfLi8ELi4ELi32EEvPKT_PKlS5_S3_S3_iiiiPS1_Pi_param_0];
	add.s32 	%r1851, %r345, %r383;
	shl.b32 	%r1852, %r1851, 5;
	add.s32 	%r1853, %r1852, %r2115;
	mul.wide.s32 	%rd654, %r1853, 2;
	add.s64 	%rd653, %rd932, %rd654;
	// begin inline asm
	ld.global.nc.b16 %rs3829, [%rd653];
	// end inline asm
$L__BB0_896:
	// begin inline asm
	{fma.rn.f16 %rs3830,%rs3829,%rs3068,%rs3830;
}
	// end inline asm
$L__BB0_897:
	setp.lt.s32 	%p1776, %r1839, 0;
	setp.lt.s32 	%p1777, %r1838, -1;
	or.pred  	%p1778, %p1777, %p1776;
	setp.ge.s32 	%p1779, %r380, %r342;
	or.pred  	%p1780, %p1778, %p1779;
	or.pred  	%p1781, %p1780, %p1763;
	@%p1781 bra 	$L__BB0_902;
	mad.lo.s32 	%r384, %r380, %r343, %r1839;
	ld.shared.u32 	%r1859, [_ZZ26ms_deformable_im2col_ultraI6__halfLi8ELi4ELi32EEvPKT_PKlS5_S3_S3_iiiiPS1_PiE12cache_status+28];
	setp.ge.s32 	%p1782, %r384, %r1859;
	@%p1782 bra 	$L__BB0_900;
	shl.b32 	%r1863, %r384, 5;
	add.s32 	%r1864, %r344, %r1863;
	shl.b32 	%r1865, %r1864, 1;
	mov.u32 	%r1866, shared_mem;
	add.s32 	%r1867, %r1866, %r1865;
	ld.shared.u16 	%rs3831, [%r1867];
	bra.uni 	$L__BB0_901;
$L__BB0_900:
	ld.param.u64 	%rd933, [_Z26ms_deformable_im2col_ultraI6__halfLi8ELi4ELi32EEvPKT_PKlS5_S3_S3_iiiiPS1_Pi_param_0];
	add.s32 	%r1860, %r345, %r384;
	shl.b32 	%r1861, %r1860, 5;
	add.s32 	%r1862, %r1861, %r2115;
	mul.wide.s32 	%rd656, %r1862, 2;
	add.s64 	%rd655, %rd933, %rd656;
	// begin inline asm
	ld.global.nc.b16 %rs3831, [%rd655];
	// end inline asm
$L__BB0_901:
	// begin inline asm
	{fma.rn.f16 %rs3830,%rs3831,%rs3069,%rs3830;
}
	// end inline asm
$L__BB0_902:
	min.s32 	%r1868, %r1838, %r1839;
	setp.lt.s32 	%p1785, %r1868, -1;
	or.pred  	%p1786, %p1779, %p1772;
	or.pred  	%p1787, %p1786, %p1785;
	@%p1787 bra 	$L__BB0_907;
	mad.lo.s32 	%r385, %r380, %r343, %r381;
	ld.shared.u32 	%r1869, [_ZZ26ms_deformable_im2col_ultraI6__halfLi8ELi4ELi32EEvPKT_PKlS5_S3_S3_iiiiPS1_PiE12cache_status+28];
	setp.ge.s32 	%p1788, %r385, %r1869;
	@%p1788 bra 	$L__BB0_905;
	shl.b32 	%r1873, %r385, 5;
	add.s32 	%r1874, %r344, %r1873;
	shl.b32 	%r1875, %r1874, 1;
	mov.u32 	%r1876, shared_mem;
	add.s32 	%r1877, %r1876, %r1875;
	ld.shared.u16 	%rs3833, [%r1877];
	bra.uni 	$L__BB0_906;
$L__BB0_905:
	ld.param.u64 	%rd934, [_Z26ms_deformable_im2col_ultraI6__halfLi8ELi4ELi32EEvPKT_PKlS5_S3_S3_iiiiPS1_Pi_param_0];
	add.s32 	%r1870, %r345, %r385;
	shl.b32 	%r1871, %r1870, 5;
	add.s32 	%r1872, %r1871, %r2115;
	mul.wide.s32 	%rd658, %r1872, 2;
	add.s64 	%rd657, %rd934, %rd658;
	// begin inline asm
	ld.global.nc.b16 %rs3833, [%rd657];
	// end inline asm
$L__BB0_906:
	// begin inline asm
	{fma.rn.f16 %rs3830,%rs3833,%rs3070,%rs3830;
}
	// end inline asm
$L__BB0_907:
	// begin inline asm
	{fma.rn.f16 %rs3586,%rs3064,%rs3830,%rs3586;
}
	// end inline asm
$L__BB0_908:
	add.s64 	%rd659, %rd4, 116;
	// begin inline asm
	ld.global.nc.b16 %rs3095, [%rd659];
	// end inline asm
	add.s64 	%rd660, %rd4, 118;
	// begin inline asm
	ld.global.nc.b16 %rs3096, [%rd660];
	// end inline asm
	add.s64 	%rd661, %rd6, 58;
	// begin inline asm
	ld.global.nc.b16 %rs3097, [%rd661];
	// end inline asm
	// begin inline asm
	{  cvt.f32.f16 %f1197, %rs3095;}

	// end inline asm
	add.f32 	%f1199, %f1197, 0f3F800000;
	mul.f32 	%f1200, %f1199, %f103;
	fma.rn.f32 	%f115, %f1200, 0f3F000000, 0fBF000000;
	// begin inline asm
	{  cvt.f32.f16 %f1198, %rs3096;}

	// end inline asm
	add.f32 	%f1201, %f1198, 0f3F800000;
	mul.f32 	%f1202, %f1201, %f104;
	fma.rn.f32 	%f1203, %f1202, 0f3F000000, 0fBF000000;
	setp.leu.f32 	%p1789, %f115, 0fBF800000;
	setp.leu.f32 	%p1790, %f1203, 0fBF800000;
	or.pred  	%p1791, %p1789, %p1790;
	setp.geu.f32 	%p1792, %f115, %f103;
	or.pred  	%p1793, %p1792, %p1791;
	setp.geu.f32 	%p1794, %f1203, %f104;
	or.pred  	%p1795, %p1793, %p1794;
	@%p1795 bra 	$L__BB0_930;
	cvt.rmi.f32.f32 	%f1208, %f115;
	cvt.rzi.s32.f32 	%r1878, %f1208;
	cvt.rmi.f32.f32 	%f1209, %f1203;
	cvt.rzi.s32.f32 	%r1879, %f1209;
	add.s32 	%r388, %r1878, 1;
	add.s32 	%r389, %r1879, 1;
	cvt.rn.f32.s32 	%f1210, %r1878;
	sub.f32 	%f1211, %f115, %f1210;
	cvt.rn.f32.s32 	%f1212, %r1879;
	sub.f32 	%f1213, %f1203, %f1212;
	mov.f32 	%f1214, 0f3F800000;
	sub.f32 	%f1215, %f1214, %f1211;
	sub.f32 	%f1216, %f1214, %f1213;
	mul.f32 	%f1204, %f1215, %f1216;
	// begin inline asm
	{  cvt.rn.f16.f32 %rs3100, %f1204;}

	// end inline asm
	mul.f32 	%f1205, %f1215, %f1213;
	// begin inline asm
	{  cvt.rn.f16.f32 %rs3101, %f1205;}

	// end inline asm
	mul.f32 	%f1206, %f1211, %f1216;
	// begin inline asm
	{  cvt.rn.f16.f32 %rs3102, %f1206;}

	// end inline asm
	mul.f32 	%f1207, %f1211, %f1213;
	// begin inline asm
	{  cvt.rn.f16.f32 %rs3103, %f1207;}

	// end inline asm
	or.b32  	%r1880, %r1878, %r1879;
	setp.lt.s32 	%p1796, %r1880, 0;
	setp.ge.s32 	%p1797, %r1878, %r342;
	setp.ge.s32 	%p1798, %r1879, %r343;
	or.pred  	%p1799, %p1797, %p1798;
	or.pred  	%p1800, %p1799, %p1796;
	mov.u16 	%rs3839, %rs1345;
	@%p1800 bra 	$L__BB0_914;
	mad.lo.s32 	%r390, %r1878, %r343, %r1879;
	ld.shared.u32 	%r1881, [_ZZ26ms_deformable_im2col_ultraI6__halfLi8ELi4ELi32EEvPKT_PKlS5_S3_S3_iiiiPS1_PiE12cache_status+28];
	setp.lt.s32 	%p1801, %r390, %r1881;
	@%p1801 bra 	$L__BB0_912;
	ld.param.u64 	%rd935, [_Z26ms_deformable_im2col_ultraI6__halfLi8ELi4ELi32EEvPKT_PKlS5_S3_S3_iiiiPS1_Pi_param_0];
	add.s32 	%r1882, %r345, %r390;
	shl.b32 	%r1883, %r1882, 5;
	add.s32 	%r1884, %r1883, %r2115;
	mul.wide.s32 	%rd663, %r1884, 2;
	add.s64 	%rd662, %rd935, %rd663;
	// begin inline asm
	ld.global.nc.b16 %rs3836, [%rd662];
	// end inline asm
	bra.uni 	$L__BB0_913;
$L__BB0_912:
	shl.b32 	%r1885, %r390, 5;
	add.s32 	%r1886, %r344, %r1885;
	shl.b32 	%r1887, %r1886, 1;
	mov.u32 	%r1888, shared_mem;
	add.s32 	%r1889, %r1888, %r1887;
	ld.shared.u16 	%rs3836, [%r1889];
$L__BB0_913:
	// begin inline asm
	{fma.rn.f16 %rs3839,%rs3836,%rs3100,%rs1345;
}
	// end inline asm
$L__BB0_914:
	setp.lt.s32 	%p1803, %r1878, 0;
	setp.lt.s32 	%p1804, %r1879, -1;
	or.pred  	%p1805, %p1803, %p1804;
	or.pred  	%p1806, %p1805, %p1797;
	setp.ge.s32 	%p1807, %r389, %r343;
	or.pred  	%p1808, %p1806, %p1807;
	@%p1808 bra 	$L__BB0_919;
	mad.lo.s32 	%r391, %r1878, %r343, %r389;
	ld.shared.u32 	%r1890, [_ZZ26ms_deformable_im2col_ultraI6__halfLi8ELi4ELi32EEvPKT_PKlS5_S3_S3_iiiiPS1_PiE12cache_status+28];
	setp.ge.s32 	%p1809, %r391, %r1890;
	@%p1809 bra 	$L__BB0_917;
	shl.b32 	%r1894, %r391, 5;
	add.s32 	%r1895, %r344, %r1894;
	shl.b32 	%r1896, %r1895, 1;
	mov.u32 	%r1897, shared_mem;
	add.s32 	%r1898, %r1897, %r1896;
	ld.shared.u16 	%rs3838, [%r1898];
	bra.uni 	$L__BB0_918;
$L__BB0_917:
	ld.param.u64 	%rd936, [_Z26ms_deformable_im2col_ultraI6__halfLi8ELi4ELi32EEvPKT_PKlS5_S3_S3_iiiiPS1_Pi_param_0];
	add.s32 	%r1891, %r345, %r391;
	shl.b32 	%r1892, %r1891, 5;
	add.s32 	%r1893, %r1892, %r2115;
	mul.wide.s32 	%rd665, %r1893, 2;
	add.s64 	%rd664, %rd936, %rd665;
	// begin inline asm
	ld.global.nc.b16 %rs3838, [%rd664];
	// end inline asm
$L__BB0_918:
	// begin inline asm
	{fma.rn.f16 %rs3839,%rs3838,%rs3101,%rs3839;
}
	// end inline asm
$L__BB0_919:
	setp.lt.s32 	%p1811, %r1879, 0;
	setp.lt.s32 	%p1812, %r1878, -1;
	or.pred  	%p1813, %p1812, %p1811;
	setp.ge.s32 	%p1814, %r388, %r342;
	or.pred  	%p1815, %p1813, %p1814;
	or.pred  	%p1816, %p1815, %p1798;
	@%p1816 bra 	$L__BB0_924;
	mad.lo.s32 	%r392, %r388, %r343, %r1879;
	ld.shared.u32 	%r1899, [_ZZ26ms_deformable_im2col_ultraI6__halfLi8ELi4ELi32EEvPKT_PKlS5_S3_S3_iiiiPS1_PiE12cache_status+28];
	setp.ge.s32 	%p1817, %r392, %r1899;
	@%p1817 bra 	$L__BB0_922;
	shl.b32 	%r1903, %r392, 5;
	add.s32 	%r1904, %r344, %r1903;
	shl.b32 	%r1905, %r1904, 1;
	mov.u32 	%r1906, shared_mem;
	add.s32 	%r1907, %r1906, %r1905;
	ld.shared.u16 	%rs3840, [%r1907];
	bra.uni 	$L__BB0_923;
$L__BB0_922:
	ld.param.u64 	%rd937, [_Z26ms_deformable_im2col_ultraI6__halfLi8ELi4ELi32EEvPKT_PKlS5_S3_S3_iiiiPS1_Pi_param_0];
	add.s32 	%r1900, %r345, %r392;
	shl.b32 	%r1901, %r1900, 5;
	add.s32 	%r1902, %r1901, %r2115;
	mul.wide.s32 	%rd667, %r1902, 2;
	add.s64 	%rd666, %rd937, %rd667;
	// begin inline asm
	ld.global.nc.b16 %rs3840, [%rd666];
	// end inline asm
$L__BB0_923:
	// begin inline asm
	{fma.rn.f16 %rs3839,%rs3840,%rs3102,%rs3839;
}
	// end inline asm
$L__BB0_924:
	min.s32 	%r1908, %r1878, %r1879;
	setp.lt.s32 	%p1820, %r1908, -1;
	or.pred  	%p1821, %p1814, %p1807;
	or.pred  	%p1822, %p1821, %p1820;
	@%p1822 bra 	$L__BB0_929;
	mad.lo.s32 	%r393, %r388, %r343, %r389;
	ld.shared.u32 	%r1909, [_ZZ26ms_deformable_im2col_ultraI6__halfLi8ELi4ELi32EEvPKT_PKlS5_S3_S3_iiiiPS1_PiE12cache_status+28];
	setp.ge.s32 	%p1823, %r393, %r1909;
	@%p1823 bra 	$L__BB0_927;
	shl.b32 	%r1913, %r393, 5;
	add.s32 	%r1914, %r344, %r1913;
	shl.b32 	%r1915, %r1914, 1;
	mov.u32 	%r1916, shared_mem;
	add.s32 	%r1917, %r1916, %r1915;
	ld.shared.u16 	%rs3842, [%r1917];
	bra.uni 	$L__BB0_928;
$L__BB0_927:
	ld.param.u64 	%rd938, [_Z26ms_deformable_im2col_ultraI6__halfLi8ELi4ELi32EEvPKT_PKlS5_S3_S3_iiiiPS1_Pi_param_0];
	add.s32 	%r1910, %r345, %r393;
	shl.b32 	%r1911, %r1910, 5;
	add.s32 	%r1912, %r1911, %r2115;
	mul.wide.s32 	%rd669, %r1912, 2;
	add.s64 	%rd668, %rd938, %rd669;
	// begin inline asm
	ld.global.nc.b16 %rs3842, [%rd668];
	// end inline asm
$L__BB0_928:
	// begin inline asm
	{fma.rn.f16 %rs3839,%rs3842,%rs3103,%rs3839;
}
	// end inline asm
$L__BB0_929:
	// begin inline asm
	{fma.rn.f16 %rs3586,%rs3097,%rs3839,%rs3586;
}
	// end inline asm
$L__BB0_930:
	add.s64 	%rd670, %rd4, 120;
	// begin inline asm
	ld.global.nc.b16 %rs3128, [%rd670];
	// end inline asm
	add.s64 	%rd671, %rd4, 122;
	// begin inline asm
	ld.global.nc.b16 %rs3129, [%rd671];
	// end inline asm
	add.s64 	%rd672, %rd6, 60;
	// begin inline asm
	ld.global.nc.b16 %rs3130, [%rd672];
	// end inline asm
	// begin inline asm
	{  cvt.f32.f16 %f1217, %rs3128;}

	// end inline asm
	add.f32 	%f1219, %f1217, 0f3F800000;
	mul.f32 	%f1220, %f1219, %f103;
	fma.rn.f32 	%f117, %f1220, 0f3F000000, 0fBF000000;
	// begin inline asm
	{  cvt.f32.f16 %f1218, %rs3129;}

	// end inline asm
	add.f32 	%f1221, %f1218, 0f3F800000;
	mul.f32 	%f1222, %f1221, %f104;
	fma.rn.f32 	%f1223, %f1222, 0f3F000000, 0fBF000000;
	setp.leu.f32 	%p1824, %f117, 0fBF800000;
	setp.leu.f32 	%p1825, %f1223, 0fBF800000;
	or.pred  	%p1826, %p1824, %p1825;
	setp.geu.f32 	%p1827, %f117, %f103;
	or.pred  	%p1828, %p1827, %p1826;
	setp.geu.f32 	%p1829, %f1223, %f104;
	or.pred  	%p1830, %p1828, %p1829;
	@%p1830 bra 	$L__BB0_952;
	cvt.rmi.f32.f32 	%f1228, %f117;
	cvt.rzi.s32.f32 	%r1918, %f1228;
	cvt.rmi.f32.f32 	%f1229, %f1223;
	cvt.rzi.s32.f32 	%r1919, %f1229;
	add.s32 	%r396, %r1918, 1;
	add.s32 	%r397, %r1919, 1;
	cvt.rn.f32.s32 	%f1230, %r1918;
	sub.f32 	%f1231, %f117, %f1230;
	cvt.rn.f32.s32 	%f1232, %r1919;
	sub.f32 	%f1233, %f1223, %f1232;
	mov.f32 	%f1234, 0f3F800000;
	sub.f32 	%f1235, %f1234, %f1231;
	sub.f32 	%f1236, %f1234, %f1233;
	mul.f32 	%f1224, %f1235, %f1236;
	// begin inline asm
	{  cvt.rn.f16.f32 %rs3133, %f1224;}

	// end inline asm
	mul.f32 	%f1225, %f1235, %f1233;
	// begin inline asm
	{  cvt.rn.f16.f32 %rs3134, %f1225;}

	// end inline asm
	mul.f32 	%f1226, %f1231, %f1236;
	// begin inline asm
	{  cvt.rn.f16.f32 %rs3135, %f1226;}

	// end inline asm
	mul.f32 	%f1227, %f1231, %f1233;
	// begin inline asm
	{  cvt.rn.f16.f32 %rs3136, %f1227;}

	// end inline asm
	or.b32  	%r1920, %r1918, %r1919;
	setp.lt.s32 	%p1831, %r1920, 0;
	setp.ge.s32 	%p1832, %r1918, %r342;
	setp.ge.s32 	%p1833, %r1919, %r343;
	or.pred  	%p1834, %p1832, %p1833;
	or.pred  	%p1835, %p1834, %p1831;
	mov.u16 	%rs3848, %rs1345;
	@%p1835 bra 	$L__BB0_936;
	mad.lo.s32 	%r398, %r1918, %r343, %r1919;
	ld.shared.u32 	%r1921, [_ZZ26ms_deformable_im2col_ultraI6__halfLi8ELi4ELi32EEvPKT_PKlS5_S3_S3_iiiiPS1_PiE12cache_status+28];
	setp.lt.s32 	%p1836, %r398, %r1921;
	@%p1836 bra 	$L__BB0_934;
	ld.param.u64 	%rd939, [_Z26ms_deformable_im2col_ultraI6__halfLi8ELi4ELi32EEvPKT_PKlS5_S3_S3_iiiiPS1_Pi_param_0];
	add.s32 	%r1922, %r345, %r398;
	shl.b32 	%r1923, %r1922, 5;
	add.s32 	%r1924, %r1923, %r2115;
	mul.wide.s32 	%rd674, %r1924, 2;
	add.s64 	%rd673, %rd939, %rd674;
	// begin inline asm
	ld.global.nc.b16 %rs3845, [%rd673];
	// end inline asm
	bra.uni 	$L__BB0_935;
$L__BB0_934:
	shl.b32 	%r1925, %r398, 5;
	add.s32 	%r1926, %r344, %r1925;
	shl.b32 	%r1927, %r1926, 1;
	mov.u32 	%r1928, shared_mem;
	add.s32 	%r1929, %r1928, %r1927;
	ld.shared.u16 	%rs3845, [%r1929];
$L__BB0_935:
	// begin inline asm
	{fma.rn.f16 %rs3848,%rs3845,%rs3133,%rs1345;
}
	// end inline asm
$L__BB0_936:
	setp.lt.s32 	%p1838, %r1918, 0;
	setp.lt.s32 	%p1839, %r1919, -1;
	or.pred  	%p1840, %p1838, %p1839;
	or.pred  	%p1841, %p1840, %p1832;
	setp.ge.s32 	%p1842, %r397, %r343;
	or.pred  	%p1843, %p1841, %p1842;
	@%p1843 bra 	$L__BB0_941;
	mad.lo.s32 	%r399, %r1918, %r343, %r397;
	ld.shared.u32 	%r1930, [_ZZ26ms_deformable_im2col_ultraI6__halfLi8ELi4ELi32EEvPKT_PKlS5_S3_S3_iiiiPS1_PiE12cache_status+28];
	setp.ge.s32 	%p1844, %r399, %r1930;
	@%p1844 bra 	$L__BB0_939;
	shl.b32 	%r1934, %r399, 5;
	add.s32 	%r1935, %r344, %r1934;
	shl.b32 	%r1936, %r1935, 1;
	mov.u32 	%r1937, shared_mem;
	add.s32 	%r1938, %r1937, %r1936;
	ld.shared.u16 	%rs3847, [%r1938];
	bra.uni 	$L__BB0_940;
$L__BB0_939:
	ld.param.u64 	%rd940, [_Z26ms_deformable_im2col_ultraI6__halfLi8ELi4ELi32EEvPKT_PKlS5_S3_S3_iiiiPS1_Pi_param_0];
	add.s32 	%r1931, %r345, %r399;
	shl.b32 	%r1932, %r1931, 5;
	add.s32 	%r1933, %r1932, %r2115;
	mul.wide.s32 	%rd676, %r1933, 2;
	add.s64 	%rd675, %rd940, %rd676;
	// begin inline asm
	ld.global.nc.b16 %rs3847, [%rd675];
	// end inline asm
$L__BB0_940:
	// begin inline asm
	{fma.rn.f16 %rs3848,%rs3847,%rs3134,%rs3848;
}
	// end inline asm
$L__BB0_941:
	setp.lt.s32 	%p1846, %r1919, 0;
	setp.lt.s32 	%p1847, %r1918, -1;
	or.pred  	%p1848, %p1847, %p1846;
	setp.ge.s32 	%p1849, %r396, %r342;
	or.pred  	%p1850, %p1848, %p1849;
	or.pred  	%p1851, %p1850, %p1833;
	@%p1851 bra 	$L__BB0_946;
	mad.lo.s32 	%r400, %r396, %r343, %r1919;
	ld.shared.u32 	%r1939, [_ZZ26ms_deformable_im2col_ultraI6__halfLi8ELi4ELi32EEvPKT_PKlS5_S3_S3_iiiiPS1_PiE12cache_status+28];
	setp.ge.s32 	%p1852, %r400, %r1939;
	@%p1852 bra 	$L__BB0_944;
	shl.b32 	%r1943, %r400, 5;
	add.s32 	%r1944, %r344, %r1943;
	shl.b32 	%r1945, %r1944, 1;
	mov.u32 	%r1946, shared_mem;
	add.s32 	%r1947, %r1946, %r1945;
	ld.shared.u16 	%rs3849, [%r1947];
	bra.uni 	$L__BB0_945;
$L__BB0_944:
	ld.param.u64 	%rd941, [_Z26ms_deformable_im2col_ultraI6__halfLi8ELi4ELi32EEvPKT_PKlS5_S3_S3_iiiiPS1_Pi_param_0];
	add.s32 	%r1940, %r345, %r400;
	shl.b32 	%r1941, %r1940, 5;
	add.s32 	%r1942, %r1941, %r2115;
	mul.wide.s32 	%rd678, %r1942, 2;
	add.s64 	%rd677, %rd941, %rd678;
	// begin inline asm
	ld.global.nc.b16 %rs3849, [%rd677];
	// end inline asm
$L__BB0_945:
	// begin inline asm
	{fma.rn.f16 %rs3848,%rs3849,%rs3135,%rs3848;
}
	// end inline asm
$L__BB0_946:
	min.s32 	%r1948, %r1918, %r1919;
	setp.lt.s32 	%p1855, %r1948, -1;
	or.pred  	%p1856, %p1849, %p1842;
	or.pred  	%p1857, %p1856, %p1855;
	@%p1857 bra 	$L__BB0_951;
	mad.lo.s32 	%r401, %r396, %r343, %r397;
	ld.shared.u32 	%r1949, [_ZZ26ms_deformable_im2col_ultraI6__halfLi8ELi4ELi32EEvPKT_PKlS5_S3_S3_iiiiPS1_PiE12cache_status+28];
	setp.ge.s32 	%p1858, %r401, %r1949;
	@%p1858 bra 	$L__BB0_949;
	shl.b32 	%r1953, %r401, 5;
	add.s32 	%r1954, %r344, %r1953;
	shl.b32 	%r1955, %r1954, 1;
	mov.u32 	%r1956, shared_mem;
	add.s32 	%r1957, %r1956, %r1955;
	ld.shared.u16 	%rs3851, [%r1957];
	bra.uni 	$L__BB0_950;
$L__BB0_949:
	ld.param.u64 	%rd942, [_Z26ms_deformable_im2col_ultraI6__halfLi8ELi4ELi32EEvPKT_PKlS5_S3_S3_iiiiPS1_Pi_param_0];
	add.s32 	%r1950, %r345, %r401;
	shl.b32 	%r1951, %r1950, 5;
	add.s32 	%r1952, %r1951, %r2115;
	mul.wide.s32 	%rd680, %r1952, 2;
	add.s64 	%rd679, %rd942, %rd680;
	// begin inline asm
	ld.global.nc.b16 %rs3851, [%rd679];
	// end inline asm
$L__BB0_950:
	// begin inline asm
	{fma.rn.f16 %rs3848,%rs3851,%rs3136,%rs3848;
}
	// end inline asm
$L__BB0_951:
	// begin inline asm
	{fma.rn.f16 %rs3586,%rs3130,%rs3848,%rs3586;
}
	// end inline asm
$L__BB0_952:
	add.s64 	%rd681, %rd4, 124;
	// begin inline asm
	ld.global.nc.b16 %rs3161, [%rd681];
	// end inline asm
	add.s64 	%rd682, %rd4, 126;
	// begin inline asm
	ld.global.nc.b16 %rs3162, [%rd682];
	// end inline asm
	add.s64 	%rd683, %rd6, 62;
	// begin inline asm
	ld.global.nc.b16 %rs3163, [%rd683];
	// end inline asm
	// begin inline asm
	{  cvt.f32.f16 %f1237, %rs3161;}

	// end inline asm
	add.f32 	%f1239, %f1237, 0f3F800000;
	mul.f32 	%f1240, %f1239, %f103;
	fma.rn.f32 	%f119, %f1240, 0f3F000000, 0fBF000000;
	// begin inline asm
	{  cvt.f32.f16 %f1238, %rs3162;}

	// end inline asm
	add.f32 	%f1241, %f1238, 0f3F800000;
	mul.f32 	%f1242, %f1241, %f104;
	fma.rn.f32 	%f1243, %f1242, 0f3F000000, 0fBF000000;
	setp.leu.f32 	%p1859, %f119, 0fBF800000;
	setp.leu.f32 	%p1860, %f1243, 0fBF800000;
	or.pred  	%p1861, %p1859, %p1860;
	setp.geu.f32 	%p1862, %f119, %f103;
	or.pred  	%p1863, %p1862, %p1861;
	setp.geu.f32 	%p1864, %f1243, %f104;
	or.pred  	%p1865, %p1863, %p1864;
	@%p1865 bra 	$L__BB0_1054;
	cvt.rmi.f32.f32 	%f1248, %f119;
	cvt.rzi.s32.f32 	%r1958, %f1248;
	cvt.rmi.f32.f32 	%f1249, %f1243;
	cvt.rzi.s32.f32 	%r1959, %f1249;
	add.s32 	%r404, %r1958, 1;
	add.s32 	%r405, %r1959, 1;
	cvt.rn.f32.s32 	%f1250, %r1958;
	sub.f32 	%f1251, %f119, %f1250;
	cvt.rn.f32.s32 	%f1252, %r1959;
	sub.f32 	%f1253, %f1243, %f1252;
	mov.f32 	%f1254, 0f3F800000;
	sub.f32 	%f1255, %f1254, %f1251;
	sub.f32 	%f1256, %f1254, %f1253;
	mul.f32 	%f1244, %f1255, %f1256;
	// begin inline asm
	{  cvt.rn.f16.f32 %rs3166, %f1244;}

	// end inline asm
	mul.f32 	%f1245, %f1255, %f1253;
	// begin inline asm
	{  cvt.rn.f16.f32 %rs3167, %f1245;}

	// end inline asm
	mul.f32 	%f1246, %f1251, %f1256;
	// begin inline asm
	{  cvt.rn.f16.f32 %rs3168, %f1246;}

	// end inline asm
	mul.f32 	%f1247, %f1251, %f1253;
	// begin inline asm
	{  cvt.rn.f16.f32 %rs3169, %f1247;}

	// end inline asm
	or.b32  	%r1960, %r1958, %r1959;
	setp.lt.s32 	%p1866, %r1960, 0;
	setp.ge.s32 	%p1867, %r1958, %r342;
	setp.ge.s32 	%p1868, %r1959, %r343;
	or.pred  	%p1869, %p1867, %p1868;
	or.pred  	%p1870, %p1869, %p1866;
	mov.u16 	%rs3857, %rs1345;
	@%p1870 bra 	$L__BB0_958;
	mad.lo.s32 	%r406, %r1958, %r343, %r1959;
	ld.shared.u32 	%r1961, [_ZZ26ms_deformable_im2col_ultraI6__halfLi8ELi4ELi32EEvPKT_PKlS5_S3_S3_iiiiPS1_PiE12cache_status+28];
	setp.lt.s32 	%p1871, %r406, %r1961;
	@%p1871 bra 	$L__BB0_956;
	ld.param.u64 	%rd943, [_Z26ms_deformable_im2col_ultraI6__halfLi8ELi4ELi32EEvPKT_PKlS5_S3_S3_iiiiPS1_Pi_param_0];
	add.s32 	%r1962, %r345, %r406;
	shl.b32 	%r1963, %r1962, 5;
	add.s32 	%r1964, %r1963, %r2115;
	mul.wide.s32 	%rd685, %r1964, 2;
	add.s64 	%rd684, %rd943, %rd685;
	// begin inline asm
	ld.global.nc.b16 %rs3854, [%rd684];
	// end inline asm
	bra.uni 	$L__BB0_957;
$L__BB0_956:
	shl.b32 	%r1965, %r406, 5;
	add.s32 	%r1966, %r344, %r1965;
	shl.b32 	%r1967, %r1966, 1;
	mov.u32 	%r1968, shared_mem;
	add.s32 	%r1969, %r1968, %r1967;
	ld.shared.u16 	%rs3854, [%r1969];
$L__BB0_957:
	// begin inline asm
	{fma.rn.f16 %rs3857,%rs3854,%rs3166,%rs1345;
}
	// end inline asm
$L__BB0_958:
	setp.lt.s32 	%p1873, %r1958, 0;
	setp.lt.s32 	%p1874, %r1959, -1;
	or.pred  	%p1875, %p1873, %p1874;
	or.pred  	%p1876, %p1875, %p1867;
	setp.ge.s32 	%p1877, %r405, %r343;
	or.pred  	%p1878, %p1876, %p1877;
	@%p1878 bra 	$L__BB0_963;
	mad.lo.s32 	%r407, %r1958, %r343, %r405;
	ld.shared.u32 	%r1970, [_ZZ26ms_deformable_im2col_ultraI6__halfLi8ELi4ELi32EEvPKT_PKlS5_S3_S3_iiiiPS1_PiE12cache_status+28];
	setp.ge.s32 	%p1879, %r407, %r1970;
	@%p1879 bra 	$L__BB0_961;
	shl.b32 	%r1974, %r407, 5;
	add.s32 	%r1975, %r344, %r1974;
	shl.b32 	%r1976, %r1975, 1;
	mov.u32 	%r1977, shared_mem;
	add.s32 	%r1978, %r1977, %r1976;
	ld.shared.u16 	%rs3856, [%r1978];
	bra.uni 	$L__BB0_962;
$L__BB0_961:
	ld.param.u64 	%rd944, [_Z26ms_deformable_im2col_ultraI6__halfLi8ELi4ELi32EEvPKT_PKlS5_S3_S3_iiiiPS1_Pi_param_0];
	add.s32 	%r1971, %r345, %r407;
	shl.b32 	%r1972, %r1971, 5;
	add.s32 	%r1973, %r1972, %r2115;
	mul.wide.s32 	%rd687, %r1973, 2;
	add.s64 	%rd686, %rd944, %rd687;
	// begin inline asm
	ld.global.nc.b16 %rs3856, [%rd686];
	// end inline asm
$L__BB0_962:
	// begin inline asm
	{fma.rn.f16 %rs3857,%rs3856,%rs3167,%rs3857;
}
	// end inline asm
$L__BB0_963:
	setp.lt.s32 	%p1881, %r1959, 0;
	setp.lt.s32 	%p1882, %r1958, -1;
	or.pred  	%p1883, %p1882, %p1881;
	setp.ge.s32 	%p1884, %r404, %r342;
	or.pred  	%p1885, %p1883, %p1884;
	or.pred  	%p1886, %p1885, %p1868;
	@%p1886 bra 	$L__BB0_968;
	mad.lo.s32 	%r408, %r404, %r343, %r1959;
	ld.shared.u32 	%r1979, [_ZZ26ms_deformable_im2col_ultraI6__halfLi8ELi4ELi32EEvPKT_PKlS5_S3_S3_iiiiPS1_PiE12cache_status+28];
	setp.ge.s32 	%p1887, %r408, %r1979;
	@%p1887 bra 	$L__BB0_966;
	shl.b32 	%r1983, %r408, 5;
	add.s32 	%r1984, %r344, %r1983;
	shl.b32 	%r1985, %r1984, 1;
	mov.u32 	%r1986, shared_mem;
	add.s32 	%r1987, %r1986, %r1985;
	ld.shared.u16 	%rs3858, [%r1987];
	bra.uni 	$L__BB0_967;
$L__BB0_966:
	ld.param.u64 	%rd945, [_Z26ms_deformable_im2col_ultraI6__halfLi8ELi4ELi32EEvPKT_PKlS5_S3_S3_iiiiPS1_Pi_param_0];
	add.s32 	%r1980, %r345, %r408;
	shl.b32 	%r1981, %r1980, 5;
	add.s32 	%r1982, %r1981, %r2115;
	mul.wide.s32 	%rd689, %r1982, 2;
	add.s64 	%rd688, %rd945, %rd689;
	// begin inline asm
	ld.global.nc.b16 %rs3858, [%rd688];
	// end inline asm
$L__BB0_967:
	// begin inline asm
	{fma.rn.f16 %rs3857,%rs3858,%rs3168,%rs3857;
}
	// end inline asm
$L__BB0_968:
	min.s32 	%r1988, %r1958, %r1959;
	setp.lt.s32 	%p1890, %r1988, -1;
	or.pred  	%p1891, %p1884, %p1877;
	or.pred  	%p1892, %p1891, %p1890;
	@%p1892 bra 	$L__BB0_973;
	mad.lo.s32 	%r409, %r404, %r343, %r405;
	ld.shared.u32 	%r1989, [_ZZ26ms_deformable_im2col_ultraI6__halfLi8ELi4ELi32EEvPKT_PKlS5_S3_S3_iiiiPS1_PiE12cache_status+28];
	setp.ge.s32 	%p1893, %r409, %r1989;
	@%p1893 bra 	$L__BB0_971;
	shl.b32 	%r1993, %r409, 5;
	add.s32 	%r1994, %r344, %r1993;
	shl.b32 	%r1995, %r1994, 1;
	mov.u32 	%r1996, shared_mem;
	add.s32 	%r1997, %r1996, %r1995;
	ld.shared.u16 	%rs3860, [%r1997];
	bra.uni 	$L__BB0_972;
$L__BB0_971:
	ld.param.u64 	%rd946, [_Z26ms_deformable_im2col_ultraI6__halfLi8ELi4ELi32EEvPKT_PKlS5_S3_S3_iiiiPS1_Pi_param_0];
	add.s32 	%r1990, %r345, %r409;
	shl.b32 	%r1991, %r1990, 5;
	add.s32 	%r1992, %r1991, %r2115;
	mul.wide.s32 	%rd691, %r1992, 2;
	add.s64 	%rd690, %rd946, %rd691;
	// begin inline asm
	ld.global.nc.b16 %rs3860, [%rd690];
	// end inline asm
$L__BB0_972:
	// begin inline asm
	{fma.rn.f16 %rs3857,%rs3860,%rs3169,%rs3857;
}
	// end inline asm
$L__BB0_973:
	// begin inline asm
	{fma.rn.f16 %rs3586,%rs3163,%rs3857,%rs3586;
}
	// end inline asm
	bra.uni 	$L__BB0_1054;
$L__BB0_974:
	add.s64 	%rd692, %rd4, 96;
	// begin inline asm
	ld.global.nc.b16 %rs3194, [%rd692];
	// end inline asm
	add.s64 	%rd693, %rd4, 98;
	// begin inline asm
	ld.global.nc.b16 %rs3195, [%rd693];
	// end inline asm
	add.s64 	%rd694, %rd6, 48;
	// begin inline asm
	ld.global.nc.b16 %rs3196, [%rd694];
	// end inline asm
	// begin inline asm
	{  cvt.f32.f16 %f1257, %rs3194;}

	// end inline asm
	add.f32 	%f1259, %f1257, 0f3F800000;
	mul.f32 	%f1260, %f1259, %f103;
	fma.rn.f32 	%f121, %f1260, 0f3F000000, 0fBF000000;
	// begin inline asm
	{  cvt.f32.f16 %f1258, %rs3195;}

	// end inline asm
	add.f32 	%f1261, %f1258, 0f3F800000;
	mul.f32 	%f1262, %f1261, %f104;
	fma.rn.f32 	%f1263, %f1262, 0f3F000000, 0fBF000000;
	setp.leu.f32 	%p1894, %f121, 0fBF800000;
	setp.leu.f32 	%p1895, %f1263, 0fBF800000;
	or.pred  	%p1896, %p1894, %p1895;
	setp.geu.f32 	%p1897, %f121, %f103;
	or.pred  	%p1898, %p1897, %p1896;
	setp.geu.f32 	%p1899, %f1263, %f104;
	or.pred  	%p1900, %p1898, %p1899;
	@%p1900 bra 	$L__BB0_984;
	ld.param.u64 	%rd947, [_Z26ms_deformable_im2col_ultraI6__halfLi8ELi4ELi32EEvPKT_PKlS5_S3_S3_iiiiPS1_Pi_param_0];
	cvt.rmi.f32.f32 	%f1268, %f121;
	cvt.rzi.s32.f32 	%r1998, %f1268;
	cvt.rmi.f32.f32 	%f1269, %f1263;
	cvt.rzi.s32.f32 	%r1999, %f1269;
	add.s32 	%r412, %r1998, 1;
	add.s32 	%r413, %r1999, 1;
	cvt.rn.f32.s32 	%f1270, %r1998;
	sub.f32 	%f1271, %f121, %f1270;
	cvt.rn.f32.s32 	%f1272, %r1999;
	sub.f32 	%f1273, %f1263, %f1272;
	mov.f32 	%f1274, 0f3F800000;
	sub.f32 	%f1275, %f1274, %f1271;
	sub.f32 	%f1276, %f1274, %f1273;
	mul.f32 	%f1264, %f1275, %f1276;
	// begin inline asm
	{  cvt.rn.f16.f32 %rs3199, %f1264;}

	// end inline asm
	mul.f32 	%f1265, %f1275, %f1273;
	// begin inline asm
	{  cvt.rn.f16.f32 %rs3200, %f1265;}

	// end inline asm
	mul.f32 	%f1266, %f1271, %f1276;
	// begin inline asm
	{  cvt.rn.f16.f32 %rs3201, %f1266;}

	// end inline asm
	mul.f32 	%f1267, %f1271, %f1273;
	// begin inline asm
	{  cvt.rn.f16.f32 %rs3202, %f1267;}

	// end inline asm
	or.b32  	%r2000, %r1998, %r1999;
	setp.lt.s32 	%p1901, %r2000, 0;
	setp.ge.s32 	%p1902, %r1998, %r342;
	setp.ge.s32 	%p1903, %r1999, %r343;
	or.pred  	%p1904, %p1902, %p1903;
	mad.lo.s32 	%r2001, %r1998, %r343, %r1999;
	add.s32 	%r2002, %r345, %r2001;
	shl.b32 	%r2003, %r2002, 5;
	add.s32 	%r2004, %r2003, %r2115;
	mul.wide.s32 	%rd695, %r2004, 2;
	add.s64 	%rd85, %rd947, %rd695;
	or.pred  	%p1905, %p1904, %p1901;
	mov.u16 	%rs3863, %rs1345;
	@%p1905 bra 	$L__BB0_977;
	// begin inline asm
	ld.global.nc.b16 %rs3203, [%rd85];
	// end inline asm
	// begin inline asm
	{fma.rn.f16 %rs3863,%rs3203,%rs3199,%rs1345;
}
	// end inline asm
$L__BB0_977:
	setp.lt.s32 	%p1907, %r1998, 0;
	setp.lt.s32 	%p1908, %r1999, -1;
	or.pred  	%p1909, %p1907, %p1908;
	or.pred  	%p1910, %p1909, %p1902;
	setp.ge.s32 	%p1911, %r413, %r343;
	or.pred  	%p1912, %p1910, %p1911;
	@%p1912 bra 	$L__BB0_979;
	add.s64 	%rd697, %rd85, 64;
	// begin inline asm
	ld.global.nc.b16 %rs3208, [%rd697];
	// end inline asm
	// begin inline asm
	{fma.rn.f16 %rs3863,%rs3208,%rs3200,%rs3863;
}
	// end inline asm
$L__BB0_979:
	ld.param.u64 	%rd948, [_Z26ms_deformable_im2col_ultraI6__halfLi8ELi4ELi32EEvPKT_PKlS5_S3_S3_iiiiPS1_Pi_param_0];
	setp.lt.s32 	%p1914, %r1999, 0;
	setp.lt.s32 	%p1915, %r1998, -1;
	or.pred  	%p1916, %p1915, %p1914;
	setp.ge.s32 	%p1917, %r412, %r342;
	or.pred  	%p1918, %p1916, %p1917;
	mad.lo.s32 	%r2005, %r412, %r343, %r1999;
	add.s32 	%r2006, %r345, %r2005;
	shl.b32 	%r2007, %r2006, 5;
	add.s32 	%r2008, %r2007, %r2115;
	mul.wide.s32 	%rd698, %r2008, 2;
	add.s64 	%rd86, %rd948, %rd698;
	or.pred  	%p1919, %p1918, %p1903;
	@%p1919 bra 	$L__BB0_981;
	// begin inline asm
	ld.global.nc.b16 %rs3213, [%rd86];
	// end inline asm
	// begin inline asm
	{fma.rn.f16 %rs3863,%rs3213,%rs3201,%rs3863;
}
	// end inline asm
$L__BB0_981:
	min.s32 	%r2009, %r1998, %r1999;
	setp.lt.s32 	%p1922, %r2009, -1;
	or.pred  	%p1923, %p1917, %p1911;
	or.pred  	%p1924, %p1923, %p1922;
	@%p1924 bra 	$L__BB0_983;
	add.s64 	%rd700, %rd86, 64;
	// begin inline asm
	ld.global.nc.b16 %rs3218, [%rd700];
	// end inline asm
	// begin inline asm
	{fma.rn.f16 %rs3863,%rs3218,%rs3202,%rs3863;
}
	// end inline asm
$L__BB0_983:
	// begin inline asm
	{fma.rn.f16 %rs3586,%rs3196,%rs3863,%rs3586;
}
	// end inline asm
$L__BB0_984:
	add.s64 	%rd701, %rd4, 100;
	// begin inline asm
	ld.global.nc.b16 %rs3227, [%rd701];
	// end inline asm
	add.s64 	%rd702, %rd4, 102;
	// begin inline asm
	ld.global.nc.b16 %rs3228, [%rd702];
	// end inline asm
	add.s64 	%rd703, %rd6, 50;
	// begin inline asm
	ld.global.nc.b16 %rs3229, [%rd703];
	// end inline asm
	// begin inline asm
	{  cvt.f32.f16 %f1277, %rs3227;}

	// end inline asm
	add.f32 	%f1279, %f1277, 0f3F800000;
	mul.f32 	%f1280, %f1279, %f103;
	fma.rn.f32 	%f123, %f1280, 0f3F000000, 0fBF000000;
	// begin inline asm
	{  cvt.f32.f16 %f1278, %rs3228;}

	// end inline asm
	add.f32 	%f1281, %f1278, 0f3F800000;
	mul.f32 	%f1282, %f1281, %f104;
	fma.rn.f32 	%f1283, %f1282, 0f3F000000, 0fBF000000;
	setp.leu.f32 	%p1925, %f123, 0fBF800000;
	setp.leu.f32 	%p1926, %f1283, 0fBF800000;
	or.pred  	%p1927, %p1925, %p1926;
	setp.geu.f32 	%p1928, %f123, %f103;
	or.pred  	%p1929, %p1928, %p1927;
	setp.geu.f32 	%p1930, %f1283, %f104;
	or.pred  	%p1931, %p1929, %p1930;
	@%p1931 bra 	$L__BB0_994;
	ld.param.u64 	%rd949, [_Z26ms_deformable_im2col_ultraI6__halfLi8ELi4ELi32EEvPKT_PKlS5_S3_S3_iiiiPS1_Pi_param_0];
	cvt.rmi.f32.f32 	%f1288, %f123;
	cvt.rzi.s32.f32 	%r2010, %f1288;
	cvt.rmi.f32.f32 	%f1289, %f1283;
	cvt.rzi.s32.f32 	%r2011, %f1289;
	add.s32 	%r416, %r2010, 1;
	add.s32 	%r417, %r2011, 1;
	cvt.rn.f32.s32 	%f1290, %r2010;
	sub.f32 	%f1291, %f123, %f1290;
	cvt.rn.f32.s32 	%f1292, %r2011;
	sub.f32 	%f1293, %f1283, %f1292;
	mov.f32 	%f1294, 0f3F800000;
	sub.f32 	%f1295, %f1294, %f1291;
	sub.f32 	%f1296, %f1294, %f1293;
	mul.f32 	%f1284, %f1295, %f1296;
	// begin inline asm
	{  cvt.rn.f16.f32 %rs3232, %f1284;}

	// end inline asm
	mul.f32 	%f1285, %f1295, %f1293;
	// begin inline asm
	{  cvt.rn.f16.f32 %rs3233, %f1285;}

	// end inline asm
	mul.f32 	%f1286, %f1291, %f1296;
	// begin inline asm
	{  cvt.rn.f16.f32 %rs3234, %f1286;}

	// end inline asm
	mul.f32 	%f1287, %f1291, %f1293;
	// begin inline asm
	{  cvt.rn.f16.f32 %rs3235, %f1287;}

	// end inline asm
	or.b32  	%r2012, %r2010, %r2011;
	setp.lt.s32 	%p1932, %r2012, 0;
	setp.ge.s32 	%p1933, %r2010, %r342;
	setp.ge.s32 	%p1934, %r2011, %r343;
	or.pred  	%p1935, %p1933, %p1934;
	mad.lo.s32 	%r2013, %r2010, %r343, %r2011;
	add.s32 	%r2014, %r345, %r2013;
	shl.b32 	%r2015, %r2014, 5;
	add.s32 	%r2016, %r2015, %r2115;
	mul.wide.s32 	%rd704, %r2016, 2;
	add.s64 	%rd87, %rd949, %rd704;
	or.pred  	%p1936, %p1935, %p1932;
	mov.u16 	%rs3868, %rs1345;
	@%p1936 bra 	$L__BB0_987;
	// begin inline asm
	ld.global.nc.b16 %rs3236, [%rd87];
	// end inline asm
	// begin inline asm
	{fma.rn.f16 %rs3868,%rs3236,%rs3232,%rs1345;
}
	// end inline asm
$L__BB0_987:
	setp.lt.s32 	%p1938, %r2010, 0;
	setp.lt.s32 	%p1939, %r2011, -1;
	or.pred  	%p1940, %p1938, %p1939;
	or.pred  	%p1941, %p1940, %p1933;
	setp.ge.s32 	%p1942, %r417, %r343;
	or.pred  	%p1943, %p1941, %p1942;
	@%p1943 bra 	$L__BB0_989;
	add.s64 	%rd706, %rd87, 64;
	// begin inline asm
	ld.global.nc.b16 %rs3241, [%rd706];
	// end inline asm
	// begin inline asm
	{fma.rn.f16 %rs3868,%rs3241,%rs3233,%rs3868;
}
	// end inline asm
$L__BB0_989:
	ld.param.u64 	%rd950, [_Z26ms_deformable_im2col_ultraI6__halfLi8ELi4ELi32EEvPKT_PKlS5_S3_S3_iiiiPS1_Pi_param_0];
	setp.lt.s32 	%p1945, %r2011, 0;
	setp.lt.s32 	%p1946, %r2010, -1;
	or.pred  	%p1947, %p1946, %p1945;
	setp.ge.s32 	%p1948, %r416, %r342;
	or.pred  	%p1949, %p1947, %p1948;
	mad.lo.s32 	%r2017, %r416, %r343, %r2011;
	add.s32 	%r2018, %r345, %r2017;
	shl.b32 	%r2019, %r2018, 5;
	add.s32 	%r2020, %r2019, %r2115;
	mul.wide.s32 	%rd707, %r2020, 2;
	add.s64 	%rd88, %rd950, %rd707;
	or.pred  	%p1950, %p1949, %p1934;
	@%p1950 bra 	$L__BB0_991;
	// begin inline asm
	ld.global.nc.b16 %rs3246, [%rd88];
	// end inline asm
	// begin inline asm
	{fma.rn.f16 %rs3868,%rs3246,%rs3234,%rs3868;
}
	// end inline asm
$L__BB0_991:
	min.s32 	%r2021, %r2010, %r2011;
	setp.lt.s32 	%p1953, %r2021, -1;
	or.pred  	%p1954, %p1948, %p1942;
	or.pred  	%p1955, %p1954, %p1953;
	@%p1955 bra 	$L__BB0_993;
	add.s64 	%rd709, %rd88, 64;
	// begin inline asm
	ld.global.nc.b16 %rs3251, [%rd709];
	// end inline asm
	// begin inline asm
	{fma.rn.f16 %rs3868,%rs3251,%rs3235,%rs3868;
}
	// end inline asm
$L__BB0_993:
	// begin inline asm
	{fma.rn.f16 %rs3586,%rs3229,%rs3868,%rs3586;
}
	// end inline asm
$L__BB0_994:
	add.s64 	%rd710, %rd4, 104;
	// begin inline asm
	ld.global.nc.b16 %rs3260, [%rd710];
	// end inline asm
	add.s64 	%rd711, %rd4, 106;
	// begin inline asm
	ld.global.nc.b16 %rs3261, [%rd711];
	// end inline asm
	add.s64 	%rd712, %rd6, 52;
	// begin inline asm
	ld.global.nc.b16 %rs3262, [%rd712];
	// end inline asm
	// begin inline asm
	{  cvt.f32.f16 %f1297, %rs3260;}

	// end inline asm
	add.f32 	%f1299, %f1297, 0f3F800000;
	mul.f32 	%f1300, %f1299, %f103;
	fma.rn.f32 	%f125, %f1300, 0f3F000000, 0fBF000000;
	// begin inline asm
	{  cvt.f32.f16 %f1298, %rs3261;}

	// end inline asm
	add.f32 	%f1301, %f1298, 0f3F800000;
	mul.f32 	%f1302, %f1301, %f104;
	fma.rn.f32 	%f1303, %f1302, 0f3F000000, 0fBF000000;
	setp.leu.f32 	%p1956, %f125, 0fBF800000;
	setp.leu.f32 	%p1957, %f1303, 0fBF800000;
	or.pred  	%p1958, %p1956, %p1957;
	setp.geu.f32 	%p1959, %f125, %f103;
	or.pred  	%p1960, %p1959, %p1958;
	setp.geu.f32 	%p1961, %f1303, %f104;
	or.pred  	%p1962, %p1960, %p1961;
	@%p1962 bra 	$L__BB0_1004;
	ld.param.u64 	%rd951, [_Z26ms_deformable_im2col_ultraI6__halfLi8ELi4ELi32EEvPKT_PKlS5_S3_S3_iiiiPS1_Pi_param_0];
	cvt.rmi.f32.f32 	%f1308, %f125;
	cvt.rzi.s32.f32 	%r2022, %f1308;
	cvt.rmi.f32.f32 	%f1309, %f1303;
	cvt.rzi.s32.f32 	%r2023, %f1309;
	add.s32 	%r420, %r2022, 1;
	add.s32 	%r421, %r2023, 1;
	cvt.rn.f32.s32 	%f1310, %r2022;
	sub.f32 	%f1311, %f125, %f1310;
	cvt.rn.f32.s32 	%f1312, %r2023;
	sub.f32 	%f1313, %f1303, %f1312;
	mov.f32 	%f1314, 0f3F800000;
	sub.f32 	%f1315, %f1314, %f1311;
	sub.f32 	%f1316, %f1314, %f1313;
	mul.f32 	%f1304, %f1315, %f1316;
	// begin inline asm
	{  cvt.rn.f16.f32 %rs3265, %f1304;}

	// end inline asm
	mul.f32 	%f1305, %f1315, %f1313;
	// begin inline asm
	{  cvt.rn.f16.f32 %rs3266, %f1305;}

	// end inline asm
	mul.f32 	%f1306, %f1311, %f1316;
	// begin inline asm
	{  cvt.rn.f16.f32 %rs3267, %f1306;}

	// end inline asm
	mul.f32 	%f1307, %f1311, %f1313;
	// begin inline asm
	{  cvt.rn.f16.f32 %rs3268, %f1307;}

	// end inline asm
	or.b32  	%r2024, %r2022, %r2023;
	setp.lt.s32 	%p1963, %r2024, 0;
	setp.ge.s32 	%p1964, %r2022, %r342;
	setp.ge.s32 	%p1965, %r2023, %r343;
	or.pred  	%p1966, %p1964, %p1965;
	mad.lo.s32 	%r2025, %r2022, %r343, %r2023;
	add.s32 	%r2026, %r345, %r2025;
	shl.b32 	%r2027, %r2026, 5;
	add.s32 	%r2028, %r2027, %r2115;
	mul.wide.s32 	%rd713, %r2028, 2;
	add.s64 	%rd89, %rd951, %rd713;
	or.pred  	%p1967, %p1966, %p1963;
	mov.u16 	%rs3873, %rs1345;
	@%p1967 bra 	$L__BB0_997;
	// begin inline asm
	ld.global.nc.b16 %rs3269, [%rd89];
	// end inline asm
	// begin inline asm
	{fma.rn.f16 %rs3873,%rs3269,%rs3265,%rs1345;
}
	// end inline asm
$L__BB0_997:
	setp.lt.s32 	%p1969, %r2022, 0;
	setp.lt.s32 	%p1970, %r2023, -1;
	or.pred  	%p1971, %p1969, %p1970;
	or.pred  	%p1972, %p1971, %p1964;
	setp.ge.s32 	%p1973, %r421, %r343;
	or.pred  	%p1974, %p1972, %p1973;
	@%p1974 bra 	$L__BB0_999;
	add.s64 	%rd715, %rd89, 64;
	// begin inline asm
	ld.global.nc.b16 %rs3274, [%rd715];
	// end inline asm
	// begin inline asm
	{fma.rn.f16 %rs3873,%rs3274,%rs3266,%rs3873;
}
	// end inline asm
$L__BB0_999:
	ld.param.u64 	%rd952, [_Z26ms_deformable_im2col_ultraI6__halfLi8ELi4ELi32EEvPKT_PKlS5_S3_S3_iiiiPS1_Pi_param_0];
	setp.lt.s32 	%p1976, %r2023, 0;
	setp.lt.s32 	%p1977, %r2022, -1;
	or.pred  	%p1978, %p1977, %p1976;
	setp.ge.s32 	%p1979, %r420, %r342;
	or.pred  	%p1980, %p1978, %p1979;
	mad.lo.s32 	%r2029, %r420, %r343, %r2023;
	add.s32 	%r2030, %r345, %r2029;
	shl.b32 	%r2031, %r2030, 5;
	add.s32 	%r2032, %r2031, %r2115;
	mul.wide.s32 	%rd716, %r2032, 2;
	add.s64 	%rd90, %rd952, %rd716;
	or.pred  	%p1981, %p1980, %p1965;
	@%p1981 bra 	$L__BB0_1001;
	// begin inline asm
	ld.global.nc.b16 %rs3279, [%rd90];
	// end inline asm
	// begin inline asm
	{fma.rn.f16 %rs3873,%rs3279,%rs3267,%rs3873;
}
	// end inline asm
$L__BB0_1001:
	min.s32 	%r2033, %r2022, %r2023;
	setp.lt.s32 	%p1984, %r2033, -1;
	or.pred  	%p1985, %p1979, %p1973;
	or.pred  	%p1986, %p1985, %p1984;
	@%p1986 bra 	$L__BB0_1003;
	add.s64 	%rd718, %rd90, 64;
	// begin inline asm
	ld.global.nc.b16 %rs3284, [%rd718];
	// end inline asm
	// begin inline asm
	{fma.rn.f16 %rs3873,%rs3284,%rs3268,%rs3873;
}
	// end inline asm
$L__BB0_1003:
	// begin inline asm
	{fma.rn.f16 %rs3586,%rs3262,%rs3873,%rs3586;
}
	// end inline asm
$L__BB0_1004:
	add.s64 	%rd719, %rd4, 108;
	// begin inline asm
	ld.global.nc.b16 %rs3293, [%rd719];
	// end inline asm
	add.s64 	%rd720, %rd4, 110;
	// begin inline asm
	ld.global.nc.b16 %rs3294, [%rd720];
	// end inline asm
	add.s64 	%rd721, %rd6, 54;
	// begin inline asm
	ld.global.nc.b16 %rs3295, [%rd721];
	// end inline asm
	// begin inline asm
	{  cvt.f32.f16 %f1317, %rs3293;}

	// end inline asm
	add.f32 	%f1319, %f1317, 0f3F800000;
	mul.f32 	%f1320, %f1319, %f103;
	fma.rn.f32 	%f127, %f1320, 0f3F000000, 0fBF000000;
	// begin inline asm
	{  cvt.f32.f16 %f1318, %rs3294;}

	// end inline asm
	add.f32 	%f1321, %f1318, 0f3F800000;
	mul.f32 	%f1322, %f1321, %f104;
	fma.rn.f32 	%f1323, %f1322, 0f3F000000, 0fBF000000;
	setp.leu.f32 	%p1987, %f127, 0fBF800000;
	setp.leu.f32 	%p1988, %f1323, 0fBF800000;
	or.pred  	%p1989, %p1987, %p1988;
	setp.geu.f32 	%p1990, %f127, %f103;
	or.pred  	%p1991, %p1990, %p1989;
	setp.geu.f32 	%p1992, %f1323, %f104;
	or.pred  	%p1993, %p1991, %p1992;
	@%p1993 bra 	$L__BB0_1014;
	ld.param.u64 	%rd953, [_Z26ms_deformable_im2col_ultraI6__halfLi8ELi4ELi32EEvPKT_PKlS5_S3_S3_iiiiPS1_Pi_param_0];
	cvt.rmi.f32.f32 	%f1328, %f127;
	cvt.rzi.s32.f32 	%r2034, %f1328;
	cvt.rmi.f32.f32 	%f1329, %f1323;
	cvt.rzi.s32.f32 	%r2035, %f1329;
	add.s32 	%r424, %r2034, 1;
	add.s32 	%r425, %r2035, 1;
	cvt.rn.f32.s32 	%f1330, %r2034;
	sub.f32 	%f1331, %f127, %f1330;
	cvt.rn.f32.s32 	%f1332, %r2035;
	sub.f32 	%f1333, %f1323, %f1332;
	mov.f32 	%f1334, 0f3F800000;
	sub.f32 	%f1335, %f1334, %f1331;
	sub.f32 	%f1336, %f1334, %f1333;
	mul.f32 	%f1324, %f1335, %f1336;
	// begin inline asm
	{  cvt.rn.f16.f32 %rs3298, %f1324;}

	// end inline asm
	mul.f32 	%f1325, %f1335, %f1333;
	// begin inline asm
	{  cvt.rn.f16.f32 %rs3299, %f1325;}

	// end inline asm
	mul.f32 	%f1326, %f1331, %f1336;
	// begin inline asm
	{  cvt.rn.f16.f32 %rs3300, %f1326;}

	// end inline asm
	mul.f32 	%f1327, %f1331, %f1333;
	// begin inline asm
	{  cvt.rn.f16.f32 %rs3301, %f1327;}

	// end inline asm
	or.b32  	%r2036, %r2034, %r2035;
	setp.lt.s32 	%p1994, %r2036, 0;
	setp.ge.s32 	%p1995, %r2034, %r342;
	setp.ge.s32 	%p1996, %r2035, %r343;
	or.pred  	%p1997, %p1995, %p1996;
	mad.lo.s32 	%r2037, %r2034, %r343, %r2035;
	add.s32 	%r2038, %r345, %r2037;
	shl.b32 	%r2039, %r2038, 5;
	add.s32 	%r2040, %r2039, %r2115;
	mul.wide.s32 	%rd722, %r2040, 2;
	add.s64 	%rd91, %rd953, %rd722;
	or.pred  	%p1998, %p1997, %p1994;
	mov.u16 	%rs3878, %rs1345;
	@%p1998 bra 	$L__BB0_1007;
	// begin inline asm
	ld.global.nc.b16 %rs3302, [%rd91];
	// end inline asm
	// begin inline asm
	{fma.rn.f16 %rs3878,%rs3302,%rs3298,%rs1345;
}
	// end inline asm
$L__BB0_1007:
	setp.lt.s32 	%p2000, %r2034, 0;
	setp.lt.s32 	%p2001, %r2035, -1;
	or.pred  	%p2002, %p2000, %p2001;
	or.pred  	%p2003, %p2002, %p1995;
	setp.ge.s32 	%p2004, %r425, %r343;
	or.pred  	%p2005, %p2003, %p2004;
	@%p2005 bra 	$L__BB0_1009;
	add.s64 	%rd724, %rd91, 64;
	// begin inline asm
	ld.global.nc.b16 %rs3307, [%rd724];
	// end inline asm
	// begin inline asm
	{fma.rn.f16 %rs3878,%rs3307,%rs3299,%rs3878;
}
	// end inline asm
$L__BB0_1009:
	ld.param.u64 	%rd954, [_Z26ms_deformable_im2col_ultraI6__halfLi8ELi4ELi32EEvPKT_PKlS5_S3_S3_iiiiPS1_Pi_param_0];
	setp.lt.s32 	%p2007, %r2035, 0;
	setp.lt.s32 	%p2008, %r2034, -1;
	or.pred  	%p2009, %p2008, %p2007;
	setp.ge.s32 	%p2010, %r424, %r342;
	or.pred  	%p2011, %p2009, %p2010;
	mad.lo.s32 	%r2041, %r424, %r343, %r2035;
	add.s32 	%r2042, %r345, %r2041;
	shl.b32 	%r2043, %r2042, 5;
	add.s32 	%r2044, %r2043, %r2115;
	mul.wide.s32 	%rd725, %r2044, 2;
	add.s64 	%rd92, %rd954, %rd725;
	or.pred  	%p2012, %p2011, %p1996;
	@%p2012 bra 	$L__BB0_1011;
	// begin inline asm
	ld.global.nc.b16 %rs3312, [%rd92];
	// end inline asm
	// begin inline asm
	{fma.rn.f16 %rs3878,%rs3312,%rs3300,%rs3878;
}
	// end inline asm
$L__BB0_1011:
	min.s32 	%r2045, %r2034, %r2035;
	setp.lt.s32 	%p2015, %r2045, -1;
	or.pred  	%p2016, %p2010, %p2004;
	or.pred  	%p2017, %p2016, %p2015;
	@%p2017 bra 	$L__BB0_1013;
	add.s64 	%rd727, %rd92, 64;
	// begin inline asm
	ld.global.nc.b16 %rs3317, [%rd727];
	// end inline asm
	// begin inline asm
	{fma.rn.f16 %rs3878,%rs3317,%rs3301,%rs3878;
}
	// end inline asm
$L__BB0_1013:
	// begin inline asm
	{fma.rn.f16 %rs3586,%rs3295,%rs3878,%rs3586;
}
	// end inline asm
$L__BB0_1014:
	add.s64 	%rd728, %rd4, 112;
	// begin inline asm
	ld.global.nc.b16 %rs3326, [%rd728];
	// end inline asm
	add.s64 	%rd729, %rd4, 114;
	// begin inline asm
	ld.global.nc.b16 %rs3327, [%rd729];
	// end inline asm
	add.s64 	%rd730, %rd6, 56;
	// begin inline asm
	ld.global.nc.b16 %rs3328, [%rd730];
	// end inline asm
	// begin inline asm
	{  cvt.f32.f16 %f1337, %rs3326;}

	// end inline asm
	add.f32 	%f1339, %f1337, 0f3F800000;
	mul.f32 	%f1340, %f1339, %f103;
	fma.rn.f32 	%f129, %f1340, 0f3F000000, 0fBF000000;
	// begin inline asm
	{  cvt.f32.f16 %f1338, %rs3327;}

	// end inline asm
	add.f32 	%f1341, %f1338, 0f3F800000;
	mul.f32 	%f1342, %f1341, %f104;
	fma.rn.f32 	%f1343, %f1342, 0f3F000000, 0fBF000000;
	setp.leu.f32 	%p2018, %f129, 0fBF800000;
	setp.leu.f32 	%p2019, %f1343, 0fBF800000;
	or.pred  	%p2020, %p2018, %p2019;
	setp.geu.f32 	%p2021, %f129, %f103;
	or.pred  	%p2022, %p2021, %p2020;
	setp.geu.f32 	%p2023, %f1343, %f104;
	or.pred  	%p2024, %p2022, %p2023;
	@%p2024 bra 	$L__BB0_1024;
	ld.param.u64 	%rd955, [_Z26ms_deformable_im2col_ultraI6__halfLi8ELi4ELi32EEvPKT_PKlS5_S3_S3_iiiiPS1_Pi_param_0];
	cvt.rmi.f32.f32 	%f1348, %f129;
	cvt.rzi.s32.f32 	%r2046, %f1348;
	cvt.rmi.f32.f32 	%f1349, %f1343;
	cvt.rzi.s32.f32 	%r2047, %f1349;
	add.s32 	%r428, %r2046, 1;
	add.s32 	%r429, %r2047, 1;
	cvt.rn.f32.s32 	%f1350, %r2046;
	sub.f32 	%f1351, %f129, %f1350;
	cvt.rn.f32.s32 	%f1352, %r2047;
	sub.f32 	%f1353, %f1343, %f1352;
	mov.f32 	%f1354, 0f3F800000;
	sub.f32 	%f1355, %f1354, %f1351;
	sub.f32 	%f1356, %f1354, %f1353;
	mul.f32 	%f1344, %f1355, %f1356;
	// begin inline asm
	{  cvt.rn.f16.f32 %rs3331, %f1344;}

	// end inline asm
	mul.f32 	%f1345, %f1355, %f1353;
	// begin inline asm
	{  cvt.rn.f16.f32 %rs3332, %f1345;}

	// end inline asm
	mul.f32 	%f1346, %f1351, %f1356;
	// begin inline asm
	{  cvt.rn.f16.f32 %rs3333, %f1346;}

	// end inline asm
	mul.f32 	%f1347, %f1351, %f1353;
	// begin inline asm
	{  cvt.rn.f16.f32 %rs3334, %f1347;}

	// end inline asm
	or.b32  	%r2048, %r2046, %r2047;
	setp.lt.s32 	%p2025, %r2048, 0;
	setp.ge.s32 	%p2026, %r2046, %r342;
	setp.ge.s32 	%p2027, %r2047, %r343;
	or.pred  	%p2028, %p2026, %p2027;
	mad.lo.s32 	%r2049, %r2046, %r343, %r2047;
	add.s32 	%r2050, %r345, %r2049;
	shl.b32 	%r2051, %r2050, 5;
	add.s32 	%r2052, %r2051, %r2115;
	mul.wide.s32 	%rd731, %r2052, 2;
	add.s64 	%rd93, %rd955, %rd731;
	or.pred  	%p2029, %p2028, %p2025;
	mov.u16 	%rs3883, %rs1345;
	@%p2029 bra 	$L__BB0_1017;
	// begin inline asm
	ld.global.nc.b16 %rs3335, [%rd93];
	// end inline asm
	// begin inline asm
	{fma.rn.f16 %rs3883,%rs3335,%rs3331,%rs1345;
}
	// end inline asm
$L__BB0_1017:
	setp.lt.s32 	%p2031, %r2046, 0;
	setp.lt.s32 	%p2032, %r2047, -1;
	or.pred  	%p2033, %p2031, %p2032;
	or.pred  	%p2034, %p2033, %p2026;
	setp.ge.s32 	%p2035, %r429, %r343;
	or.pred  	%p2036, %p2034, %p2035;
	@%p2036 bra 	$L__BB0_1019;
	add.s64 	%rd733, %rd93, 64;
	// begin inline asm
	ld.global.nc.b16 %rs3340, [%rd733];
	// end inline asm
	// begin inline asm
	{fma.rn.f16 %rs3883,%rs3340,%rs3332,%rs3883;
}
	// end inline asm
$L__BB0_1019:
	ld.param.u64 	%rd956, [_Z26ms_deformable_im2col_ultraI6__halfLi8ELi4ELi32EEvPKT_PKlS5_S3_S3_iiiiPS1_Pi_param_0];
	setp.lt.s32 	%p2038, %r2047, 0;
	setp.lt.s32 	%p2039, %r2046, -1;
	or.pred  	%p2040, %p2039, %p2038;
	setp.ge.s32 	%p2041, %r428, %r342;
	or.pred  	%p2042, %p2040, %p2041;
	mad.lo.s32 	%r2053, %r428, %r343, %r2047;
	add.s32 	%r2054, %r345, %r2053;
	shl.b32 	%r2055, %r2054, 5;
	add.s32 	%r2056, %r2055, %r2115;
	mul.wide.s32 	%rd734, %r2056, 2;
	add.s64 	%rd94, %rd956, %rd734;
	or.pred  	%p2043, %p2042, %p2027;
	@%p2043 bra 	$L__BB0_1021;
	// begin inline asm
	ld.global.nc.b16 %rs3345, [%rd94];
	// end inline asm
	// begin inline asm
	{fma.rn.f16 %rs3883,%rs3345,%rs3333,%rs3883;
}
	// end inline asm
$L__BB0_1021:
	min.s32 	%r2057, %r2046, %r2047;
	setp.lt.s32 	%p2046, %r2057, -1;
	or.pred  	%p2047, %p2041, %p2035;
	or.pred  	%p2048, %p2047, %p2046;
	@%p2048 bra 	$L__BB0_1023;
	add.s64 	%rd736, %rd94, 64;
	// begin inline asm
	ld.global.nc.b16 %rs3350, [%rd736];
	// end inline asm
	// begin inline asm
	{fma.rn.f16 %rs3883,%rs3350,%rs3334,%rs3883;
}
	// end inline asm
$L__BB0_1023:
	// begin inline asm
	{fma.rn.f16 %rs3586,%rs3328,%rs3883,%rs3586;
}
	// end inline asm
$L__BB0_1024:
	add.s64 	%rd737, %rd4, 116;
	// begin inline asm
	ld.global.nc.b16 %rs3359, [%rd737];
	// end inline asm
	add.s64 	%rd738, %rd4, 118;
	// begin inline asm
	ld.global.nc.b16 %rs3360, [%rd738];
	// end inline asm
	add.s64 	%rd739, %rd6, 58;
	// begin inline asm
	ld.global.nc.b16 %rs3361, [%rd739];
	// end inline asm
	// begin inline asm
	{  cvt.f32.f16 %f1357, %rs3359;}

	// end inline asm
	add.f32 	%f1359, %f1357, 0f3F800000;
	mul.f32 	%f1360, %f1359, %f103;
	fma.rn.f32 	%f131, %f1360, 0f3F000000, 0fBF000000;
	// begin inline asm
	{  cvt.f32.f16 %f1358, %rs3360;}

	// end inline asm
	add.f32 	%f1361, %f1358, 0f3F800000;
	mul.f32 	%f1362, %f1361, %f104;
	fma.rn.f32 	%f1363, %f1362, 0f3F000000, 0fBF000000;
	setp.leu.f32 	%p2049, %f131, 0fBF800000;
	setp.leu.f32 	%p2050, %f1363, 0fBF800000;
	or.pred  	%p2051, %p2049, %p2050;
	setp.geu.f32 	%p2052, %f131, %f103;
	or.pred  	%p2053, %p2052, %p2051;
	setp.geu.f32 	%p2054, %f1363, %f104;
	or.pred  	%p2055, %p2053, %p2054;
	@%p2055 bra 	$L__BB0_1034;
	ld.param.u64 	%rd957, [_Z26ms_deformable_im2col_ultraI6__halfLi8ELi4ELi32EEvPKT_PKlS5_S3_S3_iiiiPS1_Pi_param_0];
	cvt.rmi.f32.f32 	%f1368, %f131;
	cvt.rzi.s32.f32 	%r2058, %f1368;
	cvt.rmi.f32.f32 	%f1369, %f1363;
	cvt.rzi.s32.f32 	%r2059, %f1369;
	add.s32 	%r432, %r2058, 1;
	add.s32 	%r433, %r2059, 1;
	cvt.rn.f32.s32 	%f1370, %r2058;
	sub.f32 	%f1371, %f131, %f1370;
	cvt.rn.f32.s32 	%f1372, %r2059;
	sub.f32 	%f1373, %f1363, %f1372;
	mov.f32 	%f1374, 0f3F800000;
	sub.f32 	%f1375, %f1374, %f1371;
	sub.f32 	%f1376, %f1374, %f1373;
	mul.f32 	%f1364, %f1375, %f1376;
	// begin inline asm
	{  cvt.rn.f16.f32 %rs3364, %f1364;}

	// end inline asm
	mul.f32 	%f1365, %f1375, %f1373;
	// begin inline asm
	{  cvt.rn.f16.f32 %rs3365, %f1365;}

	// end inline asm
	mul.f32 	%f1366, %f1371, %f1376;
	// begin inline asm
	{  cvt.rn.f16.f32 %rs3366, %f1366;}

	// end inline asm
	mul.f32 	%f1367, %f1371, %f1373;
	// begin inline asm
	{  cvt.rn.f16.f32 %rs3367, %f1367;}

	// end inline asm
	or.b32  	%r2060, %r2058, %r2059;
	setp.lt.s32 	%p2056, %r2060, 0;
	setp.ge.s32 	%p2057, %r2058, %r342;
	setp.ge.s32 	%p2058, %r2059, %r343;
	or.pred  	%p2059, %p2057, %p2058;
	mad.lo.s32 	%r2061, %r2058, %r343, %r2059;
	add.s32 	%r2062, %r345, %r2061;
	shl.b32 	%r2063, %r2062, 5;
	add.s32 	%r2064, %r2063, %r2115;
	mul.wide.s32 	%rd740, %r2064, 2;
	add.s64 	%rd95, %rd957, %rd740;
	or.pred  	%p2060, %p2059, %p2056;
	mov.u16 	%rs3888, %rs1345;
	@%p2060 bra 	$L__BB0_1027;
	// begin inline asm
	ld.global.nc.b16 %rs3368, [%rd95];
	// end inline asm
	// begin inline asm
	{fma.rn.f16 %rs3888,%rs3368,%rs3364,%rs1345;
}
	// end inline asm
$L__BB0_1027:
	setp.lt.s32 	%p2062, %r2058, 0;
	setp.lt.s32 	%p2063, %r2059, -1;
	or.pred  	%p2064, %p2062, %p2063;
	or.pred  	%p2065, %p2064, %p2057;
	setp.ge.s32 	%p2066, %r433, %r343;
	or.pred  	%p2067, %p2065, %p2066;
	@%p2067 bra 	$L__BB0_1029;
	add.s64 	%rd742, %rd95, 64;
	// begin inline asm
	ld.global.nc.b16 %rs3373, [%rd742];
	// end inline asm
	// begin inline asm
	{fma.rn.f16 %rs3888,%rs3373,%rs3365,%rs3888;
}
	// end inline asm
$L__BB0_1029:
	ld.param.u64 	%rd958, [_Z26ms_deformable_im2col_ultraI6__halfLi8ELi4ELi32EEvPKT_PKlS5_S3_S3_iiiiPS1_Pi_param_0];
	setp.lt.s32 	%p2069, %r2059, 0;
	setp.lt.s32 	%p2070, %r2058, -1;
	or.pred  	%p2071, %p2070, %p2069;
	setp.ge.s32 	%p2072, %r432, %r342;
	or.pred  	%p2073, %p2071, %p2072;
	mad.lo.s32 	%r2065, %r432, %r343, %r2059;
	add.s32 	%r2066, %r345, %r2065;
	shl.b32 	%r2067, %r2066, 5;
	add.s32 	%r2068, %r2067, %r2115;
	mul.wide.s32 	%rd743, %r2068, 2;
	add.s64 	%rd96, %rd958, %rd743;
	or.pred  	%p2074, %p2073, %p2058;
	@%p2074 bra 	$L__BB0_1031;
	// begin inline asm
	ld.global.nc.b16 %rs3378, [%rd96];
	// end inline asm
	// begin inline asm
	{fma.rn.f16 %rs3888,%rs3378,%rs3366,%rs3888;
}
	// end inline asm
$L__BB0_1031:
	min.s32 	%r2069, %r2058, %r2059;
	setp.lt.s32 	%p2077, %r2069, -1;
	or.pred  	%p2078, %p2072, %p2066;
	or.pred  	%p2079, %p2078, %p2077;
	@%p2079 bra 	$L__BB0_1033;
	add.s64 	%rd745, %rd96, 64;
	// begin inline asm
	ld.global.nc.b16 %rs3383, [%rd745];
	// end inline asm
	// begin inline asm
	{fma.rn.f16 %rs3888,%rs3383,%rs3367,%rs3888;
}
	// end inline asm
$L__BB0_1033:
	// begin inline asm
	{fma.rn.f16 %rs3586,%rs3361,%rs3888,%rs3586;
}
	// end inline asm
$L__BB0_1034:
	add.s64 	%rd746, %rd4, 120;
	// begin inline asm
	ld.global.nc.b16 %rs3392, [%rd746];
	// end inline asm
	add.s64 	%rd747, %rd4, 122;
	// begin inline asm
	ld.global.nc.b16 %rs3393, [%rd747];
	// end inline asm
	add.s64 	%rd748, %rd6, 60;
	// begin inline asm
	ld.global.nc.b16 %rs3394, [%rd748];
	// end inline asm
	// begin inline asm
	{  cvt.f32.f16 %f1377, %rs3392;}

	// end inline asm
	add.f32 	%f1379, %f1377, 0f3F800000;
	mul.f32 	%f1380, %f1379, %f103;
	fma.rn.f32 	%f133, %f1380, 0f3F000000, 0fBF000000;
	// begin inline asm
	{  cvt.f32.f16 %f1378, %rs3393;}

	// end inline asm
	add.f32 	%f1381, %f1378, 0f3F800000;
	mul.f32 	%f1382, %f1381, %f104;
	fma.rn.f32 	%f1383, %f1382, 0f3F000000, 0fBF000000;
	setp.leu.f32 	%p2080, %f133, 0fBF800000;
	setp.leu.f32 	%p2081, %f1383, 0fBF800000;
	or.pred  	%p2082, %p2080, %p2081;
	setp.geu.f32 	%p2083, %f133, %f103;
	or.pred  	%p2084, %p2083, %p2082;
	setp.geu.f32 	%p2085, %f1383, %f104;
	or.pred  	%p2086, %p2084, %p2085;
	@%p2086 bra 	$L__BB0_1044;
	ld.param.u64 	%rd959, [_Z26ms_deformable_im2col_ultraI6__halfLi8ELi4ELi32EEvPKT_PKlS5_S3_S3_iiiiPS1_Pi_param_0];
	cvt.rmi.f32.f32 	%f1388, %f133;
	cvt.rzi.s32.f32 	%r2070, %f1388;
	cvt.rmi.f32.f32 	%f1389, %f1383;
	cvt.rzi.s32.f32 	%r2071, %f1389;
	add.s32 	%r436, %r2070, 1;
	add.s32 	%r437, %r2071, 1;
	cvt.rn.f32.s32 	%f1390, %r2070;
	sub.f32 	%f1391, %f133, %f1390;
	cvt.rn.f32.s32 	%f1392, %r2071;
	sub.f32 	%f1393, %f1383, %f1392;
	mov.f32 	%f1394, 0f3F800000;
	sub.f32 	%f1395, %f1394, %f1391;
	sub.f32 	%f1396, %f1394, %f1393;
	mul.f32 	%f1384, %f1395, %f1396;
	// begin inline asm
	{  cvt.rn.f16.f32 %rs3397, %f1384;}

	// end inline asm
	mul.f32 	%f1385, %f1395, %f1393;
	// begin inline asm
	{  cvt.rn.f16.f32 %rs3398, %f1385;}

	// end inline asm
	mul.f32 	%f1386, %f1391, %f1396;
	// begin inline asm
	{  cvt.rn.f16.f32 %rs3399, %f1386;}

	// end inline asm
	mul.f32 	%f1387, %f1391, %f1393;
	// begin inline asm
	{  cvt.rn.f16.f32 %rs3400, %f1387;}

	// end inline asm
	or.b32  	%r2072, %r2070, %r2071;
	setp.lt.s32 	%p2087, %r2072, 0;
	setp.ge.s32 	%p2088, %r2070, %r342;
	setp.ge.s32 	%p2089, %r2071, %r343;
	or.pred  	%p2090, %p2088, %p2089;
	mad.lo.s32 	%r2073, %r2070, %r343, %r2071;
	add.s32 	%r2074, %r345, %r2073;
	shl.b32 	%r2075, %r2074, 5;
	add.s32 	%r2076, %r2075, %r2115;
	mul.wide.s32 	%rd749, %r2076, 2;
	add.s64 	%rd97, %rd959, %rd749;
	or.pred  	%p2091, %p2090, %p2087;
	mov.u16 	%rs3893, %rs1345;
	@%p2091 bra 	$L__BB0_1037;
	// begin inline asm
	ld.global.nc.b16 %rs3401, [%rd97];
	// end inline asm
	// begin inline asm
	{fma.rn.f16 %rs3893,%rs3401,%rs3397,%rs1345;
}
	// end inline asm
$L__BB0_1037:
	setp.lt.s32 	%p2093, %r2070, 0;
	setp.lt.s32 	%p2094, %r2071, -1;
	or.pred  	%p2095, %p2093, %p2094;
	or.pred  	%p2096, %p2095, %p2088;
	setp.ge.s32 	%p2097, %r437, %r343;
	or.pred  	%p2098, %p2096, %p2097;
	@%p2098 bra 	$L__BB0_1039;
	add.s64 	%rd751, %rd97, 64;
	// begin inline asm
	ld.global.nc.b16 %rs3406, [%rd751];
	// end inline asm
	// begin inline asm
	{fma.rn.f16 %rs3893,%rs3406,%rs3398,%rs3893;
}
	// end inline asm
$L__BB0_1039:
	ld.param.u64 	%rd960, [_Z26ms_deformable_im2col_ultraI6__halfLi8ELi4ELi32EEvPKT_PKlS5_S3_S3_iiiiPS1_Pi_param_0];
	setp.lt.s32 	%p2100, %r2071, 0;
	setp.lt.s32 	%p2101, %r2070, -1;
	or.pred  	%p2102, %p2101, %p2100;
	setp.ge.s32 	%p2103, %r436, %r342;
	or.pred  	%p2104, %p2102, %p2103;
	mad.lo.s32 	%r2077, %r436, %r343, %r2071;
	add.s32 	%r2078, %r345, %r2077;
	shl.b32 	%r2079, %r2078, 5;
	add.s32 	%r2080, %r2079, %r2115;
	mul.wide.s32 	%rd752, %r2080, 2;
	add.s64 	%rd98, %rd960, %rd752;
	or.pred  	%p2105, %p2104, %p2089;
	@%p2105 bra 	$L__BB0_1041;
	// begin inline asm
	ld.global.nc.b16 %rs3411, [%rd98];
	// end inline asm
	// begin inline asm
	{fma.rn.f16 %rs3893,%rs3411,%rs3399,%rs3893;
}
	// end inline asm
$L__BB0_1041:
	min.s32 	%r2081, %r2070, %r2071;
	setp.lt.s32 	%p2108, %r2081, -1;
	or.pred  	%p2109, %p2103, %p2097;
	or.pred  	%p2110, %p2109, %p2108;
	@%p2110 bra 	$L__BB0_1043;
	add.s64 	%rd754, %rd98, 64;
	// begin inline asm
	ld.global.nc.b16 %rs3416, [%rd754];
	// end inline asm
	// begin inline asm
	{fma.rn.f16 %rs3893,%rs3416,%rs3400,%rs3893;
}
	// end inline asm
$L__BB0_1043:
	// begin inline asm
	{fma.rn.f16 %rs3586,%rs3394,%rs3893,%rs3586;
}
	// end inline asm
$L__BB0_1044:
	add.s64 	%rd755, %rd4, 124;
	// begin inline asm
	ld.global.nc.b16 %rs3425, [%rd755];
	// end inline asm
	add.s64 	%rd756, %rd4, 126;
	// begin inline asm
	ld.global.nc.b16 %rs3426, [%rd756];
	// end inline asm
	add.s64 	%rd757, %rd6, 62;
	// begin inline asm
	ld.global.nc.b16 %rs3427, [%rd757];
	// end inline asm
	// begin inline asm
	{  cvt.f32.f16 %f1397, %rs3425;}

	// end inline asm
	add.f32 	%f1399, %f1397, 0f3F800000;
	mul.f32 	%f1400, %f1399, %f103;
	fma.rn.f32 	%f135, %f1400, 0f3F000000, 0fBF000000;
	// begin inline asm
	{  cvt.f32.f16 %f1398, %rs3426;}

	// end inline asm
	add.f32 	%f1401, %f1398, 0f3F800000;
	mul.f32 	%f1402, %f1401, %f104;
	fma.rn.f32 	%f1403, %f1402, 0f3F000000, 0fBF000000;
	setp.leu.f32 	%p2111, %f135, 0fBF800000;
	setp.leu.f32 	%p2112, %f1403, 0fBF800000;
	or.pred  	%p2113, %p2111, %p2112;
	setp.geu.f32 	%p2114, %f135, %f103;
	or.pred  	%p2115, %p2114, %p2113;
	setp.geu.f32 	%p2116, %f1403, %f104;
	or.pred  	%p2117, %p2115, %p2116;
	@%p2117 bra 	$L__BB0_1054;
	ld.param.u64 	%rd961, [_Z26ms_deformable_im2col_ultraI6__halfLi8ELi4ELi32EEvPKT_PKlS5_S3_S3_iiiiPS1_Pi_param_0];
	cvt.rmi.f32.f32 	%f1408, %f135;
	cvt.rzi.s32.f32 	%r2082, %f1408;
	cvt.rmi.f32.f32 	%f1409, %f1403;
	cvt.rzi.s32.f32 	%r2083, %f1409;
	add.s32 	%r440, %r2082, 1;
	add.s32 	%r441, %r2083, 1;
	cvt.rn.f32.s32 	%f1410, %r2082;
	sub.f32 	%f1411, %f135, %f1410;
	cvt.rn.f32.s32 	%f1412, %r2083;
	sub.f32 	%f1413, %f1403, %f1412;
	mov.f32 	%f1414, 0f3F800000;
	sub.f32 	%f1415, %f1414, %f1411;
	sub.f32 	%f1416, %f1414, %f1413;
	mul.f32 	%f1404, %f1415, %f1416;
	// begin inline asm
	{  cvt.rn.f16.f32 %rs3430, %f1404;}

	// end inline asm
	mul.f32 	%f1405, %f1415, %f1413;
	// begin inline asm
	{  cvt.rn.f16.f32 %rs3431, %f1405;}

	// end inline asm
	mul.f32 	%f1406, %f1411, %f1416;
	// begin inline asm
	{  cvt.rn.f16.f32 %rs3432, %f1406;}

	// end inline asm
	mul.f32 	%f1407, %f1411, %f1413;
	// begin inline asm
	{  cvt.rn.f16.f32 %rs3433, %f1407;}

	// end inline asm
	or.b32  	%r2084, %r2082, %r2083;
	setp.lt.s32 	%p2118, %r2084, 0;
	setp.ge.s32 	%p2119, %r2082, %r342;
	setp.ge.s32 	%p2120, %r2083, %r343;
	or.pred  	%p2121, %p2119, %p2120;
	mad.lo.s32 	%r2085, %r2082, %r343, %r2083;
	add.s32 	%r2086, %r345, %r2085;
	shl.b32 	%r2087, %r2086, 5;
	add.s32 	%r2088, %r2087, %r2115;
	mul.wide.s32 	%rd758, %r2088, 2;
	add.s64 	%rd99, %rd961, %rd758;
	or.pred  	%p2122, %p2121, %p2118;
	mov.u16 	%rs3898, %rs1345;
	@%p2122 bra 	$L__BB0_1047;
	// begin inline asm
	ld.global.nc.b16 %rs3434, [%rd99];
	// end inline asm
	// begin inline asm
	{fma.rn.f16 %rs3898,%rs3434,%rs3430,%rs1345;
}
	// end inline asm
$L__BB0_1047:
	setp.lt.s32 	%p2124, %r2082, 0;
	setp.lt.s32 	%p2125, %r2083, -1;
	or.pred  	%p2126, %p2124, %p2125;
	or.pred  	%p2127, %p2126, %p2119;
	setp.ge.s32 	%p2128, %r441, %r343;
	or.pred  	%p2129, %p2127, %p2128;
	@%p2129 bra 	$L__BB0_1049;
	add.s64 	%rd760, %rd99, 64;
	// begin inline asm
	ld.global.nc.b16 %rs3439, [%rd760];
	// end inline asm
	// begin inline asm
	{fma.rn.f16 %rs3898,%rs3439,%rs3431,%rs3898;
}
	// end inline asm
$L__BB0_1049:
	ld.param.u64 	%rd962, [_Z26ms_deformable_im2col_ultraI6__halfLi8ELi4ELi32EEvPKT_PKlS5_S3_S3_iiiiPS1_Pi_param_0];
	setp.lt.s32 	%p2131, %r2083, 0;
	setp.lt.s32 	%p2132, %r2082, -1;
	or.pred  	%p2133, %p2132, %p2131;
	setp.ge.s32 	%p2134, %r440, %r342;
	or.pred  	%p2135, %p2133, %p2134;
	mad.lo.s32 	%r2089, %r440, %r343, %r2083;
	add.s32 	%r2090, %r345, %r2089;
	shl.b32 	%r2091, %r2090, 5;
	add.s32 	%r2092, %r2091, %r2115;
	mul.wide.s32 	%rd761, %r2092, 2;
	add.s64 	%rd100, %rd962, %rd761;
	or.pred  	%p2136, %p2135, %p2120;
	@%p2136 bra 	$L__BB0_1051;
	// begin inline asm
	ld.global.nc.b16 %rs3444, [%rd100];
	// end inline asm
	// begin inline asm
	{fma.rn.f16 %rs3898,%rs3444,%rs3432,%rs3898;
}
	// end inline asm
$L__BB0_1051:
	min.s32 	%r2093, %r2082, %r2083;
	setp.lt.s32 	%p2139, %r2093, -1;
	or.pred  	%p2140, %p2134, %p2128;
	or.pred  	%p2141, %p2140, %p2139;
	@%p2141 bra 	$L__BB0_1053;
	add.s64 	%rd763, %rd100, 64;
	// begin inline asm
	ld.global.nc.b16 %rs3449, [%rd763];
	// end inline asm
	// begin inline asm
	{fma.rn.f16 %rs3898,%rs3449,%rs3433,%rs3898;
}
	// end inline asm
$L__BB0_1053:
	// begin inline asm
	{fma.rn.f16 %rs3586,%rs3427,%rs3898,%rs3586;
}
	// end inline asm
$L__BB0_1054:
	ld.param.u64 	%rd965, [_Z26ms_deformable_im2col_ultraI6__halfLi8ELi4ELi32EEvPKT_PKlS5_S3_S3_iiiiPS1_Pi_param_9];
	add.s32 	%r2094, %r33, %r2115;
	cvta.to.global.u64 	%rd764, %rd965;
	mul.wide.s32 	%rd765, %r2094, 2;
	add.s64 	%rd766, %rd764, %rd765;
	st.global.u16 	[%rd766], %rs3586;
	mov.u32 	%r2095, %ntid.x;
	add.s32 	%r2115, %r2115, %r2095;
	setp.lt.u32 	%p2142, %r2115, 32;
	@%p2142 bra 	$L__BB0_26;
$L__BB0_1055:
	ld.param.u64 	%rd966, [_Z26ms_deformable_im2col_ultraI6__halfLi8ELi4ELi32EEvPKT_PKlS5_S3_S3_iiiiPS1_Pi_param_10];
	ld.param.u32 	%r2105, [_Z26ms_deformable_im2col_ultraI6__halfLi8ELi4ELi32EEvPKT_PKlS5_S3_S3_iiiiPS1_Pi_param_8];
	ld.param.u32 	%r2098, [_Z26ms_deformable_im2col_ultraI6__halfLi8ELi4ELi32EEvPKT_PKlS5_S3_S3_iiiiPS1_Pi_param_5];
	bar.sync 	0;
	cvta.to.global.u64 	%rd767, %rd966;
	atom.global.add.u32 	%r2106, [%rd767], 1;
	mul.lo.s32 	%r2096, %r2105, %r2098;
	setp.lt.s32 	%p2143, %r2106, %r2096;
	@%p2143 bra 	$L__BB0_9;
$L__BB0_1056:
	ret;

}


// ===== COMPILED SASS (sm_100) =====

	.target	sm_100

	.elftype	@"ET_EXEC"


//--------------------- .note.nv.tkinfo           --------------------------
	.section	.note.nv.tkinfo,"",@"SHT_NOTE"
	.sectionflags	@"SHF_NOTE_NV_TKINFO"
	.tkinfo
        /*0018*/ 	.word	0x00000002
        /*0030*/ 	.string	""
        /*0030*/ 	.string	"ptxas"
        /*0030*/ 	.string	"Cuda compilation tools, release 13.0, V13.0.88"
        /*0030*/ 	.string	"Build cuda_13.0.r13.0/compiler.36424714_0"
        /*0030*/ 	.string	"-arch sm_100 -m 64 "



//--------------------- .note.nv.cuinfo           --------------------------
	.section	.note.nv.cuinfo,"",@"SHT_NOTE"
	.sectionflags	@"SHF_NOTE_NV_CUINFO"
        /*0018*/ 	.short	0x0002
        /*001a*/ 	.short	0x0064
        /*001c*/ 	.short	0x0082
	.zero		2


//--------------------- .nv.info                  --------------------------
	.section	.nv.info,"",@"SHT_CUDA_INFO"
	.align	4


	//----- nvinfo : EIATTR_REGCOUNT
	.align		4
        /*0000*/ 	.byte	0x04, 0x2f
        /*0002*/ 	.short	(.L_1 - .L_0)
	.align		4
.L_0:
        /*0004*/ 	.word	index@(_Z26ms_deformable_im2col_ultraI6__halfLi8ELi4ELi32EEvPKT_PKlS5_S3_S3_iiiiPS1_Pi)
        /*0008*/ 	.word	0x00000030


	//----- nvinfo : EIATTR_FRAME_SIZE
	.align		4
.L_1:
        /*000c*/ 	.byte	0x04, 0x11
        /*000e*/ 	.short	(.L_3 - .L_2)
	.align		4
.L_2:
        /*0010*/ 	.word	index@(_Z26ms_deformable_im2col_ultraI6__halfLi8ELi4ELi32EEvPKT_PKlS5_S3_S3_iiiiPS1_Pi)
        /*0014*/ 	.word	0x00000000


	//----- nvinfo : EIATTR_MIN_STACK_SIZE
	.align		4
.L_3:
        /*0018*/ 	.byte	0x04, 0x12
        /*001a*/ 	.short	(.L_5 - .L_4)
	.align		4
.L_4:
        /*001c*/ 	.word	index@(_Z26ms_deformable_im2col_ultraI6__halfLi8ELi4ELi32EEvPKT_PKlS5_S3_S3_iiiiPS1_Pi)
        /*0020*/ 	.word	0x00000000
.L_5:


//--------------------- .nv.compat                --------------------------
	.section	.nv.compat,"",@"SHT_CUDA_COMPAT_INFO"
	.align	4
        /*0000*/ 	.byte	0x02, 0x09, 0x00, 0x00, 0x02, 0x02, 0x01, 0x00, 0x02, 0x05, 0x05, 0x00, 0x03, 0x07, 0x01, 0x01
        /*0010*/ 	.byte	0x02, 0x03, 0x00, 0x00, 0x02, 0x06, 0x01, 0x00, 0x04, 0x0b, 0x08, 0x00, 0x01, 0x00, 0x00, 0x00
        /*0020*/ 	.byte	0x00, 0x00, 0x00, 0x00


//--------------------- .nv.info._Z26ms_deformable_im2col_ultraI6__halfLi8ELi4ELi32EEvPKT_PKlS5_S3_S3_iiiiPS1_Pi --------------------------
	.section	.nv.info._Z26ms_deformable_im2col_ultraI6__halfLi8ELi4ELi32EEvPKT_PKlS5_S3_S3_iiiiPS1_Pi,"",@"SHT_CUDA_INFO"
	.sectionflags	@""
	.align	4


	//----- nvinfo : EIATTR_CUDA_API_VERSION
	.align		4
        /*0000*/ 	.byte	0x04, 0x37
        /*0002*/ 	.short	(.L_7 - .L_6)
.L_6:
        /*0004*/ 	.word	0x00000082


	//----- nvinfo : EIATTR_KPARAM_INFO
	.align		4
.L_7:
        /*0008*/ 	.byte	0x04, 0x17
        /*000a*/ 	.short	(.L_9 - .L_8)
.L_8:
        /*000c*/ 	.word	0x00000000
        /*0010*/ 	.short	0x000a
        /*0012*/ 	.short	0x0040
        /*0014*/ 	.byte	0x00, 0xf5, 0x21, 0x00


	//----- nvinfo : EIATTR_KPARAM_INFO
	.align		4
.L_9:
        /*0018*/ 	.byte	0x04, 0x17
        /*001a*/ 	.short	(.L_11 - .L_10)
.L_10:
        /*001c*/ 	.word	0x00000000
        /*0020*/ 	.short	0x0009
        /*0022*/ 	.short	0x0038
        /*0024*/ 	.byte	0x00, 0xf5, 0x21, 0x00


	//----- nvinfo : EIATTR_KPARAM_INFO
	.align		4
.L_11:
        /*0028*/ 	.byte	0x04, 0x17
        /*002a*/ 	.short	(.L_13 - .L_12)
.L_12:
        /*002c*/ 	.word	0x00000000
        /*0030*/ 	.short	0x0008
        /*0032*/ 	.short	0x0034
        /*0034*/ 	.byte	0x00, 0xf0, 0x11, 0x00


	//----- nvinfo : EIATTR_KPARAM_INFO
	.align		4
.L_13:
        /*0038*/ 	.byte	0x04, 0x17
        /*003a*/ 	.short	(.L_15 - .L_14)
.L_14:
        /*003c*/ 	.word	0x00000000
        /*0040*/ 	.short	0x0007
        /*0042*/ 	.short	0x0030
        /*0044*/ 	.byte	0x00, 0xf0, 0x11, 0x00


	//----- nvinfo : EIATTR_KPARAM_INFO
	.align		4
.L_15:
        /*0048*/ 	.byte	0x04, 0x17
        /*004a*/ 	.short	(.L_17 - .L_16)
.L_16:
        /*004c*/ 	.word	0x00000000
        /*0050*/ 	.short	0x0006
        /*0052*/ 	.short	0x002c
        /*0054*/ 	.byte	0x00, 0xf0, 0x11, 0x00


	//----- nvinfo : EIATTR_KPARAM_INFO
	.align		4
.L_17:
        /*0058*/ 	.byte	0x04, 0x17
        /*005a*/ 	.short	(.L_19 - .L_18)
.L_18:
        /*005c*/ 	.word	0x00000000
        /*0060*/ 	.short	0x0005
        /*0062*/ 	.short	0x0028
        /*0064*/ 	.byte	0x00, 0xf0, 0x11, 0x00


	//----- nvinfo : EIATTR_KPARAM_INFO
	.align		4
.L_19:
        /*0068*/ 	.byte	0x04, 0x17
        /*006a*/ 	.short	(.L_21 - .L_20)
.L_20:
        /*006c*/ 	.word	0x00000000
        /*0070*/ 	.short	0x0004
        /*0072*/ 	.short	0x0020
        /*0074*/ 	.byte	0x00, 0xf5, 0x21, 0x00


	//----- nvinfo : EIATTR_KPARAM_INFO
	.align		4
.L_21:
        /*0078*/ 	.byte	0x04, 0x17
        /*007a*/ 	.short	(.L_23 - .L_22)
.L_22:
        /*007c*/ 	.word	0x00000000
        /*0080*/ 	.short	0x0003
        /*0082*/ 	.short	0x0018
        /*0084*/ 	.byte	0x00, 0xf5, 0x21, 0x00


	//----- nvinfo : EIATTR_KPARAM_INFO
	.align		4
.L_23:
        /*0088*/ 	.byte	0x04, 0x17
        /*008a*/ 	.short	(.L_25 - .L_24)
.L_24:
        /*008c*/ 	.word	0x00000000
        /*0090*/ 	.short	0x0002
        /*0092*/ 	.short	0x0010
        /*0094*/ 	.byte	0x00, 0xf5, 0x21, 0x00


	//----- nvinfo : EIATTR_KPARAM_INFO
	.align		4
.L_25:
        /*0098*/ 	.byte	0x04, 0x17
        /*009a*/ 	.short	(.L_27 - .L_26)
.L_26:
        /*009c*/ 	.word	0x00000000
        /*00a0*/ 	.short	0x0001
        /*00a2*/ 	.short	0x0008
        /*00a4*/ 	.byte	0x00, 0xf5, 0x21, 0x00


	//----- nvinfo : EIATTR_KPARAM_INFO
	.align		4
.L_27:
        /*00a8*/ 	.byte	0x04, 0x17
        /*00aa*/ 	.short	(.L_29 - .L_28)
.L_28:
        /*00ac*/ 	.word	0x00000000
        /*00b0*/ 	.short	0x0000
        /*00b2*/ 	.short	0x0000
        /*00b4*/ 	.byte	0x00, 0xf5, 0x21, 0x00


	//----- nvinfo : EIATTR_SPARSE_MMA_MASK
	.align		4
.L_29:
        /*00b8*/ 	.byte	0x03, 0x50
        /*00ba*/ 	.short	0x0000


	//----- nvinfo : EIATTR_MAXREG_COUNT
	.align		4
        /*00bc*/ 	.byte	0x03, 0x1b
        /*00be*/ 	.short	0x00ff


	//----- nvinfo : EIATTR_NUM_BARRIERS
	.align		4
        /*00c0*/ 	.byte	0x02, 0x4c
        /*00c2*/ 	.byte	0x01
	.zero		1


	//----- nvinfo : EIATTR_MERCURY_ISA_VERSION
	.align		4
        /*00c4*/ 	.byte	0x03, 0x5f
        /*00c6*/ 	.short	0x0101


	//----- nvinfo : EIATTR_UNUSED_LOAD_BYTE_OFFSET
	.align		4
        /*00c8*/ 	.byte	0x04, 0x44
        /*00ca*/ 	.short	(.L_31 - .L_30)


	//   ....[0]....
.L_30:
        /*00cc*/ 	.word	0x000004f0
        /*00d0*/ 	.word	0x0000fff0


	//   ....[1]....
        /*00d4*/ 	.word	0x000156c0
        /*00d8*/ 	.word	0x0000fff0


	//----- nvinfo : EIATTR_INT_WARP_WIDE_INSTR_OFFSETS
	.align		4
.L_31:
        /*00dc*/ 	.byte	0x04, 0x31
        /*00de*/ 	.short	(.L_33 - .L_32)


	//   ....[0]....
.L_32:
        /*00e0*/ 	.word	0x000002c0


	//   ....[1]....
        /*00e4*/ 	.word	0x00000390


	//   ....[2]....
        /*00e8*/ 	.word	0x0001c230


	//   ....[3]....
        /*00ec*/ 	.word	0x0001c300


	//----- nvinfo : EIATTR_VRC_CTA_INIT_COUNT
	.align		4
.L_33:
        /*00f0*/ 	.byte	0x02, 0x4a
	.zero		1
	.zero		1


	//----- nvinfo : EIATTR_EXIT_INSTR_OFFSETS
	.align		4
        /*00f4*/ 	.byte	0x04, 0x1c
        /*00f6*/ 	.short	(.L_35 - .L_34)


	//   ....[0]....
.L_34:
        /*00f8*/ 	.word	0x000003c0


	//   ....[1]....
        /*00fc*/ 	.word	0x0001c340


	//----- nvinfo : EIATTR_CRS_STACK_SIZE
	.align		4
.L_35:
        /*0100*/ 	.byte	0x04, 0x1e
        /*0102*/ 	.short	(.L_37 - .L_36)
.L_36:
        /*0104*/ 	.word	0x00000000


	//----- nvinfo : EIATTR_CBANK_PARAM_SIZE
	.align		4
.L_37:
        /*0108*/ 	.byte	0x03, 0x19
        /*010a*/ 	.short	0x0048


	//----- nvinfo : EIATTR_PARAM_CBANK
	.align		4
        /*010c*/ 	.byte	0x04, 0x0a
        /*010e*/ 	.short	(.L_39 - .L_38)
	.align		4
.L_38:
        /*0110*/ 	.word	index@(.nv.constant0._Z26ms_deformable_im2col_ultraI6__halfLi8ELi4ELi32EEvPKT_PKlS5_S3_S3_iiiiPS1_Pi)
        /*0114*/ 	.short	0x0380
        /*0116*/ 	.short	0x0048


	//----- nvinfo : EIATTR_SW_WAR
	.align		4
.L_39:
        /*0118*/ 	.byte	0x04, 0x36
        /*011a*/ 	.short	(.L_41 - .L_40)
.L_40:
        /*011c*/ 	.word	0x00000008
.L_41:


//--------------------- .nv.callgraph             --------------------------
	.section	.nv.callgraph,"",@"SHT_CUDA_CALLGRAPH"
	.align	4
	.sectionentsize	8
	.align		4
        /*0000*/ 	.word	0x00000000
	.align		4
        /*0004*/ 	.word	0xffffffff
	.align		4
        /*0008*/ 	.word	0x00000000
	.align		4
        /*000c*/ 	.word	0xfffffffe
	.align		4
        /*0010*/ 	.word	0x00000000
	.align		4
        /*0014*/ 	.word	0xfffffffd
	.align		4
        /*0018*/ 	.word	0x00000000
	.align		4
        /*001c*/ 	.word	0xfffffffc


//--------------------- .text._Z26ms_deformable_im2col_ultraI6__halfLi8ELi4ELi32EEvPKT_PKlS5_S3_S3_iiiiPS1_Pi --------------------------
	.section	.text._Z26ms_deformable_im2col_ultraI6__halfLi8ELi4ELi32EEvPKT_PKlS5_S3_S3_iiiiPS1_Pi,"ax",@progbits
	.align	128
        .global         _Z26ms_deformable_im2col_ultraI6__halfLi8ELi4ELi32EEvPKT_PKlS5_S3_S3_iiiiPS1_Pi
        .type           _Z26ms_deformable_im2col_ultraI6__halfLi8ELi4ELi32EEvPKT_PKlS5_S3_S3_iiiiPS1_Pi,@function
        .size           _Z26ms_deformable_im2col_ultraI6__halfLi8ELi4ELi32EEvPKT_PKlS5_S3_S3_iiiiPS1_Pi,(.L_x_690 - _Z26ms_deformable_im2col_ultraI6__halfLi8ELi4ELi32EEvPKT_PKlS5_S3_S3_iiiiPS1_Pi)
        .other          _Z26ms_deformable_im2col_ultraI6__halfLi8ELi4ELi32EEvPKT_PKlS5_S3_S3_iiiiPS1_Pi,@"STO_CUDA_ENTRY STV_DEFAULT"
_Z26ms_deformable_im2col_ultraI6__halfLi8ELi4ELi32EEvPKT_PKlS5_S3_S3_iiiiPS1_Pi:
.text._Z26ms_deformable_im2col_ultraI6__halfLi8ELi4ELi32EEvPKT_PKlS5_S3_S3_iiiiPS1_Pi:
[----:B------:R-:W-:Y:S01]  /*0000*/  LDC R1, c[0x0][0x37c] ;  /* 0x0000df00ff017b82 */ /* 0x000fe20000000800 */
[----:B------:R-:W0:Y:S01]  /*0010*/  S2R R3, SR_TID.X ;  /* 0x0000000000037919 */ /* 0x000e220000002100 */
[----:B------:R-:W-:Y:S01]  /*0020*/  MOV R0, 0x400 ;  /* 0x0000040000007802 */ /* 0x000fe20000000f00 */
[----:B------:R-:W1:Y:S01]  /*0030*/  LDCU.64 UR6, c[0x0][0x358] ;  /* 0x00006b00ff0677ac */ /* 0x000e620008000a00 */
[----:B------:R-:W-:Y:S01]  /*0040*/  BSSY.RECONVERGENT B0, `(.L_x_0) ;  /* 0x0000019000007945 */ /* 0x000fe20003800200 */
[----:B------:R-:W2:Y:S01]  /*0050*/  S2R R11, SR_CgaCtaId ;  /* 0x00000000000b7919 */ /* 0x000ea20000008800 */
[----:B------:R-:W-:Y:S01]  /*0060*/  PLOP3.LUT P0, PT, PT, PT, PT, 0x8, 0x80 ;  /* 0x000000000080781c */ /* 0x000fe20003f0e170 */
[----:B------:R-:W-:Y:S01]  /*0070*/  VIADD R2, R0, 0x50 ;  /* 0x0000005000027836 */ /* 0x000fe20000000000 */
[----:B0-----:R-:W-:-:S04]  /*0080*/  ISETP.GT.U32.AND P1, PT, R3, 0x7, PT ;  /* 0x000000070300780c */ /* 0x001fc80003f24070 */
[----:B--2---:R-:W-:-:S05]  /*0090*/  LEA R2, R11, R2, 0x18 ;  /* 0x000000020b027211 */ /* 0x004fca00078ec0ff */
[----:B------:R-:W-:-:S04]  /*00a0*/  IMAD R7, R3, 0x8, R2 ;  /* 0x0000000803077824 */ /* 0x000fc800078e0202 */
[----:B-1----:R-:W-:Y:S05]  /*00b0*/  @P1 BRA `(.L_x_1) ;  /* 0x0000000000441947 */ /* 0x002fea0003800000 */
[----:B------:R-:W0:Y:S02]  /*00c0*/  LDC.64 R4, c[0x0][0x388] ;  /* 0x0000e200ff047b82 */ /* 0x000e240000000a00 */
[----:B0-----:R-:W-:-:S06]  /*00d0*/  IMAD.WIDE.U32 R4, R3, 0x8, R4 ;  /* 0x0000000803047825 */ /* 0x001fcc00078e0004 */
[----:B------:R-:W2:Y:S01]  /*00e0*/  LDG.E.64.CONSTANT R4, desc[UR6][R4.64] ;  /* 0x0000000604047981 */ /* 0x000ea2000c1e9b00 */
[----:B------:R-:W-:-:S03]  /*00f0*/  ISETP.GT.U32.AND P1, PT, R3, 0x3, PT ;  /* 0x000000030300780c */ /* 0x000fc60003f24070 */
[----:B--2---:R0:W-:Y:S10]  /*0100*/  STS.64 [R7+0x16760], R4 ;  /* 0x0167600407007388 */ /* 0x0041f40000000a00 */
[----:B------:R-:W-:Y:S05]  /*0110*/  @P1 BRA `(.L_x_1) ;  /* 0x00000000002c1947 */ /* 0x000fea0003800000 */
[----:B------:R-:W-:Y:S01]  /*0120*/  ISETP.NE.AND P0, PT, R3, RZ, PT ;  /* 0x000000ff0300720c */ /* 0x000fe20003f05270 */
[----:B------:R-:W-:Y:S01]  /*0130*/  BSSY.RECONVERGENT B1, `(.L_x_2) ;  /* 0x0000007000017945 */ /* 0x000fe20003800200 */
[----:B0-----:R-:W-:-:S11]  /*0140*/  CS2R R4, SRZ ;  /* 0x0000000000047805 */ /* 0x001fd6000001ff00 */
[----:B------:R-:W-:Y:S05]  /*0150*/  @!P0 BRA `(.L_x_3) ;  /* 0x0000000000108947 */ /* 0x000fea0003800000 */
[----:B------:R-:W0:Y:S01]  /*0160*/  LDC.64 R4, c[0x0][0x390] ;  /* 0x0000e400ff047b82 */ /* 0x000e220000000a00 */
[----:B------:R-:W-:-:S04]  /*0170*/  VIADD R9, R3, 0xffffffff ;  /* 0xffffffff03097836 */ /* 0x000fc80000000000 */
[----:B0-----:R-:W-:-:S06]  /*0180*/  IMAD.WIDE.U32 R4, R9, 0x8, R4 ;  /* 0x0000000809047825 */ /* 0x001fcc00078e0004 */
[----:B------:R-:W5:Y:S02]  /*0190*/  LDG.E.64.CONSTANT R4, desc[UR6][R4.64] ;  /* 0x0000000604047981 */ /* 0x000f64000c1e9b00 */
.L_x_3:
[----:B------:R-:W-:Y:S05]  /*01a0*/  BSYNC.RECONVERGENT B1 ;  /* 0x0000000000017941 */ /* 0x000fea0003800200 */
.L_x_2:
[----:B-----5:R1:W-:Y:S01]  /*01b0*/  STS.64 [R7+0x167a0], R4 ;  /* 0x0167a00407007388 */ /* 0x0203e20000000a00 */
[----:B------:R-:W-:-:S13]  /*01c0*/  PLOP3.LUT P0, PT, PT, PT, PT, 0x80, 0x8 ;  /* 0x000000000008781c */ /* 0x000fda0003f0f070 */
.L_x_1:
[----:B------:R-:W-:Y:S05]  /*01d0*/  BSYNC.RECONVERGENT B0 ;  /* 0x0000000000007941 */ /* 0x000fea0003800200 */
.L_x_0:
[----:B------:R-:W2:Y:S01]  /*01e0*/  S2R R9, SR_LANEID ;  /* 0x0000000000097919 */ /* 0x000ea20000000000 */
[----:B------:R-:W-:Y:S01]  /*01f0*/  BSSY.RECONVERGENT B0, `(.L_x_4) ;  /* 0x000000c000007945 */ /* 0x000fe20003800200 */
[----:B------:R-:W-:Y:S06]  /*0200*/  BAR.SYNC.DEFER_BLOCKING 0x0 ;  /* 0x0000000000007b1d */ /* 0x000fec0000010000 */
[----:B------:R-:W-:Y:S05]  /*0210*/  @!P0 BRA `(.L_x_5) ;  /* 0x0000000000248947 */ /* 0x000fea0003800000 */
[----:B------:R-:W-:Y:S01]  /*0220*/  IMAD R6, R3, 0x8, R7 ;  /* 0x0000000803067824 */ /* 0x000fe200078e0207 */
[----:B------:R-:W-:-:S04]  /*0230*/  LEA R0, R11, R0, 0x18 ;  /* 0x000000000b007211 */ /* 0x000fc800078ec0ff */
[----:B------:R-:W3:Y:S01]  /*0240*/  LDS R2, [R6+0x16760] ;  /* 0x0167600006027984 */ /* 0x000ee20000000800 */
[----:B01----:R-:W-:-:S03]  /*0250*/  IMAD R5, R3, 0xc, R0 ;  /* 0x0000000c03057824 */ /* 0x003fc600078e0200 */
[----:B------:R-:W0:Y:S04]  /*0260*/  LDS R4, [R6+0x16768] ;  /* 0x0167680006047984 */ /* 0x000e280000000800 */
[----:B---3--:R-:W-:Y:S04]  /*0270*/  STS [R5], R2 ;  /* 0x0000000205007388 */ /* 0x008fe80000000800 */
[----:B0-----:R-:W-:Y:S04]  /*0280*/  STS [R5+0x4], R4 ;  /* 0x0000040405007388 */ /* 0x001fe80000000800 */
[----:B------:R-:W0:Y:S04]  /*0290*/  LDS R0, [R7+0x167a0] ;  /* 0x0167a00007007984 */ /* 0x000e280000000800 */
[----:B0-----:R3:W-:Y:S02]  /*02a0*/  STS [R5+0x8], R0 ;  /* 0x0000080005007388 */ /* 0x0017e40000000800 */
.L_x_5:
[----:B------:R-:W-:Y:S05]  /*02b0*/  BSYNC.RECONVERGENT B0 ;  /* 0x0000000000007941 */ /* 0x000fea0003800200 */
.L_x_4:
[----:B------:R-:W-:Y:S01]  /*02c0*/  VOTEU.ANY UR8, UPT, PT ;  /* 0x0000000000087886 */ /* 0x000fe200038e0100 */
[----:B01-3--:R-:W0:Y:S01]  /*02d0*/  LDC.64 R4, c[0x0][0x3c0] ;  /* 0x0000f000ff047b82 */ /* 0x00be220000000a00 */
[----:B------:R-:W2:Y:S07]  /*02e0*/  FLO.U32 R0, UR8 ;  /* 0x0000000800007d00 */ /* 0x000eae00080e0000 */
[----:B------:R-:W-:Y:S06]  /*02f0*/  BAR.SYNC.DEFER_BLOCKING 0x0 ;  /* 0x0000000000007b1d */ /* 0x000fec0000010000 */
[----:B------:R-:W1:Y:S01]  /*0300*/  LDCU UR4, c[0x0][0x3b4] ;  /* 0x00007680ff0477ac */ /* 0x000e620008000800 */
[----:B------:R-:W0:Y:S01]  /*0310*/  POPC R7, UR8 ;  /* 0x0000000800077d09 */ /* 0x000e220008000000 */
[----:B------:R-:W3:Y:S01]  /*0320*/  S2R R2, SR_LTMASK ;  /* 0x0000000000027919 */ /* 0x000ee20000003900 */
[----:B------:R-:W1:Y:S01]  /*0330*/  LDCU UR5, c[0x0][0x3a8] ;  /* 0x00007500ff0577ac */ /* 0x000e620008000800 */
[----:B--2---:R-:W-:-:S13]  /*0340*/  ISETP.EQ.U32.AND P0, PT, R0, R9, PT ;  /* 0x000000090000720c */ /* 0x004fda0003f02070 */
[----:B0-----:R-:W2:Y:S01]  /*0350*/  @P0 ATOMG.E.ADD.STRONG.GPU PT, R5, desc[UR6][R4.64], R7 ;  /* 0x80000007040509a8 */ /* 0x001ea200081ef106 */
[----:B-1----:R-:W-:Y:S01]  /*0360*/  UIMAD UR4, UR4, UR5, URZ ;  /* 0x00000005040472a4 */ /* 0x002fe2000f8e02ff */
[----:B---3--:R-:W-:-:S04]  /*0370*/  LOP3.LUT R2, R2, UR8, RZ, 0xc0, !PT ;  /* 0x0000000802027c12 */ /* 0x008fc8000f8ec0ff */
[----:B------:R-:W0:Y:S01]  /*0380*/  POPC R9, R2 ;  /* 0x0000000200097309 */ /* 0x000e220000000000 */
[----:B--2---:R-:W0:Y:S02]  /*0390*/  SHFL.IDX PT, R8, R5, R0, 0x1f ;  /* 0x00001f0005087589 */ /* 0x004e2400000e0000 */
[----:B0-----:R-:W-:-:S04]  /*03a0*/  IADD3 R8, PT, PT, R8, R9, RZ ;  /* 0x0000000908087210 */ /* 0x001fc80007ffe0ff */
[----:B------:R-:W-:-:S13]  /*03b0*/  ISETP.GE.AND P0, PT, R8, UR4, PT ;  /* 0x0000000408007c0c */ /* 0x000fda000bf06270 */
[----:B------:R-:W-:Y:S05]  /*03c0*/  @P0 EXIT ;  /* 0x000000000000094d */ /* 0x000fea0003800000 */
[----:B------:R-:W0:Y:S02]  /*03d0*/  LDCU UR8, c[0x0][0x360] ;  /* 0x00006c00ff0877ac */ /* 0x000e240008000800 */
.L_x_688:
[----:B-1----:R-:W1:Y:S01]  /*03e0*/  LDC R23, c[0x0][0x3b4] ;  /* 0x0000ed00ff177b82 */ /* 0x002e620000000800 */
[----:B--2---:R-:W2:Y:S01]  /*03f0*/  S2R R10, SR_CgaCtaId ;  /* 0x00000000000a7919 */ /* 0x004ea20000008800 */
[----:B------:R-:W-:Y:S01]  /*0400*/  MOV R11, 0x400 ;  /* 0x00000400000b7802 */ /* 0x000fe20000000f00 */
[----:B------:R-:W-:Y:S05]  /*0410*/  YIELD ;  /* 0x0000000000007946 */ /* 0x000fea0003800000 */
[----:B------:R-:W-:Y:S01]  /*0420*/  IABS R13, R8 ;  /* 0x00000008000d7213 */ /* 0x000fe20000000000 */
[----:B------:R-:W3:Y:S01]  /*0430*/  LDC R21, c[0x0][0x3ac] ;  /* 0x0000eb00ff157b82 */ /* 0x000ee20000000800 */
[----:B------:R-:W-:Y:S01]  /*0440*/  IMAD.MOV.U32 R15, RZ, RZ, RZ ;  /* 0x000000ffff0f7224 */ /* 0x000fe200078e00ff */
[----:B-1----:R-:W-:-:S04]  /*0450*/  IABS R0, R23 ;  /* 0x0000001700007213 */ /* 0x002fc80000000000 */
[----:B------:R-:W1:Y:S01]  /*0460*/  I2F.RP R2, R0 ;  /* 0x0000000000027306 */ /* 0x000e620000209400 */
[----:B--2---:R-:W-:-:S07]  /*0470*/  LEA R20, R10, R11, 0x18 ;  /* 0x0000000b0a147211 */ /* 0x004fce00078ec0ff */
[----:B-1----:R-:W1:Y:S02]  /*0480*/  MUFU.RCP R2, R2 ;  /* 0x0000000200027308 */ /* 0x002e640000001000 */
[----:B-1----:R-:W-:-:S06]  /*0490*/  VIADD R4, R2, 0xffffffe ;  /* 0x0ffffffe02047836 */ /* 0x002fcc0000000000 */
[----:B------:R1:W2:Y:S02]  /*04a0*/  F2I.FTZ.U32.TRUNC.NTZ R5, R4 ;  /* 0x0000000400057305 */ /* 0x0002a4000021f000 */
[----:B-1----:R-:W-:Y:S02]  /*04b0*/  IMAD.MOV.U32 R4, RZ, RZ, RZ ;  /* 0x000000ffff047224 */ /* 0x002fe400078e00ff */
[----:B--2---:R-:W-:-:S04]  /*04c0*/  IMAD.MOV R9, RZ, RZ, -R5 ;  /* 0x000000ffff097224 */ /* 0x004fc800078e0a05 */
[----:B------:R-:W-:-:S04]  /*04d0*/  IMAD R9, R9, R0, RZ ;  /* 0x0000000009097224 */ /* 0x000fc800078e02ff */
[----:B------:R-:W-:Y:S02]  /*04e0*/  IMAD.HI.U32 R9, R5, R9, R4 ;  /* 0x0000000905097227 */ /* 0x000fe400078e0004 */
[----:B------:R-:W1:Y:S04]  /*04f0*/  LDS.128 R4, [R20+0x20] ;  /* 0x0000200014047984 */ /* 0x000e680000000c00 */
[----:B------:R-:W-:-:S04]  /*0500*/  IMAD.HI.U32 R2, R9, R13, RZ ;  /* 0x0000000d09027227 */ /* 0x000fc800078e00ff */
[----:B------:R-:W-:-:S04]  /*0510*/  IMAD.MOV R12, RZ, RZ, -R2 ;  /* 0x000000ffff0c7224 */ /* 0x000fc800078e0a02 */
[----:B------:R-:W-:Y:S01]  /*0520*/  IMAD R13, R0, R12, R13 ;  /* 0x0000000c000d7224 */ /* 0x000fe200078e020d */
[----:B------:R-:W-:-:S04]  /*0530*/  LOP3.LUT R12, R8, R23, RZ, 0x3c, !PT ;  /* 0x00000017080c7212 */ /* 0x000fc800078e3cff */
[----:B------:R-:W-:Y:S02]  /*0540*/  ISETP.GT.U32.AND P1, PT, R0, R13, PT ;  /* 0x0000000d0000720c */ /* 0x000fe40003f24070 */
[----:B------:R-:W-:-:S11]  /*0550*/  ISETP.GE.AND P2, PT, R12, RZ, PT ;  /* 0x000000ff0c00720c */ /* 0x000fd60003f46270 */
[-C--:B------:R-:W-:Y:S01]  /*0560*/  @!P1 IADD3 R13, PT, PT, R13, -R0.reuse, RZ ;  /* 0x800000000d0d9210 */ /* 0x080fe20007ffe0ff */
[----:B------:R-:W-:Y:S01]  /*0570*/  @!P1 VIADD R2, R2, 0x1 ;  /* 0x0000000102029836 */ /* 0x000fe20000000000 */
[----:B------:R-:W-:Y:S02]  /*0580*/  ISETP.NE.AND P1, PT, R23, RZ, PT ;  /* 0x000000ff1700720c */ /* 0x000fe40003f25270 */
[----:B------:R-:W-:Y:S01]  /*0590*/  ISETP.GE.U32.AND P0, PT, R13, R0, PT ;  /* 0x000000000d00720c */ /* 0x000fe20003f06070 */
[----:B-1----:R-:W-:Y:S01]  /*05a0*/  IMAD R6, R5, R6, RZ ;  /* 0x0000000605067224 */ /* 0x002fe200078e02ff */
[----:B------:R-:W-:Y:S02]  /*05b0*/  LOP3.LUT R4, RZ, R23, RZ, 0x33, !PT ;  /* 0x00000017ff047212 */ /* 0x000fe400078e33ff */
[----:B---3--:R-:W-:-:S09]  /*05c0*/  SHF.L.U32 R5, R21, 0x5, RZ ;  /* 0x0000000515057819 */ /* 0x008fd200000006ff */
[----:B------:R-:W-:Y:S01]  /*05d0*/  @P0 VIADD R2, R2, 0x1 ;  /* 0x0000000102020836 */ /* 0x000fe20000000000 */
[----:B------:R-:W-:-:S03]  /*05e0*/  ISETP.GT.AND P0, PT, R6, 0x59d, PT ;  /* 0x0000059d0600780c */ /* 0x000fc60003f04270 */
[----:B------:R-:W-:-:S05]  /*05f0*/  @!P2 IMAD.MOV R2, RZ, RZ, -R2 ;  /* 0x000000ffff02a224 */ /* 0x000fca00078e0a02 */
[----:B------:R-:W-:-:S05]  /*0600*/  SEL R2, R4, R2, !P1 ;  /* 0x0000000204027207 */ /* 0x000fca0004800000 */
[----:B------:R-:W-:Y:S05]  /*0610*/  @P0 BRA `(.L_x_6) ;  /* 0x0000000000640947 */ /* 0x000fea0003800000 */
[----:B------:R-:W-:Y:S01]  /*0620*/  IMAD.SHL.U32 R14, R6, 0x20, RZ ;  /* 0x00000020060e7824 */ /* 0x000fe200078e00ff */
[----:B------:R-:W-:Y:S03]  /*0630*/  BSSY.RECONVERGENT B0, `(.L_x_6) ;  /* 0x0000017000007945 */ /* 0x000fe60003800200 */
[----:B------:R-:W-:Y:S01]  /*0640*/  IMAD.MOV.U32 R15, RZ, RZ, R14 ;  /* 0x000000ffff0f7224 */ /* 0x000fe200078e000e */
[----:B------:R-:W-:-:S13]  /*0650*/  ISETP.GE.AND P0, PT, R3, R14, PT ;  /* 0x0000000e0300720c */ /* 0x000fda0003f06270 */
[----:B------:R-:W-:Y:S05]  /*0660*/  @P0 BRA `(.L_x_7) ;  /* 0x00000000004c0947 */ /* 0x000fea0003800000 */
[----:B------:R-:W1:Y:S01]  /*0670*/  LDC.64 R12, c[0x0][0x380] ;  /* 0x0000e000ff0c7b82 */ /* 0x000e620000000a00 */
[----:B------:R-:W-:Y:S01]  /*0680*/  VIADD R15, R11, 0x50 ;  /* 0x000000500b0f7836 */ /* 0x000fe20000000000 */
[----:B------:R-:W-:Y:S01]  /*0690*/  BSSY.RECONVERGENT B1, `(.L_x_8) ;  /* 0x000000f000017945 */ /* 0x000fe20003800200 */
[----:B------:R-:W-:Y:S01]  /*06a0*/  IMAD R6, R5, R2, R3 ;  /* 0x0000000205067224 */ /* 0x000fe200078e0203 */
[----:B------:R-:W-:Y:S02]  /*06b0*/  MOV R19, R3 ;  /* 0x0000000300137202 */ /* 0x000fe40000000f00 */
[----:B------:R-:W-:Y:S01]  /*06c0*/  LEA R16, R10, R15, 0x18 ;  /* 0x0000000f0a107211 */ /* 0x000fe200078ec0ff */
[----:B------:R-:W-:-:S04]  /*06d0*/  IMAD R17, R7, 0x20, R6 ;  /* 0x0000002007117824 */ /* 0x000fc800078e0206 */
[----:B------:R-:W-:-:S07]  /*06e0*/  IMAD R15, R3, 0x2, R16 ;  /* 0x00000002030f7824 */ /* 0x000fce00078e0210 */
.L_x_9:
[----:B-1----:R-:W-:-:S06]  /*06f0*/  IMAD.WIDE R6, R17, 0x2, R12 ;  /* 0x0000000211067825 */ /* 0x002fcc00078e020c */
[----:B------:R-:W2:Y:S01]  /*0700*/  LDG.E.U16.CONSTANT R6, desc[UR6][R6.64] ;  /* 0x0000000606067981 */ /* 0x000ea2000c1e9500 */
[----:B0-----:R-:W-:Y:S02]  /*0710*/  VIADD R19, R19, UR8 ;  /* 0x0000000813137c36 */ /* 0x001fe40008000000 */
[----:B------:R-:W-:Y:S02]  /*0720*/  IMAD.U32 R16, RZ, RZ, UR8 ;  /* 0x00000008ff107e24 */ /* 0x000fe4000f8e00ff */
[----:B------:R-:W-:Y:S01]  /*0730*/  VIADD R17, R17, UR8 ;  /* 0x0000000811117c36 */ /* 0x000fe20008000000 */
[----:B------:R-:W-:Y:S01]  /*0740*/  ISETP.GE.AND P0, PT, R19, R14, PT ;  /* 0x0000000e1300720c */ /* 0x000fe20003f06270 */
[----:B--2---:R0:W-:Y:S02]  /*0750*/  STS.U16 [R15], R6 ;  /* 0x000000060f007388 */ /* 0x0041e40000000400 */
[----:B0-----:R-:W-:-:S10]  /*0760*/  LEA R15, R16, R15, 0x1 ;  /* 0x0000000f100f7211 */ /* 0x001fd400078e08ff */
[----:B------:R-:W-:Y:S05]  /*0770*/  @!P0 BRA `(.L_x_9) ;  /* 0xfffffffc00dc8947 */ /* 0x000fea000383ffff */
[----:B------:R-:W-:Y:S05]  /*0780*/  BSYNC.RECONVERGENT B1 ;  /* 0x0000000000017941 */ /* 0x000fea0003800200 */
.L_x_8:
[----:B------:R-:W-:-:S07]  /*0790*/  IMAD.MOV.U32 R15, RZ, RZ, R14 ;  /* 0x000000ffff0f7224 */ /* 0x000fce00078e000e */
.L_x_7:
[----:B0-----:R-:W-:Y:S05]  /*07a0*/  BSYNC.RECONVERGENT B0 ;  /* 0x0000000000007941 */ /* 0x001fea0003800200 */
.L_x_6:
[----:B------:R-:W1:Y:S01]  /*07b0*/  LDS.64 R6, [R20+0x18] ;  /* 0x0000180014067984 */ /* 0x000e620000000a00 */
[----:B------:R-:W-:Y:S01]  /*07c0*/  BSSY.RECONVERGENT B0, `(.L_x_10) ;  /* 0x000001d000007945 */ /* 0x000fe20003800200 */
[----:B------:R-:W-:Y:S02]  /*07d0*/  IMAD.MOV.U32 R14, RZ, RZ, R15 ;  /* 0x000000ffff0e7224 */ /* 0x000fe400078e000f */
[----:B-1----:R-:W-:-:S04]  /*07e0*/  IMAD R6, R6, R7, RZ ;  /* 0x0000000706067224 */ /* 0x002fc800078e02ff */
[----:B------:R-:W-:-:S04]  /*07f0*/  IMAD.SHL.U32 R16, R6, 0x20, RZ ;  /* 0x0000002006107824 */ /* 0x000fc800078e00ff */
[----:B------:R-:W-:-:S05]  /*0800*/  IMAD.IADD R18, R16, 0x1, R15 ;  /* 0x0000000110127824 */ /* 0x000fca00078e020f */
[----:B------:R-:W-:-:S13]  /*0810*/  ISETP.GT.AND P0, PT, R18, 0xb3b0, PT ;  /* 0x0000b3b01200780c */ /* 0x000fda0003f04270 */
[----:B------:R-:W-:Y:S05]  /*0820*/  @P0 BRA `(.L_x_11) ;  /* 0x0000000000580947 */ /* 0x000fea0003800000 */
[----:B------:R-:W-:Y:S02]  /*0830*/  ISETP.GE.AND P0, PT, R3, R16, PT ;  /* 0x000000100300720c */ /* 0x000fe40003f06270 */
[----:B------:R-:W-:-:S11]  /*0840*/  MOV R14, R18 ;  /* 0x00000012000e7202 */ /* 0x000fd60000000f00 */
[----:B------:R-:W-:Y:S05]  /*0850*/  @P0 BRA `(.L_x_11) ;  /* 0x00000000004c0947 */ /* 0x000fea0003800000 */
[----:B------:R-:W1:Y:S01]  /*0860*/  LDS R12, [R20+0x20] ;  /* 0x00002000140c7984 */ /* 0x000e620000000800 */
[----:B------:R-:W2:Y:S01]  /*0870*/  LDC.64 R6, c[0x0][0x380] ;  /* 0x0000e000ff067b82 */ /* 0x000ea20000000a00 */
[----:B------:R-:W-:Y:S01]  /*0880*/  VIADD R13, R11, 0x50 ;  /* 0x000000500b0d7836 */ /* 0x000fe20000000000 */
[----:B------:R-:W-:Y:S01]  /*0890*/  BSSY.RECONVERGENT B1, `(.L_x_12) ;  /* 0x000000e000017945 */ /* 0x000fe20003800200 */
[----:B------:R-:W-:-:S03]  /*08a0*/  IMAD.MOV.U32 R14, RZ, RZ, R3 ;  /* 0x000000ffff0e7224 */ /* 0x000fc600078e0003 */
[----:B------:R-:W-:Y:S01]  /*08b0*/  LEA R22, R10, R13, 0x18 ;  /* 0x0000000d0a167211 */ /* 0x000fe200078ec0ff */
[----:B-1----:R-:W-:-:S04]  /*08c0*/  IMAD.SHL.U32 R12, R12, 0x20, RZ ;  /* 0x000000200c0c7824 */ /* 0x002fc800078e00ff */
[----:B------:R-:W-:-:S07]  /*08d0*/  IMAD R19, R5, R2, R12 ;  /* 0x0000000205137224 */ /* 0x000fce00078e020c */
.L_x_13:
[----:B------:R-:W-:-:S04]  /*08e0*/  IMAD.IADD R13, R19, 0x1, R14 ;  /* 0x00000001130d7824 */ /* 0x000fc800078e020e */
[----:B-12---:R-:W-:-:S06]  /*08f0*/  IMAD.WIDE R12, R13, 0x2, R6 ;  /* 0x000000020d0c7825 */ /* 0x006fcc00078e0206 */
[----:B------:R-:W2:Y:S01]  /*0900*/  LDG.E.U16.CONSTANT R12, desc[UR6][R12.64] ;  /* 0x000000060c0c7981 */ /* 0x000ea2000c1e9500 */
[C---:B------:R-:W-:Y:S01]  /*0910*/  IADD3 R17, PT, PT, R14.reuse, R15, RZ ;  /* 0x0000000f0e117210 */ /* 0x040fe20007ffe0ff */
[----:B0-----:R-:W-:-:S04]  /*0920*/  VIADD R14, R14, UR8 ;  /* 0x000000080e0e7c36 */ /* 0x001fc80008000000 */
[----:B------:R-:W-:Y:S01]  /*0930*/  IMAD R17, R17, 0x2, R22 ;  /* 0x0000000211117824 */ /* 0x000fe200078e0216 */
[----:B------:R-:W-:-:S04]  /*0940*/  ISETP.GE.AND P0, PT, R14, R16, PT ;  /* 0x000000100e00720c */ /* 0x000fc80003f06270 */
[----:B--2---:R1:W-:Y:S09]  /*0950*/  STS.U16 [R17], R12 ;  /* 0x0000000c11007388 */ /* 0x0043f20000000400 */
[----:B------:R-:W-:Y:S05]  /*0960*/  @!P0 BRA `(.L_x_13) ;  /* 0xfffffffc00dc8947 */ /* 0x000fea000383ffff */
[----:B------:R-:W-:Y:S05]  /*0970*/  BSYNC.RECONVERGENT B1 ;  /* 0x0000000000017941 */ /* 0x000fea0003800200 */
.L_x_12:
[----:B------:R-:W-:-:S07]  /*0980*/  IMAD.MOV.U32 R14, RZ, RZ, R18 ;  /* 0x000000ffff0e7224 */ /* 0x000fce00078e0012 */
.L_x_11:
[----:B0-----:R-:W-:Y:S05]  /*0990*/  BSYNC.RECONVERGENT B0 ;  /* 0x0000000000007941 */ /* 0x001fea0003800200 */
.L_x_10:
[----:B------:R-:W-:-:S13]  /*09a0*/  ISETP.GT.AND P0, PT, R14, 0xa72f, PT ;  /* 0x0000a72f0e00780c */ /* 0x000fda0003f04270 */
[----:B------:R-:W-:Y:S05]  /*09b0*/  @P0 BRA `(.L_x_14) ;  /* 0x0000000000d80947 */ /* 0x000fea0003800000 */
[----:B------:R-:W0:Y:S01]  /*09c0*/  LDS.64 R6, [R20+0x10] ;  /* 0x0000100014067984 */ /* 0x000e220000000a00 */
[----:B------:R-:W-:-:S04]  /*09d0*/  IADD3 R15, PT, PT, -R14, 0xb3b0, RZ ;  /* 0x0000b3b00e0f7810 */ /* 0x000fc80007ffe1ff */
[----:B------:R-:W-:Y:S01]  /*09e0*/  IABS R22, R15 ;  /* 0x0000000f00167213 */ /* 0x000fe20000000000 */
[----:B0-----:R-:W-:-:S05]  /*09f0*/  IMAD.SHL.U32 R16, R6, 0x20, RZ ;  /* 0x0000002006107824 */ /* 0x001fca00078e00ff */
[-C--:B------:R-:W-:Y:S02]  /*0a00*/  IABS R18, R16.reuse ;  /* 0x0000001000127213 */ /* 0x080fe40000000000 */
[-C--:B------:R-:W-:Y:S02]  /*0a10*/  IABS R24, R16.reuse ;  /* 0x0000001000187213 */ /* 0x080fe40000000000 */
[----:B-1----:R-:W0:Y:S01]  /*0a20*/  I2F.RP R17, R18 ;  /* 0x0000001200117306 */ /* 0x002e220000209400 */
[----:B------:R-:W-:-:S04]  /*0a30*/  LOP3.LUT R15, R15, R16, RZ, 0x3c, !PT ;  /* 0x000000100f0f7212 */ /* 0x000fc800078e3cff */
[----:B------:R-:W-:-:S03]  /*0a40*/  ISETP.GE.AND P3, PT, R15, RZ, PT ;  /* 0x000000ff0f00720c */ /* 0x000fc60003f66270 */
[----:B0-----:R-:W0:Y:S02]  /*0a50*/  MUFU.RCP R17, R17 ;  /* 0x0000001100117308 */ /* 0x001e240000001000 */
[----:B0-----:R-:W-:Y:S01]  /*0a60*/  IADD3 R12, PT, PT, R17, 0xffffffe, RZ ;  /* 0x0ffffffe110c7810 */ /* 0x001fe20007ffe0ff */
[----:B------:R-:W-:-:S05]  /*0a70*/  IMAD.MOV R17, RZ, RZ, -R24 ;  /* 0x000000ffff117224 */ /* 0x000fca00078e0a18 */
[----:B------:R0:W1:Y:S02]  /*0a80*/  F2I.FTZ.U32.TRUNC.NTZ R13, R12 ;  /* 0x0000000c000d7305 */ /* 0x000064000021f000 */
[----:B0-----:R-:W-:Y:S02]  /*0a90*/  IMAD.MOV.U32 R12, RZ, RZ, RZ ;  /* 0x000000ffff0c7224 */ /* 0x001fe400078e00ff */
[----:B-1----:R-:W-:-:S04]  /*0aa0*/  IMAD.MOV R19, RZ, RZ, -R13 ;  /* 0x000000ffff137224 */ /* 0x002fc800078e0a0d */
[----:B------:R-:W-:-:S04]  /*0ab0*/  IMAD R19, R19, R18, RZ ;  /* 0x0000001213137224 */ /* 0x000fc800078e02ff */
[----:B------:R-:W-:Y:S02]  /*0ac0*/  IMAD.HI.U32 R13, R13, R19, R12 ;  /* 0x000000130d0d7227 */ /* 0x000fe400078e000c */
[----:B------:R-:W0:Y:S04]  /*0ad0*/  LDS R12, [R20+0xc] ;  /* 0x00000c00140c7984 */ /* 0x000e280000000800 */
[----:B------:R-:W-:-:S04]  /*0ae0*/  IMAD.HI.U32 R13, R13, R22, RZ ;  /* 0x000000160d0d7227 */ /* 0x000fc800078e00ff */
[----:B------:R-:W-:-:S05]  /*0af0*/  IMAD R17, R13, R17, R22 ;  /* 0x000000110d117224 */ /* 0x000fca00078e0216 */
[----:B------:R-:W-:-:S13]  /*0b00*/  ISETP.GT.U32.AND P2, PT, R18, R17, PT ;  /* 0x000000111200720c */ /* 0x000fda0003f44070 */
[----:B------:R-:W-:Y:S01]  /*0b10*/  @!P2 IMAD.IADD R17, R17, 0x1, -R18 ;  /* 0x000000011111a824 */ /* 0x000fe200078e0a12 */
[----:B------:R-:W-:Y:S02]  /*0b20*/  @!P2 IADD3 R13, PT, PT, R13, 0x1, RZ ;  /* 0x000000010d0da810 */ /* 0x000fe40007ffe0ff */
[----:B------:R-:W-:Y:S02]  /*0b30*/  ISETP.NE.AND P2, PT, R16, RZ, PT ;  /* 0x000000ff1000720c */ /* 0x000fe40003f45270 */
[----:B------:R-:W-:-:S13]  /*0b40*/  ISETP.GE.U32.AND P0, PT, R17, R18, PT ;  /* 0x000000121100720c */ /* 0x000fda0003f06070 */
[----:B------:R-:W-:-:S04]  /*0b50*/  @P0 VIADD R13, R13, 0x1 ;  /* 0x000000010d0d0836 */ /* 0x000fc80000000000 */
[----:B------:R-:W-:Y:S01]  /*0b60*/  @!P3 IMAD.MOV R13, RZ, RZ, -R13 ;  /* 0x000000ffff0db224 */ /* 0x000fe200078e0a0d */
[----:B------:R-:W-:-:S04]  /*0b70*/  @!P2 LOP3.LUT R13, RZ, R16, RZ, 0x33, !PT ;  /* 0x00000010ff0da212 */ /* 0x000fc800078e33ff */
[----:B0-----:R-:W-:-:S05]  /*0b80*/  VIMNMX R13, PT, PT, R12, R13, PT ;  /* 0x0000000d0c0d7248 */ /* 0x001fca0003fe0100 */
[----:B------:R-:W-:-:S05]  /*0b90*/  IMAD R13, R6, R13, RZ ;  /* 0x0000000d060d7224 */ /* 0x000fca00078e02ff */
[----:B------:R-:W-:-:S13]  /*0ba0*/  ISETP.GE.AND P0, PT, R13, 0x1, PT ;  /* 0x000000010d00780c */ /* 0x000fda0003f06270 */
[----:B------:R-:W-:Y:S05]  /*0bb0*/  @!P0 BRA `(.L_x_14) ;  /* 0x0000000000588947 */ /* 0x000fea0003800000 */
[----:B------:R-:W-:Y:S02]  /*0bc0*/  IMAD.IADD R6, R3, 0x1, R14 ;  /* 0x0000000103067824 */ /* 0x000fe400078e020e */
[----:B------:R-:W-:-:S03]  /*0bd0*/  IMAD.SHL.U32 R16, R13, 0x20, RZ ;  /* 0x000000200d107824 */ /* 0x000fc600078e00ff */
[----:B------:R-:W-:-:S04]  /*0be0*/  ISETP.GT.AND P0, PT, R6, 0xb3af, PT ;  /* 0x0000b3af0600780c */ /* 0x000fc80003f04270 */
[----:B------:R-:W-:-:S13]  /*0bf0*/  ISETP.GE.OR P0, PT, R3, R16, P0 ;  /* 0x000000100300720c */ /* 0x000fda0000706670 */
[----:B------:R-:W-:Y:S05]  /*0c00*/  @P0 BRA `(.L_x_14) ;  /* 0x0000000000440947 */ /* 0x000fea0003800000 */
[----:B------:R-:W0:Y:S01]  /*0c10*/  LDC.64 R12, c[0x0][0x380] ;  /* 0x0000e000ff0c7b82 */ /* 0x000e220000000a00 */
[----:B------:R-:W-:Y:S01]  /*0c20*/  SHF.L.U32 R7, R7, 0x5, RZ ;  /* 0x0000000507077819 */ /* 0x000fe200000006ff */
[----:B------:R-:W-:-:S04]  /*0c30*/  VIADD R11, R11, 0x50 ;  /* 0x000000500b0b7836 */ /* 0x000fc80000000000 */
[----:B------:R-:W-:Y:S01]  /*0c40*/  IMAD R18, R5, R2, R7 ;  /* 0x0000000205127224 */ /* 0x000fe200078e0207 */
[----:B------:R-:W-:Y:S01]  /*0c50*/  LEA R10, R10, R11, 0x18 ;  /* 0x0000000b0a0a7211 */ /* 0x000fe200078ec0ff */
[----:B------:R-:W-:Y:S02]  /*0c60*/  IMAD.MOV.U32 R5, RZ, RZ, R6 ;  /* 0x000000ffff057224 */ /* 0x000fe400078e0006 */
[----:B------:R-:W-:-:S07]  /*0c70*/  IMAD.MOV.U32 R11, RZ, RZ, R3 ;  /* 0x000000ffff0b7224 */ /* 0x000fce00078e0003 */
.L_x_15:
[----:B------:R-:W-:-:S04]  /*0c80*/  IMAD.IADD R7, R18, 0x1, R11 ;  /* 0x0000000112077824 */ /* 0x000fc800078e020b */
[----:B0-2---:R-:W-:-:S06]  /*0c90*/  IMAD.WIDE R6, R7, 0x2, R12 ;  /* 0x0000000207067825 */ /* 0x005fcc00078e020c */
[----:B------:R-:W2:Y:S01]  /*0ca0*/  LDG.E.U16.CONSTANT R6, desc[UR6][R6.64] ;  /* 0x0000000606067981 */ /* 0x000ea2000c1e9500 */
[----:B------:R-:W-:Y:S01]  /*0cb0*/  LEA R15, R5, R10, 0x1 ;  /* 0x0000000a050f7211 */ /* 0x000fe200078e08ff */
[----:B------:R-:W-:-:S04]  /*0cc0*/  VIADD R11, R11, UR8 ;  /* 0x000000080b0b7c36 */ /* 0x000fc80008000000 */
[C---:B------:R-:W-:Y:S01]  /*0cd0*/  IMAD.IADD R5, R11.reuse, 0x1, R14 ;  /* 0x000000010b057824 */ /* 0x040fe200078e020e */
[----:B------:R-:W-:-:S04]  /*0ce0*/  ISETP.LT.AND P2, PT, R11, R16, PT ;  /* 0x000000100b00720c */ /* 0x000fc80003f41270 */
[----:B------:R-:W-:Y:S01]  /*0cf0*/  ISETP.GE.AND P0, PT, R5, 0xb3b0, PT ;  /* 0x0000b3b00500780c */ /* 0x000fe20003f06270 */
[----:B--2---:R2:W-:-:S12]  /*0d00*/  STS.U16 [R15], R6 ;  /* 0x000000060f007388 */ /* 0x0045d80000000400 */
[----:B------:R-:W-:Y:S05]  /*0d10*/  @!P0 BRA P2, `(.L_x_15) ;  /* 0xfffffffc00d88947 */ /* 0x000fea000103ffff */
.L_x_14:
[----:B------:R-:W-:Y:S01]  /*0d20*/  ISETP.NE.AND P0, PT, R3, RZ, PT ;  /* 0x000000ff0300720c */ /* 0x000fe20003f05270 */
[----:B------:R-:W-:Y:S05]  /*0d30*/  WARPSYNC.ALL ;  /* 0x0000000000007948 */ /* 0x000fea0003800000 */
[----:B------:R-:W-:Y:S06]  /*0d40*/  BAR.SYNC.DEFER_BLOCKING 0x0 ;  /* 0x0000000000007b1d */ /* 0x000fec0000010000 */
[----:B------:R-:W-:Y:S04]  /*0d50*/  BSSY.RECONVERGENT B0, `(.L_x_16) ;  /* 0x0000011000007945 */ /* 0x000fe80003800200 */
[----:B------:R-:W-:Y:S05]  /*0d60*/  @P0 BRA `(.L_x_17) ;  /* 0x00000000003c0947 */ /* 0x000fea0003800000 */
[----:B------:R-:W-:Y:S01]  /*0d70*/  LDS R5, [R20+0x24] ;  /* 0x0000240014057984 */ /* 0x000fe20000000800 */
[----:B-1----:R-:W-:Y:S01]  /*0d80*/  IMAD.MOV.U32 R12, RZ, RZ, -0x1 ;  /* 0xffffffffff0c7424 */ /* 0x002fe200078e00ff */
[----:B------:R-:W-:Y:S01]  /*0d90*/  MOV R14, 0xffffffff ;  /* 0xffffffff000e7802 */ /* 0x000fe20000000f00 */
[----:B------:R-:W-:Y:S01]  /*0da0*/  IMAD.MOV.U32 R13, RZ, RZ, RZ ;  /* 0x000000ffff0d7224 */ /* 0x000fe200078e00ff */
[----:B--2---:R-:W0:Y:S01]  /*0db0*/  LDS R6, [R20+0x28] ;  /* 0x0000280014067984 */ /* 0x004e220000000800 */
[----:B------:R-:W-:-:S03]  /*0dc0*/  IMAD.MOV.U32 R15, RZ, RZ, RZ ;  /* 0x000000ffff0f7224 */ /* 0x000fc600078e00ff */
[----:B------:R-:W1:Y:S04]  /*0dd0*/  LDS.64 R10, [R20+0x18] ;  /* 0x00001800140a7984 */ /* 0x000e680000000a00 */
[----:B------:R3:W-:Y:S04]  /*0de0*/  STS.128 [R20+0x30], R12 ;  /* 0x0000300c14007388 */ /* 0x0007e80000000c00 */
[----:B------:R3:W-:Y:S01]  /*0df0*/  STS [R20+0x48], RZ ;  /* 0x000048ff14007388 */ /* 0x0007e20000000800 */
[----:B0-----:R-:W-:-:S04]  /*0e00*/  IMAD R5, R5, R6, RZ ;  /* 0x0000000605057224 */ /* 0x001fc800078e02ff */
[----:B------:R-:W-:Y:S01]  /*0e10*/  IMAD.SHL.U32 R7, R5, 0x20, RZ ;  /* 0x0000002005077824 */ /* 0x000fe200078e00ff */
[----:B------:R3:W-:Y:S01]  /*0e20*/  STS [R20+0x4c], R5 ;  /* 0x00004c0514007388 */ /* 0x0007e20000000800 */
[----:B-1----:R-:W-:-:S03]  /*0e30*/  IMAD R11, R10, R11, RZ ;  /* 0x0000000b0a0b7224 */ /* 0x002fc600078e02ff */
[----:B------:R3:W-:Y:S04]  /*0e40*/  STS [R20+0x40], R7 ;  /* 0x0000400714007388 */ /* 0x0007e80000000800 */
[----:B------:R3:W-:Y:S02]  /*0e50*/  STS [R20+0x44], R11 ;  /* 0x0000440b14007388 */ /* 0x0007e40000000800 */
.L_x_17:
[----:B------:R-:W-:Y:S05]  /*0e60*/  BSYNC.RECONVERGENT B0 ;  /* 0x0000000000007941 */ /* 0x000fea0003800200 */
.L_x_16:
[----:B------:R-:W-:Y:S01]  /*0e70*/  BAR.SYNC.DEFER_BLOCKING 0x0 ;  /* 0x0000000000007b1d */ /* 0x000fe20000010000 */
[----:B------:R-:W-:-:S05]  /*0e80*/  ISETP.GT.U32.AND P0, PT, R3, 0x1f, PT ;  /* 0x0000001f0300780c */ /* 0x000fca0003f04070 */
[----:B------:R-:W0:Y:S01]  /*0e90*/  LDCU UR9, c[0x0][0x3ac] ;  /* 0x00007580ff0977ac */ /* 0x000e220008000800 */
[----:B------:R-:W-:Y:S07]  /*0ea0*/  BSSY.RECONVERGENT B0, `(.L_x_18) ;  /* 0x0001b37000007945 */ /* 0x000fee0003800200 */
[----:B------:R-:W-:Y:S05]  /*0eb0*/  @P0 BRA `(.L_x_19) ;  /* 0x000001b000d40947 */ /* 0x000fea0003800000 */
[----:B------:R-:W-:Y:S01]  /*0ec0*/  IABS R3, R8 ;  /* 0x0000000800037213 */ /* 0x000fe20000000000 */
[----:B-1----:R-:W1:Y:S01]  /*0ed0*/  LDS.128 R16, [R20+0x30] ;  /* 0x0000300014107984 */ /* 0x002e620000000c00 */
[----:B------:R-:W-:Y:S01]  /*0ee0*/  ISETP.GE.AND P2, PT, R8, RZ, PT ;  /* 0x000000ff0800720c */ /* 0x000fe20003f46270 */
[----:B------:R-:W4:Y:S01]  /*0ef0*/  LDCU UR4, c[0x0][0x3b0] ;  /* 0x00007600ff0477ac */ /* 0x000f220008000800 */
[----:B------:R-:W5:Y:S01]  /*0f00*/  LDC.64 R28, c[0x0][0x398] ;  /* 0x0000e600ff1c7b82 */ /* 0x000f620000000a00 */
[----:B------:R-:W-:Y:S01]  /*0f10*/  IMAD.HI.U32 R9, R9, R3, RZ ;  /* 0x0000000309097227 */ /* 0x000fe200078e00ff */
[----:B--23--:R-:W-:Y:S03]  /*0f20*/  LDS.128 R12, [R20] ;  /* 0x00000000140c7984 */ /* 0x00cfe60000000c00 */
[----:B------:R-:W-:Y:S01]  /*0f30*/  IMAD.MOV R9, RZ, RZ, -R9 ;  /* 0x000000ffff097224 */ /* 0x000fe200078e0a09 */
[----:B------:R-:W-:Y:S02]  /*0f40*/  LDS R6, [R20+0x20] ;  /* 0x0000200014067984 */ /* 0x000fe40000000800 */
[----:B------:R-:W2:Y:S01]  /*0f50*/  LDC.64 R30, c[0x0][0x3a0] ;  /* 0x0000e800ff1e7b82 */ /* 0x000ea20000000a00 */
[C---:B------:R-:W-:Y:S01]  /*0f60*/  IMAD R5, R0.reuse, R9, R3 ;  /* 0x0000000900057224 */ /* 0x040fe200078e0203 */
[----:B------:R-:W-:Y:S04]  /*0f70*/  LDS.64 R26, [R20+0x40] ;  /* 0x00004000141a7984 */ /* 0x000fe80000000a00 */
[----:B------:R-:W-:Y:S01]  /*0f80*/  ISETP.GT.U32.AND P0, PT, R0, R5, PT ;  /* 0x000000050000720c */ /* 0x000fe20003f04070 */
[----:B------:R-:W3:Y:S01]  /*0f90*/  LDS.128 R8, [R20+0x10] ;  /* 0x0000100014087984 */ /* 0x000ee20000000c00 */
[----:B------:R-:W0:Y:S11]  /*0fa0*/  S2R R3, SR_TID.X ;  /* 0x0000000000037919 */ /* 0x000e360000002100 */
[----:B------:R-:W-:-:S05]  /*0fb0*/  @!P0 IMAD.IADD R5, R5, 0x1, -R0 ;  /* 0x0000000105058824 */ /* 0x000fca00078e0a00 */
[----:B------:R-:W-:Y:S02]  /*0fc0*/  ISETP.GT.U32.AND P0, PT, R0, R5, PT ;  /* 0x000000050000720c */ /* 0x000fe40003f04070 */
[----:B-1----:R-:W-:-:S11]  /*0fd0*/  ISETP.GT.AND P4, PT, R16, -0x1, PT ;  /* 0xffffffff1000780c */ /* 0x002fd60003f84270 */
[----:B------:R-:W-:-:S05]  /*0fe0*/  @!P0 IADD3 R5, PT, PT, R5, -R0, RZ ;  /* 0x8000000005058210 */ /* 0x000fca0007ffe0ff */
[----:B------:R-:W-:Y:S02]  /*0ff0*/  @!P2 IMAD.MOV R5, RZ, RZ, -R5 ;  /* 0x000000ffff05a224 */ /* 0x000fe400078e0a05 */
[----:B0-----:R-:W-:-:S03]  /*1000*/  IMAD.MOV.U32 R25, RZ, RZ, R3 ;  /* 0x000000ffff197224 */ /* 0x001fc600078e0003 */
[----:B------:R-:W-:Y:S01]  /*1010*/  SEL R4, R4, R5, !P1 ;  /* 0x0000000504047207 */ /* 0x000fe20004800000 */
[----:B---3--:R-:W-:-:S04]  /*1020*/  IMAD R24, R2, R21, R9 ;  /* 0x0000001502187224 */ /* 0x008fc800078e0209 */
[----:B------:R-:W-:-:S04]  /*1030*/  IMAD R4, R2, R23, R4 ;  /* 0x0000001702047224 */ /* 0x000fc800078e0204 */
[----:B----4-:R-:W-:-:S04]  /*1040*/  IMAD R4, R4, UR4, RZ ;  /* 0x0000000404047c24 */ /* 0x010fc8000f8e02ff */
[C---:B------:R-:W-:Y:S02]  /*1050*/  IMAD.SHL.U32 R5, R4.reuse, 0x40, RZ ;  /* 0x0000004004057824 */ /* 0x040fe400078e00ff */
[----:B------:R-:W-:Y:S02]  /*1060*/  IMAD.SHL.U32 R0, R4, 0x20, RZ ;  /* 0x0000002004007824 */ /* 0x000fe400078e00ff */
[----:B-----5:R-:W-:-:S04]  /*1070*/  IMAD.WIDE R28, R5, 0x2, R28 ;  /* 0x00000002051c7825 */ /* 0x020fc800078e021c */
[CC--:B------:R-:W-:Y:S02]  /*1080*/  IMAD R5, R2.reuse, R21.reuse, R14 ;  /* 0x0000001502057224 */ /* 0x0c0fe400078e020e */
[----:B------:R-:W-:Y:S02]  /*1090*/  IMAD R4, R2, R21, R6 ;  /* 0x0000001502047224 */ /* 0x000fe400078e0206 */
[----:B--2---:R-:W-:-:S07]  /*10a0*/  IMAD.WIDE R30, R0, 0x2, R30 ;  /* 0x00000002001e7825 */ /* 0x004fce00078e021e */
.L_x_687:
[----:B------:R-:W-:Y:S01]  /*10b0*/  BSSY.RECONVERGENT B1, `(.L_x_20) ;  /* 0x00006c3000017945 */ /* 0x000fe20003800200 */
[----:B0-----:R-:W-:Y:S01]  /*10c0*/  HFMA2 R32, -RZ, RZ, 1.75, 0 ;  /* 0x3f000000ff207431 */ /* 0x001fe200000001ff */
[----:B----4-:R-:W-:Y:S01]  /*10d0*/  I2FP.F32.S32 R6, R12 ;  /* 0x0000000c00067245 */ /* 0x010fe20000201400 */
[----:B------:R-:W-:Y:S01]  /*10e0*/  IMAD.IADD R14, R16, 0x1, R25 ;  /* 0x00000001100e7824 */ /* 0x000fe200078e0219 */
[----:B------:R-:W-:Y:S01]  /*10f0*/  I2FP.F32.S32 R7, R13 ;  /* 0x0000000d00077245 */ /* 0x000fe20000201400 */
[----:B------:R-:W-:Y:S06]  /*1100*/  @P4 BRA `(.L_x_21) ;  /* 0x0000002000e04947 */ /* 0x000fec0003800000 */
[----:B------:R-:W2:Y:S04]  /*1110*/  LDG.E.U16.CONSTANT R20, desc[UR6][R28.64+0x2] ;  /* 0x000002061c147981 */ /* 0x000ea8000c1e9500 */
[----:B------:R-:W3:Y:S04]  /*1120*/  LDG.E.U16.CONSTANT R9, desc[UR6][R28.64] ;  /* 0x000000061c097981 */ /* 0x000ee8000c1e9500 */
[----:B------:R0:W5:Y:S01]  /*1130*/  LDG.E.U16.CONSTANT R14, desc[UR6][R28.64+0x6] ;  /* 0x000006061c0e7981 */ /* 0x000162000c1e9500 */
[----:B------:R-:W-:Y:S01]  /*1140*/  BSSY.RECONVERGENT B2, `(.L_x_22) ;  /* 0x0000045000027945 */ /* 0x000fe20003800200 */
[----:B--2---:R-:W-:-:S02]  /*1150*/  HADD2.F32 R20, -RZ, R20.H0_H0 ;  /* 0x20000014ff147230 */ /* 0x004fc40000004100 */
[----:B---3--:R-:W-:-:S03]  /*1160*/  HADD2.F32 R9, -RZ, R9.H0_H0 ;  /* 0x20000009ff097230 */ /* 0x008fc60000004100 */
[----:B------:R-:W-:Y:S02]  /*1170*/  FADD R20, R20, 1 ;  /* 0x3f80000014147421 */ /* 0x000fe40000000000 */
[----:B------:R-:W-:Y:S02]  /*1180*/  FADD R9, R9, 1 ;  /* 0x3f80000009097421 */ /* 0x000fe40000000000 */
[----:B------:R-:W-:Y:S02]  /*1190*/  FMUL R21, R7, R20 ;  /* 0x0000001407157220 */ /* 0x000fe40000400000 */
[----:B------:R-:W-:Y:S02]  /*11a0*/  FMUL R9, R6, R9 ;  /* 0x0000000906097220 */ /* 0x000fe40000400000 */
[-C--:B------:R-:W-:Y:S02]  /*11b0*/  FFMA R34, R21, R32.reuse, -0.5 ;  /* 0xbf00000015227423 */ /* 0x080fe40000000020 */
[----:B------:R-:W-:Y:S01]  /*11c0*/  FFMA R41, R9, R32, -0.5 ;  /* 0xbf00000009297423 */ /* 0x000fe20000000020 */
[----:B------:R-:W-:-:S02]  /*11d0*/  PRMT R9, RZ, 0x7610, R9 ;  /* 0x00007610ff097816 */ /* 0x000fc40000000009 */
[----:B------:R-:W-:-:S04]  /*11e0*/  FSETP.GT.AND P0, PT, R34, -1, PT ;  /* 0xbf8000002200780b */ /* 0x000fc80003f04000 */
[----:B------:R-:W-:-:S04]  /*11f0*/  FSETP.LEU.OR P0, PT, R41, -1, !P0 ;  /* 0xbf8000002900780b */ /* 0x000fc8000470b400 */
[----:B------:R-:W-:-:S04]  /*1200*/  FSETP.GEU.OR P0, PT, R41, R6, P0 ;  /* 0x000000062900720b */ /* 0x000fc8000070e400 */
[----:B------:R-:W-:-:S13]  /*1210*/  FSETP.GEU.OR P0, PT, R34, R7, P0 ;  /* 0x000000072200720b */ /* 0x000fda000070e400 */
[----:B0-----:R-:W-:Y:S05]  /*1220*/  @P0 BRA `(.L_x_23) ;  /* 0x0000000000d80947 */ /* 0x001fea0003800000 */
[----:B------:R-:W0:Y:S01]  /*1230*/  F2I.FLOOR.NTZ R36, R34 ;  /* 0x0000002200247305 */ /* 0x000e220000207100 */
[----:B------:R-:W1:Y:S01]  /*1240*/  LDC.64 R22, c[0x0][0x380] ;  /* 0x0000e000ff167b82 */ /* 0x000e620000000a00 */
[----:B------:R-:W2:Y:S06]  /*1250*/  LDG.E.U16.CONSTANT R37, desc[UR6][R30.64] ;  /* 0x000000061e257981 */ /* 0x000eac000c1e9500 */
[----:B------:R-:W3:Y:S01]  /*1260*/  F2I.FLOOR.NTZ R43, R41 ;  /* 0x00000029002b7305 */ /* 0x000ee20000207100 */
[C---:B0-----:R-:W-:Y:S01]  /*1270*/  ISETP.GE.AND P0, PT, R36.reuse, R13, PT ;  /* 0x0000000d2400720c */ /* 0x041fe20003f06270 */
[C---:B------:R-:W-:Y:S01]  /*1280*/  VIADD R40, R36.reuse, 0x1 ;  /* 0x0000000124287836 */ /* 0x040fe20000000000 */
[----:B------:R-:W-:-:S02]  /*1290*/  ISETP.GE.AND P3, PT, R36, -0x1, PT ;  /* 0xffffffff2400780c */ /* 0x000fc40003f66270 */
[----:B------:R-:W-:Y:S02]  /*12a0*/  ISETP.GE.AND P1, PT, R36, RZ, PT ;  /* 0x000000ff2400720c */ /* 0x000fe40003f26270 */
[-C--:B------:R-:W-:Y:S02]  /*12b0*/  ISETP.GE.AND P2, PT, R40, R13.reuse, PT ;  /* 0x0000000d2800720c */ /* 0x080fe40003f46270 */
[C---:B---3--:R-:W-:Y:S01]  /*12c0*/  LOP3.LUT R9, R43.reuse, R36, RZ, 0xfc, !PT ;  /* 0x000000242b097212 */ /* 0x048fe200078efcff */
[C---:B------:R-:W-:Y:S01]  /*12d0*/  IMAD R20, R43.reuse, R13, R36 ;  /* 0x0000000d2b147224 */ /* 0x040fe200078e0224 */
[C---:B------:R-:W-:Y:S02]  /*12e0*/  ISETP.GE.OR P0, PT, R43.reuse, R12, P0 ;  /* 0x0000000c2b00720c */ /* 0x040fe40000706670 */
[----:B------:R-:W-:Y:S01]  /*12f0*/  ISETP.LT.OR P3, PT, R43, RZ, !P3 ;  /* 0x000000ff2b00720c */ /* 0x000fe20005f61670 */
[----:B------:R-:W-:Y:S01]  /*1300*/  IMAD.IADD R20, R5, 0x1, R20 ;  /* 0x0000000105147824 */ /* 0x000fe200078e0214 */
[----:B------:R-:W-:Y:S01]  /*1310*/  ISETP.LT.OR P0, PT, R9, RZ, P0 ;  /* 0x000000ff0900720c */ /* 0x000fe20000701670 */
[C---:B------:R-:W-:Y:S01]  /*1320*/  VIADD R9, R43.reuse, 0x1 ;  /* 0x000000012b097836 */ /* 0x040fe20000000000 */
[----:B------:R-:W-:-:S02]  /*1330*/  ISETP.LT.OR P1, PT, R43, -0x1, !P1 ;  /* 0xffffffff2b00780c */ /* 0x000fc40004f21670 */
[-C--:B------:R-:W-:Y:S01]  /*1340*/  ISETP.GE.OR P3, PT, R43, R12.reuse, P3 ;  /* 0x0000000c2b00720c */ /* 0x080fe20001f66670 */
[C---:B------:R-:W-:Y:S01]  /*1350*/  IMAD R38, R9.reuse, R13, R36 ;  /* 0x0000000d09267224 */ /* 0x040fe200078e0224 */
[----:B------:R-:W-:Y:S02]  /*1360*/  LEA R21, R20, R25, 0x5 ;  /* 0x0000001914157211 */ /* 0x000fe400078e28ff */
[-C--:B------:R-:W-:Y:S01]  /*1370*/  ISETP.GE.OR P1, PT, R9, R12.reuse, P1 ;  /* 0x0000000c0900720c */ /* 0x080fe20000f26670 */
[----:B------:R-:W-:Y:S01]  /*1380*/  IMAD.IADD R38, R5, 0x1, R38 ;  /* 0x0000000105267824 */ /* 0x000fe200078e0226 */
[-C--:B------:R-:W-:Y:S01]  /*1390*/  ISETP.GE.OR P3, PT, R40, R13.reuse, P3 ;  /* 0x0000000d2800720c */ /* 0x080fe20001f66670 */
[----:B-1----:R-:W-:Y:S01]  /*13a0*/  IMAD.WIDE R20, R21, 0x2, R22 ;  /* 0x0000000215147825 */ /* 0x002fe200078e0216 */
[----:B------:R-:W-:Y:S02]  /*13b0*/  ISETP.GE.OR P2, PT, R9, R12, P2 ;  /* 0x0000000c0900720c */ /* 0x000fe40001746670 */
[----:B------:R-:W-:Y:S01]  /*13c0*/  VIMNMX R9, PT, PT, R43, R36, PT ;  /* 0x000000242b097248 */ /* 0x000fe20003fe0100 */
[----:B------:R-:W-:Y:S01]  /*13d0*/  IMAD R33, R38, 0x20, R25 ;  /* 0x0000002026217824 */ /* 0x000fe200078e0219 */
[----:B------:R-:W-:-:S02]  /*13e0*/  ISETP.GE.OR P1, PT, R36, R13, P1 ;  /* 0x0000000d2400720c */ /* 0x000fc40000f26670 */
[----:B------:R-:W-:Y:S02]  /*13f0*/  ISETP.LT.OR P2, PT, R9, -0x1, P2 ;  /* 0xffffffff0900780c */ /* 0x000fe40001741670 */
[----:B------:R-:W3:Y:S01]  /*1400*/  @!P0 LDG.E.U16.CONSTANT R9, desc[UR6][R20.64] ;  /* 0x0000000614098981 */ /* 0x000ee2000c1e9500 */
[----:B------:R-:W-:-:S03]  /*1410*/  IMAD.WIDE R22, R33, 0x2, R22 ;  /* 0x0000000221167825 */ /* 0x000fc600078e0216 */
[----:B------:R0:W4:Y:S05]  /*1420*/  @!P3 LDG.E.U16.CONSTANT R35, desc[UR6][R20.64+0x40] ;  /* 0x000040061423b981 */ /* 0x00012a000c1e9500 */
[----:B------:R-:W2:Y:S04]  /*1430*/  @!P1 LDG.E.U16.CONSTANT R33, desc[UR6][R22.64] ;  /* 0x0000000616219981 */ /* 0x000ea8000c1e9500 */
[----:B------:R-:W2:Y:S01]  /*1440*/  @!P2 LDG.E.U16.CONSTANT R39, desc[UR6][R22.64+0x40] ;  /* 0x000040061627a981 */ /* 0x000ea2000c1e9500 */
[----:B------:R-:W-:-:S02]  /*1450*/  I2FP.F32.S32 R38, R43 ;  /* 0x0000002b00267245 */ /* 0x000fc40000201400 */
[----:B------:R-:W-:-:S03]  /*1460*/  I2FP.F32.S32 R43, R36 ;  /* 0x00000024002b7245 */ /* 0x000fc60000201400 */
[----:B------:R-:W-:Y:S02]  /*1470*/  FADD R38, R41, -R38 ;  /* 0x8000002629267221 */ /* 0x000fe40000000000 */
[----:B------:R-:W-:Y:S02]  /*1480*/  FADD R43, R34, -R43 ;  /* 0x8000002b222b7221 */ /* 0x000fe40000000000 */
[----:B------:R-:W-:Y:S02]  /*1490*/  FADD R34, -R38, 1 ;  /* 0x3f80000026227421 */ /* 0x000fe40000000100 */
[----:B------:R-:W-:-:S04]  /*14a0*/  FADD R41, -R43, 1 ;  /* 0x3f8000002b297421 */ /* 0x000fc80000000100 */
[-C--:B------:R-:W-:Y:S01]  /*14b0*/  FMUL R36, R34, R41.reuse ;  /* 0x0000002922247220 */ /* 0x080fe20000400000 */
[----:B------:R-:W-:Y:S01]  /*14c0*/  FMUL R34, R43, R34 ;  /* 0x000000222b227220 */ /* 0x000fe20000400000 */
[----:B------:R-:W-:-:S03]  /*14d0*/  FMUL R41, R38, R41 ;  /* 0x0000002926297220 */ /* 0x000fc60000400000 */
[----:B------:R-:W-:Y:S02]  /*14e0*/  F2FP.F16.F32.PACK_AB R36, RZ, R36 ;  /* 0x00000024ff24723e */ /* 0x000fe400000000ff */
[----:B0-----:R-:W-:Y:S02]  /*14f0*/  PRMT R20, RZ, 0x7610, R20 ;  /* 0x00007610ff147816 */ /* 0x001fe40000000014 */
[----:B------:R-:W-:Y:S01]  /*1500*/  F2FP.F16.F32.PACK_AB R34, RZ, R34 ;  /* 0x00000022ff22723e */ /* 0x000fe200000000ff */
[----:B------:R-:W-:Y:S01]  /*1510*/  FMUL R38, R38, R43 ;  /* 0x0000002b26267220 */ /* 0x000fe20000400000 */
[----:B------:R-:W-:-:S04]  /*1520*/  F2FP.F16.F32.PACK_AB R41, RZ, R41 ;  /* 0x00000029ff29723e */ /* 0x000fc800000000ff */
[----:B------:R-:W-:Y:S01]  /*1530*/  F2FP.F16.F32.PACK_AB R38, RZ, R38 ;  /* 0x00000026ff26723e */ /* 0x000fe200000000ff */
[----:B---3--:R-:W-:-:S04]  /*1540*/  @!P0 HFMA2 R20, R9.H0_H0, R36.H0_H0, RZ.H0_H0 ;  /* 0x2000002409148231 */ /* 0x008fc800000408ff */
[----:B----4-:R-:W-:-:S04]  /*1550*/  @!P3 HFMA2 R20, R35.H0_H0, R34.H0_H0, R20.H0_H0 ;  /* 0x200000222314b231 */ /* 0x010fc80000040814 */
[----:B--2---:R-:W-:-:S04]  /*1560*/  @!P1 HFMA2 R20, R33.H0_H0, R41.H0_H0, R20.H0_H0 ;  /* 0x2000002921149231 */ /* 0x004fc80000040814 */
[----:B------:R-:W-:-:S04]  /*1570*/  @!P2 HFMA2 R20, R39.H0_H0, R38.H0_H0, R20.H0_H0 ;  /* 0x200000262714a231 */ /* 0x000fc80000040814 */
[----:B------:R-:W-:-:S07]  /*1580*/  HFMA2 R9, R37.H0_H0, R20.H0_H0, RZ.H0_H0 ;  /* 0x2000001425097231 */ /* 0x000fce00000408ff */
.L_x_23:
[----:B------:R-:W-:Y:S05]  /*1590*/  BSYNC.RECONVERGENT B2 ;  /* 0x0000000000027941 */ /* 0x000fea0003800200 */
.L_x_22:
[----:B------:R-:W2:Y:S04]  /*15a0*/  LDG.E.U16.CONSTANT R20, desc[UR6][R28.64+0x4] ;  /* 0x000004061c147981 */ /* 0x000ea8000c1e9500 */
[----:B------:R0:W5:Y:S02]  /*15b0*/  LDG.E.U16.CONSTANT R33, desc[UR6][R28.64+0xa] ;  /* 0x00000a061c217981 */ /* 0x000164000c1e9500 */
[----:B-----5:R-:W-:Y:S01]  /*15c0*/  HADD2.F32 R14, -RZ, R14.H0_H0 ;  /* 0x2000000eff0e7230 */ /* 0x020fe20000004100 */
[----:B------:R-:W-:Y:S04]  /*15d0*/  BSSY.RECONVERGENT B2, `(.L_x_24) ;  /* 0x0000043000027945 */ /* 0x000fe80003800200 */
[----:B------:R-:W-:-:S04]  /*15e0*/  FADD R14, R14, 1 ;  /* 0x3f8000000e0e7421 */ /* 0x000fc80000000000 */
[----:B------:R-:W-:-:S04]  /*15f0*/  FMUL R23, R7, R14 ;  /* 0x0000000e07177220 */ /* 0x000fc80000400000 */
[----:B------:R-:W-:-:S05]  /*1600*/  FFMA R14, R23, R32, -0.5 ;  /* 0xbf000000170e7423 */ /* 0x000fca0000000020 */
[----:B------:R-:W-:Y:S01]  /*1610*/  FSETP.GT.AND P0, PT, R14, -1, PT ;  /* 0xbf8000000e00780b */ /* 0x000fe20003f04000 */
[----:B--2---:R-:W-:-:S05]  /*1620*/  HADD2.F32 R20, -RZ, R20.H0_H0 ;  /* 0x20000014ff147230 */ /* 0x004fca0000004100 */
[----:B------:R-:W-:-:S04]  /*1630*/  FADD R21, R20, 1 ;  /* 0x3f80000014157421 */ /* 0x000fc80000000000 */
[----:B------:R-:W-:-:S04]  /*1640*/  FMUL R21, R6, R21 ;  /* 0x0000001506157220 */ /* 0x000fc80000400000 */
[----:B------:R-:W-:-:S05]  /*1650*/  FFMA R43, R21, R32, -0.5 ;  /* 0xbf000000152b7423 */ /* 0x000fca0000000020 */
[----:B------:R-:W-:-:S04]  /*1660*/  FSETP.LEU.OR P0, PT, R43, -1, !P0 ;  /* 0xbf8000002b00780b */ /* 0x000fc8000470b400 */
[----:B------:R-:W-:-:S04]  /*1670*/  FSETP.GEU.OR P0, PT, R43, R6, P0 ;  /* 0x000000062b00720b */ /* 0x000fc8000070e400 */
[----:B------:R-:W-:-:S13]  /*1680*/  FSETP.GEU.OR P0, PT, R14, R7, P0 ;  /* 0x000000070e00720b */ /* 0x000fda000070e400 */
[----:B0-----:R-:W-:Y:S05]  /*1690*/  @P0 BRA `(.L_x_25) ;  /* 0x0000000000d80947 */ /* 0x001fea0003800000 */
[----:B------:R-:W0:Y:S01]  /*16a0*/  F2I.FLOOR.NTZ R36, R14 ;  /* 0x0000000e00247305 */ /* 0x000e220000207100 */
[----:B------:R-:W1:Y:S07]  /*16b0*/  LDC.64 R22, c[0x0][0x380] ;  /* 0x0000e000ff167b82 */ /* 0x000e6e0000000a00 */
[----:B------:R-:W2:Y:S01]  /*16c0*/  F2I.FLOOR.NTZ R45, R43 ;  /* 0x0000002b002d7305 */ /* 0x000ea20000207100 */
[C---:B0-----:R-:W-:Y:S01]  /*16d0*/  ISETP.GE.AND P0, PT, R36.reuse, R13, PT ;  /* 0x0000000d2400720c */ /* 0x041fe20003f06270 */
[C---:B------:R-:W-:Y:S01]  /*16e0*/  VIADD R38, R36.reuse, 0x1 ;  /* 0x0000000124267836 */ /* 0x040fe20000000000 */
[----:B------:R-:W-:-:S02]  /*16f0*/  ISETP.GE.AND P3, PT, R36, -0x1, PT ;  /* 0xffffffff2400780c */ /* 0x000fc40003f66270 */
[----:B------:R-:W-:Y:S02]  /*1700*/  ISETP.GE.AND P1, PT, R36, RZ, PT ;  /* 0x000000ff2400720c */ /* 0x000fe40003f26270 */
[-C--:B------:R-:W-:Y:S01]  /*1710*/  ISETP.GE.AND P2, PT, R38, R13.reuse, PT ;  /* 0x0000000d2600720c */ /* 0x080fe20003f46270 */
[C---:B--2---:R-:W-:Y:S01]  /*1720*/  IMAD R34, R45.reuse, R13, R36 ;  /* 0x0000000d2d227224 */ /* 0x044fe200078e0224 */
[C---:B------:R-:W-:Y:S01]  /*1730*/  LOP3.LUT R20, R45.reuse, R36, RZ, 0xfc, !PT ;  /* 0x000000242d147212 */ /* 0x040fe200078efcff */
[C---:B------:R-:W-:Y:S01]  /*1740*/  VIADD R21, R45.reuse, 0x1 ;  /* 0x000000012d157836 */ /* 0x040fe20000000000 */
[C---:B------:R-:W-:Y:S02]  /*1750*/  ISETP.GE.OR P0, PT, R45.reuse, R12, P0 ;  /* 0x0000000c2d00720c */ /* 0x040fe40000706670 */
[----:B------:R-:W-:Y:S02]  /*1760*/  ISETP.LT.OR P3, PT, R45, RZ, !P3 ;  /* 0x000000ff2d00720c */ /* 0x000fe40005f61670 */
[----:B------:R-:W-:-:S02]  /*1770*/  IADD3 R34, PT, PT, R5, R34, RZ ;  /* 0x0000002205227210 */ /* 0x000fc40007ffe0ff */
[----:B------:R-:W-:Y:S02]  /*1780*/  ISETP.LT.OR P1, PT, R45, -0x1, !P1 ;  /* 0xffffffff2d00780c */ /* 0x000fe40004f21670 */
[----:B------:R-:W-:Y:S01]  /*1790*/  ISETP.LT.OR P0, PT, R20, RZ, P0 ;  /* 0x000000ff1400720c */ /* 0x000fe20000701670 */
[-C--:B------:R-:W-:Y:S01]  /*17a0*/  IMAD R20, R21, R13.reuse, R36 ;  /* 0x0000000d15147224 */ /* 0x080fe200078e0224 */
[-C--:B------:R-:W-:Y:S02]  /*17b0*/  ISETP.GE.OR P3, PT, R45, R12.reuse, P3 ;  /* 0x0000000c2d00720c */ /* 0x080fe40001f66670 */
[CC--:B------:R-:W-:Y:S02]  /*17c0*/  ISETP.GE.OR P1, PT, R21.reuse, R12.reuse, P1 ;  /* 0x0000000c1500720c */ /* 0x0c0fe40000f26670 */
[----:B------:R-:W-:Y:S01]  /*17d0*/  ISETP.GE.OR P2, PT, R21, R12, P2 ;  /* 0x0000000c1500720c */ /* 0x000fe20001746670 */
[----:B------:R-:W-:Y:S01]  /*17e0*/  IMAD R21, R34, 0x20, R25 ;  /* 0x0000002022157824 */ /* 0x000fe200078e0219 */
[-C--:B------:R-:W-:Y:S01]  /*17f0*/  ISETP.GE.OR P3, PT, R38, R13.reuse, P3 ;  /* 0x0000000d2600720c */ /* 0x080fe20001f66670 */
[----:B------:R-:W-:Y:S01]  /*1800*/  IMAD.IADD R34, R5, 0x1, R20 ;  /* 0x0000000105227824 */ /* 0x000fe200078e0214 */
[----:B------:R-:W-:Y:S01]  /*1810*/  VIMNMX R35, PT, PT, R45, R36, PT ;  /* 0x000000242d237248 */ /* 0x000fe20003fe0100 */
[----:B-1----:R-:W-:Y:S01]  /*1820*/  IMAD.WIDE R20, R21, 0x2, R22 ;  /* 0x0000000215147825 */ /* 0x002fe200078e0216 */
[----:B------:R-:W-:-:S02]  /*1830*/  ISETP.GE.OR P1, PT, R36, R13, P1 ;  /* 0x0000000d2400720c */ /* 0x000fc40000f26670 */
[----:B------:R-:W-:Y:S01]  /*1840*/  ISETP.LT.OR P2, PT, R35, -0x1, P2 ;  /* 0xffffffff2300780c */ /* 0x000fe20001741670 */
[----:B------:R-:W-:Y:S01]  /*1850*/  IMAD R37, R34, 0x20, R25 ;  /* 0x0000002022257824 */ /* 0x000fe200078e0219 */
[----:B------:R-:W2:Y:S03]  /*1860*/  @!P0 LDG.E.U16.CONSTANT R35, desc[UR6][R20.64] ;  /* 0x0000000614238981 */ /* 0x000ea6000c1e9500 */
[----:B------:R-:W-:Y:S01]  /*1870*/  IMAD.WIDE R22, R37, 0x2, R22 ;  /* 0x0000000225167825 */ /* 0x000fe200078e0216 */
[----:B------:R-:W3:Y:S04]  /*1880*/  LDG.E.U16.CONSTANT R34, desc[UR6][R30.64+0x2] ;  /* 0x000002061e227981 */ /* 0x000ee8000c1e9500 */
[----:B------:R0:W4:Y:S04]  /*1890*/  @!P3 LDG.E.U16.CONSTANT R39, desc[UR6][R20.64+0x40] ;  /* 0x000040061427b981 */ /* 0x000128000c1e9500 */
[----:B------:R-:W5:Y:S04]  /*18a0*/  @!P1 LDG.E.U16.CONSTANT R37, desc[UR6][R22.64] ;  /* 0x0000000616259981 */ /* 0x000f68000c1e9500 */
[----:B------:R-:W3:Y:S01]  /*18b0*/  @!P2 LDG.E.U16.CONSTANT R41, desc[UR6][R22.64+0x40] ;  /* 0x000040061629a981 */ /* 0x000ee2000c1e9500 */
        /* <DEDUP_REMOVED lines=15> */
[----:B--2---:R-:W-:-:S04]  /*19b0*/  @!P0 HFMA2 R20, R35.H0_H0, R36.H0_H0, RZ.H0_H0 ;  /* 0x2000002423148231 */ /* 0x004fc800000408ff */
[----:B----4-:R-:W-:-:S04]  /*19c0*/  @!P3 HFMA2 R20, R39.H0_H0, R14.H0_H0, R20.H0_H0 ;  /* 0x2000000e2714b231 */ /* 0x010fc80000040814 */
[----:B-----5:R-:W-:-:S04]  /*19d0*/  @!P1 HFMA2 R20, R37.H0_H0, R43.H0_H0, R20.H0_H0 ;  /* 0x2000002b25149231 */ /* 0x020fc80000040814 */
[----:B---3--:R-:W-:-:S04]  /*19e0*/  @!P2 HFMA2 R20, R41.H0_H0, R38.H0_H0, R20.H0_H0 ;  /* 0x200000262914a231 */ /* 0x008fc80000040814 */
[----:B------:R-:W-:-:S07]  /*19f0*/  HFMA2 R9, R34.H0_H0, R20.H0_H0, R9.H0_H0 ;  /* 0x2000001422097231 */ /* 0x000fce0000040809 */
.L_x_25:
[----:B------:R-:W-:Y:S05]  /*1a00*/  BSYNC.RECONVERGENT B2 ;  /* 0x0000000000027941 */ /* 0x000fea0003800200 */
.L_x_24:
[----:B------:R-:W2:Y:S04]  /*1a10*/  LDG.E.U16.CONSTANT R20, desc[UR6][R28.64+0x8] ;  /* 0x000008061c147981 */ /* 0x000ea8000c1e9500 */
[----:B------:R0:W5:Y:S01]  /*1a20*/  LDG.E.U16.CONSTANT R14, desc[UR6][R28.64+0xe] ;  /* 0x00000e061c0e7981 */ /* 0x000162000c1e9500 */
[----:B------:R-:W-:Y:S01]  /*1a30*/  HADD2.F32 R33, -RZ, R33.H0_H0 ;  /* 0x20000021ff217230 */ /* 0x000fe20000004100 */
        /* <DEDUP_REMOVED lines=20> */
[-C--:B------:R-:W-:Y:S02]  /*1b80*/  ISETP.GE.AND P2, PT, R40, R13.reuse, PT ;  /* 0x0000000d2800720c */ /* 0x080fe40003f46270 */
[C---:B--2---:R-:W-:Y:S01]  /*1b90*/  LOP3.LUT R20, R43.reuse, R38, RZ, 0xfc, !PT ;  /* 0x000000262b147212 */ /* 0x044fe200078efcff */
[C---:B------:R-:W-:Y:S01]  /*1ba0*/  IMAD R36, R43.reuse, R13, R38 ;  /* 0x0000000d2b247224 */ /* 0x040fe200078e0226 */
[C---:B------:R-:W-:Y:S02]  /*1bb0*/  ISETP.GE.OR P0, PT, R43.reuse, R12, P0 ;  /* 0x0000000c2b00720c */ /* 0x040fe40000706670 */
[----:B------:R-:W-:Y:S01]  /*1bc0*/  ISETP.LT.OR P3, PT, R43, RZ, !P3 ;  /* 0x000000ff2b00720c */ /* 0x000fe20005f61670 */
[----:B------:R-:W-:Y:S01]  /*1bd0*/  IMAD.IADD R36, R5, 0x1, R36 ;  /* 0x0000000105247824 */ /* 0x000fe200078e0224 */
[----:B------:R-:W-:-:S02]  /*1be0*/  IADD3 R21, PT, PT, R43, 0x1, RZ ;  /* 0x000000012b157810 */ /* 0x000fc40007ffe0ff */
        /* <DEDUP_REMOVED lines=18> */
[----:B------:R-:W3:Y:S04]  /*1d10*/  @!P1 LDG.E.U16.CONSTANT R35, desc[UR6][R22.64] ;  /* 0x0000000616239981 */ /* 0x000ee8000c1e9500 */
        /* <DEDUP_REMOVED lines=18> */
[----:B---3--:R-:W-:-:S04]  /*1e40*/  @!P1 HFMA2 R20, R35.H0_H0, R41.H0_H0, R20.H0_H0 ;  /* 0x2000002923149231 */ /* 0x008fc80000040814 */
[----:B------:R-:W-:-:S04]  /*1e50*/  @!P2 HFMA2 R20, R39.H0_H0, R40.H0_H0, R20.H0_H0 ;  /* 0x200000282714a231 */ /* 0x000fc80000040814 */
[----:B------:R-:W-:-:S07]  /*1e60*/  HFMA2 R9, R36.H0_H0, R20.H0_H0, R9.H0_H0 ;  /* 0x2000001424097231 */ /* 0x000fce0000040809 */
.L_x_27:
[----:B------:R-:W-:Y:S05]  /*1e70*/  BSYNC.RECONVERGENT B2 ;  /* 0x0000000000027941 */ /* 0x000fea0003800200 */
.L_x_26:
        /* <DEDUP_REMOVED lines=19> */
[C---:B0-----:R-:W-:Y:S02]  /*1fb0*/  ISETP.GE.AND P0, PT, R36.reuse, R13, PT ;  /* 0x0000000d2400720c */ /* 0x041fe40003f06270 */
[----:B------:R-:W-:-:S02]  /*1fc0*/  ISETP.GE.AND P3, PT, R36, -0x1, PT ;  /* 0xffffffff2400780c */ /* 0x000fc40003f66270 */
[C---:B------:R-:W-:Y:S02]  /*1fd0*/  ISETP.GE.AND P1, PT, R36.reuse, RZ, PT ;  /* 0x000000ff2400720c */ /* 0x040fe40003f26270 */
[----:B------:R-:W-:Y:S02]  /*1fe0*/  IADD3 R38, PT, PT, R36, 0x1, RZ ;  /* 0x0000000124267810 */ /* 0x000fe40007ffe0ff */
[C---:B--2---:R-:W-:Y:S01]  /*1ff0*/  LOP3.LUT R20, R45.reuse, R36, RZ, 0xfc, !PT ;  /* 0x000000242d147212 */ /* 0x044fe200078efcff */
[C---:B------:R-:W-:Y:S01]  /*2000*/  IMAD R34, R45.reuse, R13, R36 ;  /* 0x0000000d2d227224 */ /* 0x040fe200078e0224 */
[C---:B------:R-:W-:Y:S01]  /*2010*/  ISETP.GE.OR P0, PT, R45.reuse, R12, P0 ;  /* 0x0000000c2d00720c */ /* 0x040fe20000706670 */
[C---:B------:R-:W-:Y:S01]  /*2020*/  VIADD R21, R45.reuse, 0x1 ;  /* 0x000000012d157836 */ /* 0x040fe20000000000 */
[----:B------:R-:W-:Y:S01]  /*2030*/  ISETP.LT.OR P3, PT, R45, RZ, !P3 ;  /* 0x000000ff2d00720c */ /* 0x000fe20005f61670 */
[----:B------:R-:W-:Y:S01]  /*2040*/  IMAD.IADD R34, R5, 0x1, R34 ;  /* 0x0000000105227824 */ /* 0x000fe200078e0222 */
[----:B------:R-:W-:-:S02]  /*2050*/  ISETP.LT.OR P1, PT, R45, -0x1, !P1 ;  /* 0xffffffff2d00780c */ /* 0x000fc40004f21670 */
[-C--:B------:R-:W-:Y:S02]  /*2060*/  ISETP.GE.AND P2, PT, R38, R13.reuse, PT ;  /* 0x0000000d2600720c */ /* 0x080fe40003f46270 */
        /* <DEDUP_REMOVED lines=11> */
[----:B------:R-:W-:Y:S02]  /*2120*/  LEA R37, R34, R25, 0x5 ;  /* 0x0000001922257211 */ /* 0x000fe400078e28ff */
[----:B------:R-:W-:Y:S01]  /*2130*/  ISETP.LT.OR P2, PT, R35, -0x1, P2 ;  /* 0xffffffff2300780c */ /* 0x000fe20001741670 */
[----:B------:R-:W2:Y:S04]  /*2140*/  LDG.E.U16.CONSTANT R34, desc[UR6][R30.64+0x6] ;  /* 0x000006061e227981 */ /* 0x000ea8000c1e9500 */
[----:B------:R-:W3:Y:S01]  /*2150*/  @!P0 LDG.E.U16.CONSTANT R35, desc[UR6][R20.64] ;  /* 0x0000000614238981 */ /* 0x000ee2000c1e9500 */
[----:B------:R-:W-:-:S03]  /*2160*/  IMAD.WIDE R22, R37, 0x2, R22 ;  /* 0x0000000225167825 */ /* 0x000fc600078e0216 */
[----:B------:R0:W4:Y:S04]  /*2170*/  @!P3 LDG.E.U16.CONSTANT R39, desc[UR6][R20.64+0x40] ;  /* 0x000040061427b981 */ /* 0x000128000c1e9500 */
[----:B------:R-:W5:Y:S04]  /*2180*/  @!P1 LDG.E.U16.CONSTANT R37, desc[UR6][R22.64] ;  /* 0x0000000616259981 */ /* 0x000f68000c1e9500 */
[----:B------:R-:W2:Y:S01]  /*2190*/  @!P2 LDG.E.U16.CONSTANT R41, desc[UR6][R22.64+0x40] ;  /* 0x000040061629a981 */ /* 0x000ea2000c1e9500 */
[----:B------:R-:W-:Y:S02]  /*21a0*/  I2FP.F32.S32 R38, R45 ;  /* 0x0000002d00267245 */ /* 0x000fe40000201400 */
        /* <DEDUP_REMOVED lines=16> */
[----:B-----5:R-:W-:-:S04]  /*22b0*/  @!P1 HFMA2 R20, R37.H0_H0, R43.H0_H0, R20.H0_H0 ;  /* 0x2000002b25149231 */ /* 0x020fc80000040814 */
[----:B--2---:R-:W-:-:S04]  /*22c0*/  @!P2 HFMA2 R20, R41.H0_H0, R38.H0_H0, R20.H0_H0 ;  /* 0x200000262914a231 */ /* 0x004fc80000040814 */
[----:B------:R-:W-:-:S07]  /*22d0*/  HFMA2 R9, R34.H0_H0, R20.H0_H0, R9.H0_H0 ;  /* 0x2000001422097231 */ /* 0x000fce0000040809 */
.L_x_29:
[----:B------:R-:W-:Y:S05]  /*22e0*/  BSYNC.RECONVERGENT B2 ;  /* 0x0000000000027941 */ /* 0x000fea0003800200 */
.L_x_28:
        /* <DEDUP_REMOVED lines=26> */
[C---:B------:R-:W-:Y:S01]  /*2490*/  ISETP.GE.OR P0, PT, R43.reuse, R12, P0 ;  /* 0x0000000c2b00720c */ /* 0x040fe20000706670 */
[C---:B------:R-:W-:Y:S01]  /*24a0*/  VIADD R21, R43.reuse, 0x1 ;  /* 0x000000012b157836 */ /* 0x040fe20000000000 */
[----:B------:R-:W-:Y:S01]  /*24b0*/  ISETP.LT.OR P3, PT, R43, RZ, !P3 ;  /* 0x000000ff2b00720c */ /* 0x000fe20005f61670 */
[----:B------:R-:W-:Y:S01]  /*24c0*/  IMAD.IADD R36, R5, 0x1, R36 ;  /* 0x0000000105247824 */ /* 0x000fe200078e0224 */
[----:B------:R-:W-:-:S02]  /*24d0*/  ISETP.LT.OR P1, PT, R43, -0x1, !P1 ;  /* 0xffffffff2b00780c */ /* 0x000fc40004f21670 */
[----:B------:R-:W-:Y:S01]  /*24e0*/  ISETP.LT.OR P0, PT, R20, RZ, P0 ;  /* 0x000000ff1400720c */ /* 0x000fe20000701670 */
[-C--:B------:R-:W-:Y:S01]  /*24f0*/  IMAD R20, R21, R13.reuse, R38 ;  /* 0x0000000d15147224 */ /* 0x080fe200078e0226 */
[-C--:B------:R-:W-:Y:S02]  /*2500*/  ISETP.GE.OR P3, PT, R43, R12.reuse, P3 ;  /* 0x0000000c2b00720c */ /* 0x080fe40001f66670 */
[CC--:B------:R-:W-:Y:S02]  /*2510*/  ISETP.GE.OR P1, PT, R21.reuse, R12.reuse, P1 ;  /* 0x0000000c1500720c */ /* 0x0c0fe40000f26670 */
[----:B------:R-:W-:Y:S01]  /*2520*/  ISETP.GE.OR P2, PT, R21, R12, P2 ;  /* 0x0000000c1500720c */ /* 0x000fe20001746670 */
[----:B------:R-:W-:Y:S01]  /*2530*/  IMAD R21, R36, 0x20, R25 ;  /* 0x0000002024157824 */ /* 0x000fe200078e0219 */
[----:B------:R-:W-:Y:S02]  /*2540*/  ISETP.GE.OR P3, PT, R40, R13, P3 ;  /* 0x0000000d2800720c */ /* 0x000fe40001f66670 */
[----:B------:R-:W-:-:S02]  /*2550*/  VIMNMX R33, PT, PT, R43, R38, PT ;  /* 0x000000262b217248 */ /* 0x000fc40003fe0100 */
[----:B------:R-:W-:Y:S01]  /*2560*/  IADD3 R36, PT, PT, R5, R20, RZ ;  /* 0x0000001405247210 */ /* 0x000fe20007ffe0ff */
[----:B-1----:R-:W-:Y:S01]  /*2570*/  IMAD.WIDE R20, R21, 0x2, R22 ;  /* 0x0000000215147825 */ /* 0x002fe200078e0216 */
[----:B------:R-:W-:Y:S02]  /*2580*/  ISETP.GE.OR P1, PT, R38, R13, P1 ;  /* 0x0000000d2600720c */ /* 0x000fe40000f26670 */
[----:B------:R-:W-:Y:S01]  /*2590*/  ISETP.LT.OR P2, PT, R33, -0x1, P2 ;  /* 0xffffffff2100780c */ /* 0x000fe20001741670 */
[----:B------:R-:W-:Y:S01]  /*25a0*/  IMAD R35, R36, 0x20, R25 ;  /* 0x0000002024237824 */ /* 0x000fe200078e0219 */
[----:B------:R-:W2:Y:S03]  /*25b0*/  @!P0 LDG.E.U16.CONSTANT R33, desc[UR6][R20.64] ;  /* 0x0000000614218981 */ /* 0x000ea6000c1e9500 */
[----:B------:R-:W-:Y:S01]  /*25c0*/  IMAD.WIDE R22, R35, 0x2, R22 ;  /* 0x0000000223167825 */ /* 0x000fe200078e0216 */
[----:B------:R0:W3:Y:S04]  /*25d0*/  @!P3 LDG.E.U16.CONSTANT R37, desc[UR6][R20.64+0x40] ;  /* 0x000040061425b981 */ /* 0x0000e8000c1e9500 */
[----:B------:R-:W4:Y:S04]  /*25e0*/  LDG.E.U16.CONSTANT R36, desc[UR6][R30.64+0x8] ;  /* 0x000008061e247981 */ /* 0x000f28000c1e9500 */
[----:B------:R-:W4:Y:S04]  /*25f0*/  @!P1 LDG.E.U16.CONSTANT R35, desc[UR6][R22.64] ;  /* 0x0000000616239981 */ /* 0x000f28000c1e9500 */
[----:B------:R-:W4:Y:S01]  /*2600*/  @!P2 LDG.E.U16.CONSTANT R39, desc[UR6][R22.64+0x40] ;  /* 0x000040061627a981 */ /* 0x000f22000c1e9500 */
        /* <DEDUP_REMOVED lines=16> */
[----:B---3--:R-:W-:-:S04]  /*2710*/  @!P3 HFMA2 R20, R37.H0_H0, R34.H0_H0, R20.H0_H0 ;  /* 0x200000222514b231 */ /* 0x008fc80000040814 */
[----:B----4-:R-:W-:-:S04]  /*2720*/  @!P1 HFMA2 R20, R35.H0_H0, R41.H0_H0, R20.H0_H0 ;  /* 0x2000002923149231 */ /* 0x010fc80000040814 */
[----:B------:R-:W-:-:S04]  /*2730*/  @!P2 HFMA2 R20, R39.H0_H0, R40.H0_H0, R20.H0_H0 ;  /* 0x200000282714a231 */ /* 0x000fc80000040814 */
[----:B------:R-:W-:-:S07]  /*2740*/  HFMA2 R9, R36.H0_H0, R20.H0_H0, R9.H0_H0 ;  /* 0x2000001424097231 */ /* 0x000fce0000040809 */
.L_x_31:
[----:B------:R-:W-:Y:S05]  /*2750*/  BSYNC.RECONVERGENT B2 ;  /* 0x0000000000027941 */ /* 0x000fea0003800200 */
.L_x_30:
        /* <DEDUP_REMOVED lines=27> */
[----:B------:R-:W-:Y:S01]  /*2910*/  ISETP.GE.OR P0, PT, R45, R12, P0 ;  /* 0x0000000c2d00720c */ /* 0x000fe20000706670 */
[----:B------:R-:W-:Y:S01]  /*2920*/  IMAD.IADD R34, R5, 0x1, R34 ;  /* 0x0000000105227824 */ /* 0x000fe200078e0222 */
[C---:B------:R-:W-:Y:S02]  /*2930*/  ISETP.LT.OR P3, PT, R45.reuse, RZ, !P3 ;  /* 0x000000ff2d00720c */ /* 0x040fe40005f61670 */
[----:B------:R-:W-:-:S02]  /*2940*/  ISETP.LT.OR P1, PT, R45, -0x1, !P1 ;  /* 0xffffffff2d00780c */ /* 0x000fc40004f21670 */
[----:B------:R-:W-:Y:S01]  /*2950*/  ISETP.LT.OR P0, PT, R20, RZ, P0 ;  /* 0x000000ff1400720c */ /* 0x000fe20000701670 */
[----:B------:R-:W-:Y:S01]  /*2960*/  IMAD R20, R21, R13, R36 ;  /* 0x0000000d15147224 */ /* 0x000fe200078e0224 */
[-C--:B------:R-:W-:Y:S02]  /*2970*/  ISETP.GE.OR P3, PT, R45, R12.reuse, P3 ;  /* 0x0000000c2d00720c */ /* 0x080fe40001f66670 */
[CC--:B------:R-:W-:Y:S02]  /*2980*/  ISETP.GE.OR P1, PT, R21.reuse, R12.reuse, P1 ;  /* 0x0000000c1500720c */ /* 0x0c0fe40000f26670 */
[----:B------:R-:W-:Y:S02]  /*2990*/  ISETP.GE.OR P2, PT, R21, R12, P2 ;  /* 0x0000000c1500720c */ /* 0x000fe40001746670 */
[----:B------:R-:W-:Y:S01]  /*29a0*/  LEA R21, R34, R25, 0x5 ;  /* 0x0000001922157211 */ /* 0x000fe200078e28ff */
[----:B------:R-:W-:Y:S01]  /*29b0*/  IMAD.IADD R34, R5, 0x1, R20 ;  /* 0x0000000105227824 */ /* 0x000fe200078e0214 */
[----:B------:R-:W-:-:S02]  /*29c0*/  ISETP.GE.OR P3, PT, R38, R13, P3 ;  /* 0x0000000d2600720c */ /* 0x000fc40001f66670 */
[----:B------:R-:W-:Y:S01]  /*29d0*/  VIMNMX R35, PT, PT, R45, R36, PT ;  /* 0x000000242d237248 */ /* 0x000fe20003fe0100 */
[----:B-1----:R-:W-:Y:S01]  /*29e0*/  IMAD.WIDE R20, R21, 0x2, R22 ;  /* 0x0000000215147825 */ /* 0x002fe200078e0216 */
[----:B------:R-:W-:Y:S02]  /*29f0*/  ISETP.GE.OR P1, PT, R36, R13, P1 ;  /* 0x0000000d2400720c */ /* 0x000fe40000f26670 */
        /* <DEDUP_REMOVED lines=28> */
.L_x_33:
[----:B------:R-:W-:Y:S05]  /*2bc0*/  BSYNC.RECONVERGENT B2 ;  /* 0x0000000000027941 */ /* 0x000fea0003800200 */
.L_x_32:
[----:B------:R-:W2:Y:S04]  /*2bd0*/  LDG.E.U16.CONSTANT R21, desc[UR6][R28.64+0x1e] ;  /* 0x00001e061c157981 */ /* 0x000ea8000c1e9500 */
[----:B------:R-:W3:Y:S04]  /*2be0*/  LDG.E.U16.CONSTANT R14, desc[UR6][R28.64+0x18] ;  /* 0x000018061c0e7981 */ /* 0x000ee8000c1e9500 */
[----:B------:R-:W4:Y:S01]  /*2bf0*/  LDG.E.U16.CONSTANT R20, desc[UR6][R28.64+0x1c] ;  /* 0x00001c061c147981 */ /* 0x000f22000c1e9500 */
[----:B------:R-:W-:Y:S01]  /*2c00*/  HADD2.F32 R33, -RZ, R33.H0_H0 ;  /* 0x20000021ff217230 */ /* 0x000fe20000004100 */
[----:B------:R-:W-:Y:S01]  /*2c10*/  BSSY.RECONVERGENT B2, `(.L_x_34) ;  /* 0x000004f000027945 */ /* 0x000fe20003800200 */
[----:B--2---:R-:W-:-:S02]  /*2c20*/  HADD2.F32 R21, -RZ, R21.H0_H0 ;  /* 0x20000015ff157230 */ /* 0x004fc40000004100 */
[----:B---3--:R-:W-:-:S03]  /*2c30*/  HADD2.F32 R14, -RZ, R14.H0_H0 ;  /* 0x2000000eff0e7230 */ /* 0x008fc60000004100 */
[----:B------:R-:W-:Y:S01]  /*2c40*/  FADD R34, R21, 1 ;  /* 0x3f80000015227421 */ /* 0x000fe20000000000 */
[----:B----4-:R-:W-:Y:S02]  /*2c50*/  HADD2.F32 R22, -RZ, R20.H0_H0 ;  /* 0x20000014ff167230 */ /* 0x010fe40000004100 */
[----:B------:R-:W-:Y:S01]  /*2c60*/  FADD R20, R33, 1 ;  /* 0x3f80000021147421 */ /* 0x000fe20000000000 */
[----:B------:R-:W-:Y:S01]  /*2c70*/  FADD R21, R14, 1 ;  /* 0x3f8000000e157421 */ /* 0x000fe20000000000 */
[C---:B------:R-:W-:Y:S02]  /*2c80*/  FMUL R37, R7.reuse, R34 ;  /* 0x0000002207257220 */ /* 0x040fe40000400000 */
[----:B------:R-:W-:Y:S01]  /*2c90*/  FMUL R23, R7, R20 ;  /* 0x0000001407177220 */ /* 0x000fe20000400000 */
[----:B------:R-:W-:Y:S01]  /*2ca0*/  FADD R33, R22, 1 ;  /* 0x3f80000016217421 */ /* 0x000fe20000000000 */
[C---:B------:R-:W-:Y:S01]  /*2cb0*/  FMUL R21, R6.reuse, R21 ;  /* 0x0000001506157220 */ /* 0x040fe20000400000 */
[-C--:B------:R-:W-:Y:S01]  /*2cc0*/  FFMA R14, R37, R32.reuse, -0.5 ;  /* 0xbf000000250e7423 */ /* 0x080fe20000000020 */
[-C--:B------:R-:W-:Y:S01]  /*2cd0*/  FFMA R22, R23, R32.reuse, -0.5 ;  /* 0xbf00000017167423 */ /* 0x080fe20000000020 */
[----:B------:R-:W-:Y:S01]  /*2ce0*/  FMUL R35, R6, R33 ;  /* 0x0000002106237220 */ /* 0x000fe20000400000 */
[----:B------:R-:W-:-:S02]  /*2cf0*/  FFMA R33, R21, R32, -0.5 ;  /* 0xbf00000015217423 */ /* 0x000fc40000000020 */
[----:B------:R-:W-:Y:S01]  /*2d00*/  FSETP.GT.AND P1, PT, R14, -1, PT ;  /* 0xbf8000000e00780b */ /* 0x000fe20003f24000 */
[----:B------:R-:W-:Y:S01]  /*2d10*/  FFMA R23, R35, R32, -0.5 ;  /* 0xbf00000023177423 */ /* 0x000fe20000000020 */
[----:B------:R-:W-:-:S04]  /*2d20*/  FSETP.GT.AND P0, PT, R22, -1, PT ;  /* 0xbf8000001600780b */ /* 0x000fc80003f04000 */
[----:B------:R-:W-:Y:S02]  /*2d30*/  FSETP.LEU.OR P0, PT, R33, -1, !P0 ;  /* 0xbf8000002100780b */ /* 0x000fe4000470b400 */
[----:B------:R-:W-:Y:S02]  /*2d40*/  FSETP.LEU.OR P1, PT, R23, -1, !P1 ;  /* 0xbf8000001700780b */ /* 0x000fe40004f2b400 */
[-C--:B------:R-:W-:Y:S02]  /*2d50*/  FSETP.GEU.OR P0, PT, R33, R6.reuse, P0 ;  /* 0x000000062100720b */ /* 0x080fe4000070e400 */
[----:B------:R-:W-:Y:S02]  /*2d60*/  FSETP.GEU.OR P2, PT, R23, R6, P1 ;  /* 0x000000061700720b */ /* 0x000fe40000f4e400 */
[-C--:B------:R-:W-:Y:S02]  /*2d70*/  FSETP.GEU.OR P1, PT, R22, R7.reuse, P0 ;  /* 0x000000071600720b */ /* 0x080fe4000072e400 */
[----:B------:R-:W-:-:S11]  /*2d80*/  FSETP.GEU.OR P0, PT, R14, R7, P2 ;  /* 0x000000070e00720b */ /* 0x000fd6000170e400 */
[----:B------:R-:W-:Y:S05]  /*2d90*/  @P1 BRA `(.L_x_35) ;  /* 0x0000000000d81947 */ /* 0x000fea0003800000 */
        /* <DEDUP_REMOVED lines=54> */
.L_x_35:
[----:B------:R-:W-:Y:S05]  /*3100*/  BSYNC.RECONVERGENT B2 ;  /* 0x0000000000027941 */ /* 0x000fea0003800200 */
.L_x_34:
        /* <DEDUP_REMOVED lines=54> */
[----:B------:R-:W-:Y:S01]  /*3470*/  HFMA2 R9, R34.H0_H0, R6.H0_H0, R9.H0_H0 ;  /* 0x2000000622097231 */ /* 0x000fe20000040809 */
[----:B------:R-:W-:Y:S06]  /*3480*/  BRA `(.L_x_36) ;  /* 0x0000004800147947 */ /* 0x000fec0003800000 */
.L_x_21:
[----:B------:R-:W2:Y:S04]  /*3490*/  LDG.E.U16.CONSTANT R20, desc[UR6][R28.64+0x2] ;  /* 0x000002061c147981 */ /* 0x000ea8000c1e9500 */
[----:B------:R-:W3:Y:S01]  /*34a0*/  LDG.E.U16.CONSTANT R9, desc[UR6][R28.64] ;  /* 0x000000061c097981 */ /* 0x000ee2000c1e9500 */
[----:B------:R-:W-:Y:S01]  /*34b0*/  BSSY.RECONVERGENT B2, `(.L_x_37) ;  /* 0x000008d000027945 */ /* 0x000fe20003800200 */
[----:B--2---:R-:W-:Y:S02]  /*34c0*/  HADD2.F32 R20, -RZ, R20.H0_H0 ;  /* 0x20000014ff147230 */ /* 0x004fe40000004100 */
        /* <DEDUP_REMOVED lines=12> */
[----:B------:R-:W-:Y:S05]  /*3590*/  @P0 BRA `(.L_x_38) ;  /* 0x0000000400f80947 */ /* 0x000fea0003800000 */
[----:B------:R0:W5:Y:S01]  /*35a0*/  LDG.E.U16.CONSTANT R9, desc[UR6][R30.64] ;  /* 0x000000061e097981 */ /* 0x000162000c1e9500 */
[----:B------:R-:W1:Y:S01]  /*35b0*/  F2I.FLOOR.NTZ R34, R38 ;  /* 0x0000002600227305 */ /* 0x000e620000207100 */
[----:B------:R-:W-:Y:S07]  /*35c0*/  BSSY.RECONVERGENT B3, `(.L_x_39) ;  /* 0x000002b000037945 */ /* 0x000fee0003800200 */
[----:B------:R-:W2:Y:S01]  /*35d0*/  F2I.FLOOR.NTZ R22, R33 ;  /* 0x0000002100167305 */ /* 0x000ea20000207100 */
[----:B-1----:R-:W-:-:S02]  /*35e0*/  ISETP.GE.AND P0, PT, R34, R13, PT ;  /* 0x0000000d2200720c */ /* 0x002fc40003f06270 */
[----:B------:R-:W-:-:S05]  /*35f0*/  I2FP.F32.S32 R21, R34 ;  /* 0x0000002200157245 */ /* 0x000fca0000201400 */
[----:B------:R-:W-:Y:S01]  /*3600*/  FADD R21, R38, -R21 ;  /* 0x8000001526157221 */ /* 0x000fe20000000000 */
[C---:B--2---:R-:W-:Y:S02]  /*3610*/  LOP3.LUT R37, R22.reuse, R34, RZ, 0xfc, !PT ;  /* 0x0000002216257212 */ /* 0x044fe400078efcff */
[----:B------:R-:W-:Y:S01]  /*3620*/  ISETP.GE.OR P0, PT, R22, R12, P0 ;  /* 0x0000000c1600720c */ /* 0x000fe20000706670 */
[----:B------:R-:W-:Y:S01]  /*3630*/  FADD R23, -R21, 1 ;  /* 0x3f80000015177421 */ /* 0x000fe20000000100 */
[----:B------:R-:W-:Y:S02]  /*3640*/  I2FP.F32.S32 R20, R22 ;  /* 0x0000001600147245 */ /* 0x000fe40000201400 */
[----:B------:R-:W-:Y:S02]  /*3650*/  ISETP.LT.OR P0, PT, R37, RZ, P0 ;  /* 0x000000ff2500720c */ /* 0x000fe40000701670 */
[----:B------:R-:W-:Y:S01]  /*3660*/  PRMT R37, RZ, 0x7610, R37 ;  /* 0x00007610ff257816 */ /* 0x000fe20000000025 */
[----:B------:R-:W-:-:S04]  /*3670*/  FADD R20, R33, -R20 ;  /* 0x8000001421147221 */ /* 0x000fc80000000000 */
[C---:B------:R-:W-:Y:S01]  /*3680*/  FADD R36, -R20.reuse, 1 ;  /* 0x3f80000014247421 */ /* 0x040fe20000000100 */
[C---:B------:R-:W-:Y:S01]  /*3690*/  FMUL R35, R20.reuse, R21 ;  /* 0x0000001514237220 */ /* 0x040fe20000400000 */
[-C--:B------:R-:W-:Y:S02]  /*36a0*/  FMUL R33, R20, R23.reuse ;  /* 0x0000001714217220 */ /* 0x080fe40000400000 */
[----:B------:R-:W-:Y:S01]  /*36b0*/  FMUL R38, R21, R36 ;  /* 0x0000002415267220 */ /* 0x000fe20000400000 */
[----:B------:R-:W-:Y:S01]  /*36c0*/  FMUL R20, R36, R23 ;  /* 0x0000001724147220 */ /* 0x000fe20000400000 */
[----:B------:R-:W-:Y:S01]  /*36d0*/  F2FP.F16.F32.PACK_AB R23, RZ, R35 ;  /* 0x00000023ff17723e */ /* 0x000fe200000000ff */
[----:B------:R-:W-:Y:S01]  /*36e0*/  VIADD R36, R34, 0x1 ;  /* 0x0000000122247836 */ /* 0x000fe20000000000 */
[----:B------:R-:W-:Y:S02]  /*36f0*/  F2FP.F16.F32.PACK_AB R33, RZ, R33 ;  /* 0x00000021ff21723e */ /* 0x000fe400000000ff */
[----:B------:R-:W-:-:S02]  /*3700*/  F2FP.F16.F32.PACK_AB R38, RZ, R38 ;  /* 0x00000026ff26723e */ /* 0x000fc400000000ff */
[----:B------:R-:W-:Y:S01]  /*3710*/  IADD3 R35, PT, PT, R22, 0x1, RZ ;  /* 0x0000000116237810 */ /* 0x000fe20007ffe0ff */
[----:B0-----:R-:W-:Y:S06]  /*3720*/  @P0 BRA `(.L_x_40) ;  /* 0x0000000000500947 */ /* 0x001fec0003800000 */
[----:B------:R-:W-:Y:S01]  /*3730*/  IMAD R40, R22, R13, R34 ;  /* 0x0000000d16287224 */ /* 0x000fe200078e0222 */
[----:B------:R-:W-:Y:S01]  /*3740*/  BSSY.RECONVERGENT B4, `(.L_x_41) ;  /* 0x0000011000047945 */ /* 0x000fe20003800200 */
[----:B------:R-:W-:-:S03]  /*3750*/  F2FP.F16.F32.PACK_AB R39, RZ, R20 ;  /* 0x00000014ff27723e */ /* 0x000fc600000000ff */
[----:B------:R-:W-:-:S13]  /*3760*/  ISETP.GE.AND P0, PT, R40, R17, PT ;  /* 0x000000112800720c */ /* 0x000fda0003f06270 */
[----:B------:R-:W0:Y:S01]  /*3770*/  @!P0 S2R R42, SR_CgaCtaId ;  /* 0x00000000002a8919 */ /* 0x000e220000008800 */
[----:B------:R-:W-:-:S05]  /*3780*/  @!P0 MOV R21, 0x400 ;  /* 0x0000040000158802 */ /* 0x000fca0000000f00 */
[----:B------:R-:W-:Y:S02]  /*3790*/  @!P0 VIADD R37, R21, 0x50 ;  /* 0x0000005015258836 */ /* 0x000fe40000000000 */
[----:B------:R-:W-:-:S03]  /*37a0*/  @!P0 IMAD R21, R40, 0x20, R14 ;  /* 0x0000002028158824 */ /* 0x000fc600078e020e */
[----:B0-----:R-:W-:-:S05]  /*37b0*/  @!P0 LEA R42, R42, R37, 0x18 ;  /* 0x000000252a2a8211 */ /* 0x001fca00078ec0ff */
[----:B------:R-:W-:-:S06]  /*37c0*/  @!P0 IMAD R21, R21, 0x2, R42 ;  /* 0x0000000215158824 */ /* 0x000fcc00078e022a */
[----:B------:R-:W0:Y:S02]  /*37d0*/  @!P0 LDS.U16 R21, [R21] ;  /* 0x0000000015158984 */ /* 0x000e240000000400 */
[----:B0-----:R-:W-:Y:S01]  /*37e0*/  @!P0 PRMT R37, R21, 0x7610, R37 ;  /* 0x0000761015258816 */ /* 0x001fe20000000025 */
[----:B------:R-:W-:Y:S06]  /*37f0*/  @!P0 BRA `(.L_x_42) ;  /* 0x0000000000148947 */ /* 0x000fec0003800000 */
[----:B------:R-:W0:Y:S01]  /*3800*/  LDC.64 R20, c[0x0][0x380] ;  /* 0x0000e000ff147b82 */ /* 0x000e220000000a00 */
[----:B------:R-:W-:-:S05]  /*3810*/  IADD3 R40, PT, PT, R5, R40, RZ ;  /* 0x0000002805287210 */ /* 0x000fca0007ffe0ff */
[----:B------:R-:W-:-:S04]  /*3820*/  IMAD R37, R40, 0x20, R25 ;  /* 0x0000002028257824 */ /* 0x000fc800078e0219 */
[----:B0-----:R-:W-:-:S05]  /*3830*/  IMAD.WIDE R20, R37, 0x2, R20 ;  /* 0x0000000225147825 */ /* 0x001fca00078e0214 */
[----:B------:R0:W5:Y:S02]  /*3840*/  LDG.E.U16.CONSTANT R37, desc[UR6][R20.64] ;  /* 0x0000000614257981 */ /* 0x000164000c1e9500 */
.L_x_42:
[----:B------:R-:W-:Y:S05]  /*3850*/  BSYNC.RECONVERGENT B4 ;  /* 0x0000000000047941 */ /* 0x000fea0003800200 */
.L_x_41:
[----:B-----5:R-:W-:-:S07]  /*3860*/  HFMA2 R37, R37.H0_H0, R39.H0_H0, RZ.H0_H0 ;  /* 0x2000002725257231 */ /* 0x020fce00000408ff */
.L_x_40:
[----:B------:R-:W-:Y:S05]  /*3870*/  BSYNC.RECONVERGENT B3 ;  /* 0x0000000000037941 */ /* 0x000fea0003800200 */
.L_x_39:
[----:B------:R-:W-:Y:S01]  /*3880*/  ISETP.GE.AND P0, PT, R34, -0x1, PT ;  /* 0xffffffff2200780c */ /* 0x000fe20003f06270 */
[----:B------:R-:W-:Y:S03]  /*3890*/  BSSY.RECONVERGENT B3, `(.L_x_43) ;  /* 0x000001a000037945 */ /* 0x000fe60003800200 */
[----:B------:R-:W-:-:S04]  /*38a0*/  ISETP.LT.OR P0, PT, R22, RZ, !P0 ;  /* 0x000000ff1600720c */ /* 0x000fc80004701670 */
[----:B------:R-:W-:Y:S02]  /*38b0*/  ISETP.GE.OR P1, PT, R22, R12, P0 ;  /* 0x0000000c1600720c */ /* 0x000fe40000726670 */
[CC--:B------:R-:W-:Y:S02]  /*38c0*/  ISETP.GE.AND P0, PT, R36.reuse, R13.reuse, PT ;  /* 0x0000000d2400720c */ /* 0x0c0fe40003f06270 */
[----:B------:R-:W-:-:S13]  /*38d0*/  ISETP.GE.OR P1, PT, R36, R13, P1 ;  /* 0x0000000d2400720c */ /* 0x000fda0000f26670 */
[----:B------:R-:W-:Y:S05]  /*38e0*/  @P1 BRA `(.L_x_44) ;  /* 0x0000000000501947 */ /* 0x000fea0003800000 */
[----:B0-----:R-:W-:Y:S01]  /*38f0*/  IMAD R20, R22, R13, R36 ;  /* 0x0000000d16147224 */ /* 0x001fe200078e0224 */
[----:B------:R-:W-:Y:S04]  /*3900*/  BSSY.RECONVERGENT B4, `(.L_x_45) ;  /* 0x0000011000047945 */ /* 0x000fe80003800200 */
[----:B------:R-:W-:-:S13]  /*3910*/  ISETP.GE.AND P1, PT, R20, R17, PT ;  /* 0x000000111400720c */ /* 0x000fda0003f26270 */
[----:B------:R-:W0:Y:S01]  /*3920*/  @!P1 S2R R40, SR_CgaCtaId ;  /* 0x0000000000289919 */ /* 0x000e220000008800 */
[----:B------:R-:W-:Y:S01]  /*3930*/  @!P1 MOV R21, 0x400 ;  /* 0x0000040000159802 */ /* 0x000fe20000000f00 */
[----:B------:R-:W-:-:S04]  /*3940*/  @!P1 IMAD R20, R20, 0x20, R14 ;  /* 0x0000002014149824 */ /* 0x000fc800078e020e */
[----:B------:R-:W-:-:S05]  /*3950*/  @!P1 VIADD R21, R21, 0x50 ;  /* 0x0000005015159836 */ /* 0x000fca0000000000 */
[----:B0-----:R-:W-:-:S05]  /*3960*/  @!P1 LEA R21, R40, R21, 0x18 ;  /* 0x0000001528159211 */ /* 0x001fca00078ec0ff */
[----:B------:R-:W-:-:S06]  /*3970*/  @!P1 IMAD R20, R20, 0x2, R21 ;  /* 0x0000000214149824 */ /* 0x000fcc00078e0215 */
[----:B------:R-:W0:Y:S02]  /*3980*/  @!P1 LDS.U16 R20, [R20] ;  /* 0x0000000014149984 */ /* 0x000e240000000400 */
[----:B0-----:R-:W-:Y:S01]  /*3990*/  @!P1 PRMT R21, R20, 0x7610, R21 ;  /* 0x0000761014159816 */ /* 0x001fe20000000015 */
[----:B------:R-:W-:Y:S06]  /*39a0*/  @!P1 BRA `(.L_x_46) ;  /* 0x0000000000189947 */ /* 0x000fec0003800000 */
[----:B------:R-:W0:Y:S01]  /*39b0*/  LDC.64 R20, c[0x0][0x380] ;  /* 0x0000e000ff147b82 */ /* 0x000e220000000a00 */
[----:B------:R-:W-:-:S05]  /*39c0*/  IMAD R40, R22, R13, R36 ;  /* 0x0000000d16287224 */ /* 0x000fca00078e0224 */
[----:B------:R-:W-:-:S05]  /*39d0*/  IADD3 R40, PT, PT, R5, R40, RZ ;  /* 0x0000002805287210 */ /* 0x000fca0007ffe0ff */
[----:B------:R-:W-:-:S04]  /*39e0*/  IMAD R39, R40, 0x20, R25 ;  /* 0x0000002028277824 */ /* 0x000fc800078e0219 */
[----:B0-----:R-:W-:-:S06]  /*39f0*/  IMAD.WIDE R20, R39, 0x2, R20 ;  /* 0x0000000227147825 */ /* 0x001fcc00078e0214 */
[----:B------:R0:W5:Y:S02]  /*3a00*/  LDG.E.U16.CONSTANT R21, desc[UR6][R20.64] ;  /* 0x0000000614157981 */ /* 0x000164000c1e9500 */
.L_x_46:
[----:B------:R-:W-:Y:S05]  /*3a10*/  BSYNC.RECONVERGENT B4 ;  /* 0x0000000000047941 */ /* 0x000fea0003800200 */
.L_x_45:
[----:B-----5:R-:W-:-:S07]  /*3a20*/  HFMA2 R37, R21.H0_H0, R38.H0_H0, R37.H0_H0 ;  /* 0x2000002615257231 */ /* 0x020fce0000040825 */
.L_x_44:
[----:B------:R-:W-:Y:S05]  /*3a30*/  BSYNC.RECONVERGENT B3 ;  /* 0x0000000000037941 */ /* 0x000fea0003800200 */
.L_x_43:
[----:B------:R-:W-:Y:S01]  /*3a40*/  ISETP.GE.AND P1, PT, R34, RZ, PT ;  /* 0x000000ff2200720c */ /* 0x000fe20003f26270 */
[----:B------:R-:W-:Y:S03]  /*3a50*/  BSSY.RECONVERGENT B3, `(.L_x_47) ;  /* 0x0000018000037945 */ /* 0x000fe60003800200 */
[----:B------:R-:W-:-:S04]  /*3a60*/  ISETP.LT.OR P1, PT, R22, -0x1, !P1 ;  /* 0xffffffff1600780c */ /* 0x000fc80004f21670 */
[----:B------:R-:W-:-:S04]  /*3a70*/  ISETP.GE.OR P1, PT, R35, R12, P1 ;  /* 0x0000000c2300720c */ /* 0x000fc80000f26670 */
[----:B------:R-:W-:-:S13]  /*3a80*/  ISETP.GE.OR P1, PT, R34, R13, P1 ;  /* 0x0000000d2200720c */ /* 0x000fda0000f26670 */
[----:B------:R-:W-:Y:S05]  /*3a90*/  @P1 BRA `(.L_x_48) ;  /* 0x00000000004c1947 */ /* 0x000fea0003800000 */
[----:B------:R-:W-:Y:S01]  /*3aa0*/  IMAD R38, R35, R13, R34 ;  /* 0x0000000d23267224 */ /* 0x000fe200078e0222 */
[----:B------:R-:W-:Y:S04]  /*3ab0*/  BSSY.RECONVERGENT B4, `(.L_x_49) ;  /* 0x0000010000047945 */ /* 0x000fe80003800200 */
[----:B------:R-:W-:-:S13]  /*3ac0*/  ISETP.GE.AND P1, PT, R38, R17, PT ;  /* 0x000000112600720c */ /* 0x000fda0003f26270 */
[----:B------:R-:W1:Y:S01]  /*3ad0*/  @!P1 S2R R40, SR_CgaCtaId ;  /* 0x0000000000289919 */ /* 0x000e620000008800 */
[----:B0-----:R-:W-:-:S05]  /*3ae0*/  @!P1 MOV R20, 0x400 ;  /* 0x0000040000149802 */ /* 0x001fca0000000f00 */
[----:B------:R-:W-:Y:S02]  /*3af0*/  @!P1 VIADD R21, R20, 0x50 ;  /* 0x0000005014159836 */ /* 0x000fe40000000000 */
[----:B------:R-:W-:-:S03]  /*3b00*/  @!P1 IMAD R20, R38, 0x20, R14 ;  /* 0x0000002026149824 */ /* 0x000fc600078e020e */
[----:B-1----:R-:W-:-:S05]  /*3b10*/  @!P1 LEA R21, R40, R21, 0x18 ;  /* 0x0000001528159211 */ /* 0x002fca00078ec0ff */
        /* <DEDUP_REMOVED lines=9> */
.L_x_50:
[----:B------:R-:W-:Y:S05]  /*3bb0*/  BSYNC.RECONVERGENT B4 ;  /* 0x0000000000047941 */ /* 0x000fea0003800200 */
.L_x_49:
[----:B-----5:R-:W-:-:S07]  /*3bc0*/  HFMA2 R37, R40.H0_H0, R33.H0_H0, R37.H0_H0 ;  /* 0x2000002128257231 */ /* 0x020fce0000040825 */
.L_x_48:
[----:B------:R-:W-:Y:S05]  /*3bd0*/  BSYNC.RECONVERGENT B3 ;  /* 0x0000000000037941 */ /* 0x000fea0003800200 */
.L_x_47:
[----:B------:R-:W-:Y:S01]  /*3be0*/  VIMNMX R22, PT, PT, R22, R34, PT ;  /* 0x0000002216167248 */ /* 0x000fe20003fe0100 */
[----:B------:R-:W-:Y:S01]  /*3bf0*/  BSSY.RECONVERGENT B3, `(.L_x_51) ;  /* 0x0000017000037945 */ /* 0x000fe20003800200 */
[----:B------:R-:W-:-:S04]  /*3c00*/  ISETP.GE.OR P0, PT, R35, R12, P0 ;  /* 0x0000000c2300720c */ /* 0x000fc80000706670 */
[----:B------:R-:W-:-:S13]  /*3c10*/  ISETP.LT.OR P0, PT, R22, -0x1, P0 ;  /* 0xffffffff1600780c */ /* 0x000fda0000701670 */
        /* <DEDUP_REMOVED lines=18> */
.L_x_54:
[----:B------:R-:W-:Y:S05]  /*3d40*/  BSYNC.RECONVERGENT B4 ;  /* 0x0000000000047941 */ /* 0x000fea0003800200 */
.L_x_53:
[----:B-----5:R-:W-:-:S07]  /*3d50*/  HFMA2 R37, R22.H0_H0, R23.H0_H0, R37.H0_H0 ;  /* 0x2000001716257231 */ /* 0x020fce0000040825 */
.L_x_52:
[----:B------:R-:W-:Y:S05]  /*3d60*/  BSYNC.RECONVERGENT B3 ;  /* 0x0000000000037941 */ /* 0x000fea0003800200 */
.L_x_51:
[----:B-----5:R-:W-:-:S07]  /*3d70*/  HFMA2 R9, R9.H0_H0, R37.H0_H0, RZ.H0_H0 ;  /* 0x2000002509097231 */ /* 0x020fce00000408ff */
.L_x_38:
[----:B------:R-:W-:Y:S05]  /*3d80*/  BSYNC.RECONVERGENT B2 ;  /* 0x0000000000027941 */ /* 0x000fea0003800200 */
.L_x_37:
[----:B0-----:R-:W2:Y:S04]  /*3d90*/  LDG.E.U16.CONSTANT R21, desc[UR6][R28.64+0x6] ;  /* 0x000006061c157981 */ /* 0x001ea8000c1e9500 */
        /* <DEDUP_REMOVED lines=9> */
[----:B------:R-:W-:-:S03]  /*3e30*/  FFMA R33, R21, R32, -0.5 ;  /* 0xbf00000015217423 */ /* 0x000fc60000000020 */
        /* <DEDUP_REMOVED lines=26> */
[----:B------:R-:W-:Y:S01]  /*3fe0*/  F2FP.F16.F32.PACK_AB R33, RZ, R33 ;  /* 0x00000021ff21723e */ /* 0x000fe200000000ff */
[----:B------:R-:W-:Y:S01]  /*3ff0*/  VIADD R38, R36, 0x1 ;  /* 0x0000000124267836 */ /* 0x000fe20000000000 */
[----:B------:R-:W-:Y:S01]  /*4000*/  F2FP.F16.F32.PACK_AB R39, RZ, R39 ;  /* 0x00000027ff27723e */ /* 0x000fe200000000ff */
[----:B0-----:R-:W-:Y:S06]  /*4010*/  @P0 BRA `(.L_x_58) ;  /* 0x0000000000540947 */ /* 0x001fec0003800000 */
[----:B------:R-:W-:Y:S01]  /*4020*/  IMAD R40, R34, R13, R36 ;  /* 0x0000000d22287224 */ /* 0x000fe200078e0224 */
[----:B------:R-:W-:Y:S01]  /*4030*/  BSSY.RECONVERGENT B4, `(.L_x_59) ;  /* 0x0000012000047945 */ /* 0x000fe20003800200 */
[----:B------:R-:W-:-:S03]  /*4040*/  F2FP.F16.F32.PACK_AB R37, RZ, R20 ;  /* 0x00000014ff25723e */ /* 0x000fc600000000ff */
[----:B------:R-:W-:-:S13]  /*4050*/  ISETP.GE.AND P0, PT, R40, R17, PT ;  /* 0x000000112800720c */ /* 0x000fda0003f06270 */
[----:B------:R-:W-:Y:S05]  /*4060*/  @!P0 BRA `(.L_x_60) ;  /* 0x0000000000188947 */ /* 0x000fea0003800000 */
[----:B------:R-:W0:Y:S01]  /*4070*/  LDC.64 R20, c[0x0][0x380] ;  /* 0x0000e000ff147b82 */ /* 0x000e220000000a00 */
[----:B------:R-:W-:-:S05]  /*4080*/  IMAD.IADD R40, R5, 0x1, R40 ;  /* 0x0000000105287824 */ /* 0x000fca00078e0228 */
[----:B------:R-:W-:-:S05]  /*4090*/  LEA R41, R40, R25, 0x5 ;  /* 0x0000001928297211 */ /* 0x000fca00078e28ff */
[----:B0-----:R-:W-:-:S06]  /*40a0*/  IMAD.WIDE R20, R41, 0x2, R20 ;  /* 0x0000000229147825 */ /* 0x001fcc00078e0214 */
[----:B------:R0:W5:Y:S01]  /*40b0*/  LDG.E.U16.CONSTANT R20, desc[UR6][R20.64] ;  /* 0x0000000614147981 */ /* 0x000162000c1e9500 */
[----:B------:R-:W-:Y:S05]  /*40c0*/  BRA `(.L_x_61) ;  /* 0x0000000000207947 */ /* 0x000fea0003800000 */
.L_x_60:
[----:B------:R-:W0:Y:S01]  /*40d0*/  S2UR UR5, SR_CgaCtaId ;  /* 0x00000000000579c3 */ /* 0x000e220000008800 */
[----:B------:R-:W-:Y:S01]  /*40e0*/  UMOV UR4, 0x400 ;  /* 0x0000040000047882 */ /* 0x000fe20000000000 */
[----:B------:R-:W-:Y:S01]  /*40f0*/  IMAD R20, R40, 0x20, R14 ;  /* 0x0000002028147824 */ /* 0x000fe200078e020e */
[----:B------:R-:W-:-:S04]  /*4100*/  UIADD3 UR4, UPT, UPT, UR4, 0x50, URZ ;  /* 0x0000005004047890 */ /* 0x000fc8000fffe0ff */
[----:B0-----:R-:W-:-:S06]  /*4110*/  ULEA UR4, UR5, UR4, 0x18 ;  /* 0x0000000405047291 */ /* 0x001fcc000f8ec0ff */
[----:B------:R-:W-:-:S06]  /*4120*/  LEA R21, R20, UR4, 0x1 ;  /* 0x0000000414157c11 */ /* 0x000fcc000f8e08ff */
[----:B------:R-:W0:Y:S02]  /*4130*/  LDS.U16 R21, [R21] ;  /* 0x0000000015157984 */ /* 0x000e240000000400 */
[----:B0-----:R-:W-:-:S07]  /*4140*/  PRMT R20, R21, 0x7610, R20 ;  /* 0x0000761015147816 */ /* 0x001fce0000000014 */
.L_x_61:
[----:B------:R-:W-:Y:S05]  /*4150*/  BSYNC.RECONVERGENT B4 ;  /* 0x0000000000047941 */ /* 0x000fea0003800200 */
.L_x_59:
[----:B-----5:R-:W-:-:S07]  /*4160*/  HFMA2 R37, R20.H0_H0, R37.H0_H0, RZ.H0_H0 ;  /* 0x2000002514257231 */ /* 0x020fce00000408ff */
.L_x_58:
[----:B------:R-:W-:Y:S05]  /*4170*/  BSYNC.RECONVERGENT B3 ;  /* 0x0000000000037941 */ /* 0x000fea0003800200 */
.L_x_57:
[----:B------:R-:W-:Y:S01]  /*4180*/  ISETP.GE.AND P0, PT, R36, -0x1, PT ;  /* 0xffffffff2400780c */ /* 0x000fe20003f06270 */
[----:B------:R-:W-:Y:S03]  /*4190*/  BSSY.RECONVERGENT B3, `(.L_x_62) ;  /* 0x000001a000037945 */ /* 0x000fe60003800200 */
[----:B------:R-:W-:-:S04]  /*41a0*/  ISETP.LT.OR P0, PT, R34, RZ, !P0 ;  /* 0x000000ff2200720c */ /* 0x000fc80004701670 */
[----:B------:R-:W-:Y:S02]  /*41b0*/  ISETP.GE.OR P1, PT, R34, R12, P0 ;  /* 0x0000000c2200720c */ /* 0x000fe40000726670 */
[CC--:B------:R-:W-:Y:S02]  /*41c0*/  ISETP.GE.AND P0, PT, R38.reuse, R13.reuse, PT ;  /* 0x0000000d2600720c */ /* 0x0c0fe40003f06270 */
[----:B------:R-:W-:-:S13]  /*41d0*/  ISETP.GE.OR P1, PT, R38, R13, P1 ;  /* 0x0000000d2600720c */ /* 0x000fda0000f26670 */
[----:B------:R-:W-:Y:S05]  /*41e0*/  @P1 BRA `(.L_x_63) ;  /* 0x0000000000501947 */ /* 0x000fea0003800000 */
[----:B------:R-:W-:Y:S01]  /*41f0*/  IMAD R20, R34, R13, R38 ;  /* 0x0000000d22147224 */ /* 0x000fe200078e0226 */
[----:B------:R-:W-:Y:S04]  /*4200*/  BSSY.RECONVERGENT B4, `(.L_x_64) ;  /* 0x0000011000047945 */ /* 0x000fe80003800200 */
[----:B------:R-:W-:-:S13]  /*4210*/  ISETP.GE.AND P1, PT, R20, R17, PT ;  /* 0x000000111400720c */ /* 0x000fda0003f26270 */
[----:B------:R-:W1:Y:S01]  /*4220*/  @!P1 S2R R40, SR_CgaCtaId ;  /* 0x0000000000289919 */ /* 0x000e620000008800 */
[----:B0-----:R-:W-:Y:S01]  /*4230*/  @!P1 MOV R21, 0x400 ;  /* 0x0000040000159802 */ /* 0x001fe20000000f00 */
[----:B------:R-:W-:-:S04]  /*4240*/  @!P1 IMAD R20, R20, 0x20, R14 ;  /* 0x0000002014149824 */ /* 0x000fc800078e020e */
[----:B------:R-:W-:-:S05]  /*4250*/  @!P1 VIADD R21, R21, 0x50 ;  /* 0x0000005015159836 */ /* 0x000fca0000000000 */
[----:B-1----:R-:W-:-:S04]  /*4260*/  @!P1 LEA R21, R40, R21, 0x18 ;  /* 0x0000001528159211 */ /* 0x002fc800078ec0ff */
[----:B------:R-:W-:-:S06]  /*4270*/  @!P1 LEA R20, R20, R21, 0x1 ;  /* 0x0000001514149211 */ /* 0x000fcc00078e08ff */
[----:B------:R-:W0:Y:S02]  /*4280*/  @!P1 LDS.U16 R20, [R20] ;  /* 0x0000000014149984 */ /* 0x000e240000000400 */
[----:B0-----:R-:W-:Y:S01]  /*4290*/  @!P1 PRMT R40, R20, 0x7610, R40 ;  /* 0x0000761014289816 */ /* 0x001fe20000000028 */
[----:B------:R-:W-:Y:S06]  /*42a0*/  @!P1 BRA `(.L_x_65) ;  /* 0x0000000000189947 */ /* 0x000fec0003800000 */
[----:B------:R-:W0:Y:S01]  /*42b0*/  LDC.64 R20, c[0x0][0x380] ;  /* 0x0000e000ff147b82 */ /* 0x000e220000000a00 */
[----:B------:R-:W-:-:S04]  /*42c0*/  IMAD R40, R34, R13, R38 ;  /* 0x0000000d22287224 */ /* 0x000fc800078e0226 */
[----:B------:R-:W-:-:S04]  /*42d0*/  IMAD.IADD R40, R5, 0x1, R40 ;  /* 0x0000000105287824 */ /* 0x000fc800078e0228 */
[----:B------:R-:W-:-:S04]  /*42e0*/  IMAD R41, R40, 0x20, R25 ;  /* 0x0000002028297824 */ /* 0x000fc800078e0219 */
[----:B0-----:R-:W-:-:S05]  /*42f0*/  IMAD.WIDE R20, R41, 0x2, R20 ;  /* 0x0000000229147825 */ /* 0x001fca00078e0214 */
[----:B------:R0:W5:Y:S02]  /*4300*/  LDG.E.U16.CONSTANT R40, desc[UR6][R20.64] ;  /* 0x0000000614287981 */ /* 0x000164000c1e9500 */
.L_x_65:
[----:B------:R-:W-:Y:S05]  /*4310*/  BSYNC.RECONVERGENT B4 ;  /* 0x0000000000047941 */ /* 0x000fea0003800200 */
.L_x_64:
[----:B-----5:R-:W-:-:S07]  /*4320*/  HFMA2 R37, R40.H0_H0, R39.H0_H0, R37.H0_H0 ;  /* 0x2000002728257231 */ /* 0x020fce0000040825 */
.L_x_63:
[----:B------:R-:W-:Y:S05]  /*4330*/  BSYNC.RECONVERGENT B3 ;  /* 0x0000000000037941 */ /* 0x000fea0003800200 */
.L_x_62:
[----:B------:R-:W-:Y:S01]  /*4340*/  ISETP.GE.AND P1, PT, R36, RZ, PT ;  /* 0x000000ff2400720c */ /* 0x000fe20003f26270 */
[----:B------:R-:W-:Y:S03]  /*4350*/  BSSY.RECONVERGENT B3, `(.L_x_66) ;  /* 0x0000019000037945 */ /* 0x000fe60003800200 */
[----:B------:R-:W-:-:S04]  /*4360*/  ISETP.LT.OR P1, PT, R34, -0x1, !P1 ;  /* 0xffffffff2200780c */ /* 0x000fc80004f21670 */
[----:B------:R-:W-:-:S04]  /*4370*/  ISETP.GE.OR P1, PT, R35, R12, P1 ;  /* 0x0000000c2300720c */ /* 0x000fc80000f26670 */
[----:B------:R-:W-:-:S13]  /*4380*/  ISETP.GE.OR P1, PT, R36, R13, P1 ;  /* 0x0000000d2400720c */ /* 0x000fda0000f26670 */
[----:B------:R-:W-:Y:S05]  /*4390*/  @P1 BRA `(.L_x_67) ;  /* 0x0000000000501947 */ /* 0x000fea0003800000 */
[----:B0-----:R-:W-:Y:S01]  /*43a0*/  IMAD R20, R35, R13, R36 ;  /* 0x0000000d23147224 */ /* 0x001fe200078e0224 */
[----:B------:R-:W-:Y:S04]  /*43b0*/  BSSY.RECONVERGENT B4, `(.L_x_68) ;  /* 0x0000011000047945 */ /* 0x000fe80003800200 */
[----:B------:R-:W-:-:S13]  /*43c0*/  ISETP.GE.AND P1, PT, R20, R17, PT ;  /* 0x000000111400720c */ /* 0x000fda0003f26270 */
[----:B------:R-:W0:Y:S01]  /*43d0*/  @!P1 S2R R40, SR_CgaCtaId ;  /* 0x0000000000289919 */ /* 0x000e220000008800 */
[----:B------:R-:W-:Y:S02]  /*43e0*/  @!P1 MOV R21, 0x400 ;  /* 0x0000040000159802 */ /* 0x000fe40000000f00 */
[----:B------:R-:W-:-:S03]  /*43f0*/  @!P1 LEA R20, R20, R14, 0x5 ;  /* 0x0000000e14149211 */ /* 0x000fc600078e28ff */
[----:B------:R-:W-:-:S05]  /*4400*/  @!P1 VIADD R21, R21, 0x50 ;  /* 0x0000005015159836 */ /* 0x000fca0000000000 */
[----:B0-----:R-:W-:-:S05]  /*4410*/  @!P1 LEA R21, R40, R21, 0x18 ;  /* 0x0000001528159211 */ /* 0x001fca00078ec0ff */
[----:B------:R-:W-:-:S06]  /*4420*/  @!P1 IMAD R20, R20, 0x2, R21 ;  /* 0x0000000214149824 */ /* 0x000fcc00078e0215 */
        /* <DEDUP_REMOVED lines=9> */
.L_x_69:
[----:B------:R-:W-:Y:S05]  /*44c0*/  BSYNC.RECONVERGENT B4 ;  /* 0x0000000000047941 */ /* 0x000fea0003800200 */
.L_x_68:
[----:B-----5:R-:W-:-:S07]  /*44d0*/  HFMA2 R37, R40.H0_H0, R33.H0_H0, R37.H0_H0 ;  /* 0x2000002128257231 */ /* 0x020fce0000040825 */
.L_x_67:
[----:B------:R-:W-:Y:S05]  /*44e0*/  BSYNC.RECONVERGENT B3 ;  /* 0x0000000000037941 */ /* 0x000fea0003800200 */
.L_x_66:
        /* <DEDUP_REMOVED lines=9> */
[----:B0-----:R-:W-:-:S04]  /*4580*/  @!P0 MOV R20, 0x400 ;  /* 0x0000040000148802 */ /* 0x001fc80000000f00 */
[----:B------:R-:W-:Y:S01]  /*4590*/  @!P0 IADD3 R21, PT, PT, R20, 0x50, RZ ;  /* 0x0000005014158810 */ /* 0x000fe20007ffe0ff */
[----:B------:R-:W-:-:S03]  /*45a0*/  @!P0 IMAD R20, R38, 0x20, R14 ;  /* 0x0000002026148824 */ /* 0x000fc600078e020e */
[----:B-1----:R-:W-:-:S05]  /*45b0*/  @!P0 LEA R21, R34, R21, 0x18 ;  /* 0x0000001522158211 */ /* 0x002fca00078ec0ff */
[----:B------:R-:W-:-:S06]  /*45c0*/  @!P0 IMAD R20, R20, 0x2, R21 ;  /* 0x0000000214148824 */ /* 0x000fcc00078e0215 */
[----:B------:R-:W0:Y:S02]  /*45d0*/  @!P0 LDS.U16 R20, [R20] ;  /* 0x0000000014148984 */ /* 0x000e240000000400 */
[----:B0-----:R-:W-:Y:S01]  /*45e0*/  @!P0 PRMT R34, R20, 0x7610, R34 ;  /* 0x0000761014228816 */ /* 0x001fe20000000022 */
[----:B------:R-:W-:Y:S06]  /*45f0*/  @!P0 BRA `(.L_x_73) ;  /* 0x0000000000148947 */ /* 0x000fec0003800000 */
[----:B------:R-:W0:Y:S01]  /*4600*/  LDC.64 R20, c[0x0][0x380] ;  /* 0x0000e000ff147b82 */ /* 0x000e220000000a00 */
[----:B------:R-:W-:-:S05]  /*4610*/  IMAD.IADD R34, R5, 0x1, R38 ;  /* 0x0000000105227824 */ /* 0x000fca00078e0226 */
[----:B------:R-:W-:-:S05]  /*4620*/  LEA R33, R34, R25, 0x5 ;  /* 0x0000001922217211 */ /* 0x000fca00078e28ff */
[----:B0-----:R-:W-:-:S05]  /*4630*/  IMAD.WIDE R20, R33, 0x2, R20 ;  /* 0x0000000221147825 */ /* 0x001fca00078e0214 */
[----:B------:R0:W5:Y:S02]  /*4640*/  LDG.E.U16.CONSTANT R34, desc[UR6][R20.64] ;  /* 0x0000000614227981 */ /* 0x000164000c1e9500 */
.L_x_73:
[----:B------:R-:W-:Y:S05]  /*4650*/  BSYNC.RECONVERGENT B4 ;  /* 0x0000000000047941 */ /* 0x000fea0003800200 */
.L_x_72:
[----:B-----5:R-:W-:-:S07]  /*4660*/  HFMA2 R37, R34.H0_H0, R23.H0_H0, R37.H0_H0 ;  /* 0x2000001722257231 */ /* 0x020fce0000040825 */
.L_x_71:
[----:B------:R-:W-:Y:S05]  /*4670*/  BSYNC.RECONVERGENT B3 ;  /* 0x0000000000037941 */ /* 0x000fea0003800200 */
.L_x_70:
[----:B-----5:R-:W-:-:S07]  /*4680*/  HFMA2 R9, R22.H0_H0, R37.H0_H0, R9.H0_H0 ;  /* 0x2000002516097231 */ /* 0x020fce0000040809 */
.L_x_56:
[----:B------:R-:W-:Y:S05]  /*4690*/  BSYNC.RECONVERGENT B2 ;  /* 0x0000000000027941 */ /* 0x000fea0003800200 */
.L_x_55:
        /* <DEDUP_REMOVED lines=52> */
.L_x_79:
        /* <DEDUP_REMOVED lines=8> */
.L_x_80:
[----:B------:R-:W-:Y:S05]  /*4a60*/  BSYNC.RECONVERGENT B4 ;  /* 0x0000000000047941 */ /* 0x000fea0003800200 */
.L_x_78:
[----:B-----5:R-:W-:-:S07]  /*4a70*/  HFMA2 R37, R20.H0_H0, R37.H0_H0, RZ.H0_H0 ;  /* 0x2000002514257231 */ /* 0x020fce00000408ff */
.L_x_77:
[----:B------:R-:W-:Y:S05]  /*4a80*/  BSYNC.RECONVERGENT B3 ;  /* 0x0000000000037941 */ /* 0x000fea0003800200 */
.L_x_76:
        /* <DEDUP_REMOVED lines=25> */
.L_x_84:
[----:B------:R-:W-:Y:S05]  /*4c20*/  BSYNC.RECONVERGENT B4 ;  /* 0x0000000000047941 */ /* 0x000fea0003800200 */
.L_x_83:
[----:B-----5:R-:W-:-:S07]  /*4c30*/  HFMA2 R37, R40.H0_H0, R39.H0_H0, R37.H0_H0 ;  /* 0x2000002728257231 */ /* 0x020fce0000040825 */
.L_x_82:
[----:B------:R-:W-:Y:S05]  /*4c40*/  BSYNC.RECONVERGENT B3 ;  /* 0x0000000000037941 */ /* 0x000fea0003800200 */
.L_x_81:
        /* <DEDUP_REMOVED lines=24> */
.L_x_88:
[----:B------:R-:W-:Y:S05]  /*4dd0*/  BSYNC.RECONVERGENT B4 ;  /* 0x0000000000047941 */ /* 0x000fea0003800200 */
.L_x_87:
[----:B-----5:R-:W-:-:S07]  /*4de0*/  HFMA2 R37, R40.H0_H0, R33.H0_H0, R37.H0_H0 ;  /* 0x2000002128257231 */ /* 0x020fce0000040825 */
.L_x_86:
[----:B------:R-:W-:Y:S05]  /*4df0*/  BSYNC.RECONVERGENT B3 ;  /* 0x0000000000037941 */ /* 0x000fea0003800200 */
.L_x_85:
        /* <DEDUP_REMOVED lines=22> */
.L_x_92:
[----:B------:R-:W-:Y:S05]  /*4f60*/  BSYNC.RECONVERGENT B4 ;  /* 0x0000000000047941 */ /* 0x000fea0003800200 */
.L_x_91:
[----:B-----5:R-:W-:-:S07]  /*4f70*/  HFMA2 R37, R34.H0_H0, R23.H0_H0, R37.H0_H0 ;  /* 0x2000001722257231 */ /* 0x020fce0000040825 */
.L_x_90:
[----:B------:R-:W-:Y:S05]  /*4f80*/  BSYNC.RECONVERGENT B3 ;  /* 0x0000000000037941 */ /* 0x000fea0003800200 */
.L_x_89:
[----:B-----5:R-:W-:-:S07]  /*4f90*/  HFMA2 R9, R22.H0_H0, R37.H0_H0, R9.H0_H0 ;  /* 0x2000002516097231 */ /* 0x020fce0000040809 */
.L_x_75:
[----:B------:R-:W-:Y:S05]  /*4fa0*/  BSYNC.RECONVERGENT B2 ;  /* 0x0000000000027941 */ /* 0x000fea0003800200 */
.L_x_74:
        /* <DEDUP_REMOVED lines=52> */
.L_x_98:
        /* <DEDUP_REMOVED lines=8> */
.L_x_99:
[----:B------:R-:W-:Y:S05]  /*5370*/  BSYNC.RECONVERGENT B4 ;  /* 0x0000000000047941 */ /* 0x000fea0003800200 */
.L_x_97:
[----:B-----5:R-:W-:-:S07]  /*5380*/  HFMA2 R37, R20.H0_H0, R37.H0_H0, RZ.H0_H0 ;  /* 0x2000002514257231 */ /* 0x020fce00000408ff */
.L_x_96:
[----:B------:R-:W-:Y:S05]  /*5390*/  BSYNC.RECONVERGENT B3 ;  /* 0x0000000000037941 */ /* 0x000fea0003800200 */
.L_x_95:
        /* <DEDUP_REMOVED lines=25> */
.L_x_103:
[----:B------:R-:W-:Y:S05]  /*5530*/  BSYNC.RECONVERGENT B4 ;  /* 0x0000000000047941 */ /* 0x000fea0003800200 */
.L_x_102:
[----:B-----5:R-:W-:-:S07]  /*5540*/  HFMA2 R37, R40.H0_H0, R39.H0_H0, R37.H0_H0 ;  /* 0x2000002728257231 */ /* 0x020fce0000040825 */
.L_x_101:
[----:B------:R-:W-:Y:S05]  /*5550*/  BSYNC.RECONVERGENT B3 ;  /* 0x0000000000037941 */ /* 0x000fea0003800200 */
.L_x_100:
        /* <DEDUP_REMOVED lines=24> */
.L_x_107:
[----:B------:R-:W-:Y:S05]  /*56e0*/  BSYNC.RECONVERGENT B4 ;  /* 0x0000000000047941 */ /* 0x000fea0003800200 */
.L_x_106:
[----:B-----5:R-:W-:-:S07]  /*56f0*/  HFMA2 R37, R40.H0_H0, R33.H0_H0, R37.H0_H0 ;  /* 0x2000002128257231 */ /* 0x020fce0000040825 */
.L_x_105:
[----:B------:R-:W-:Y:S05]  /*5700*/  BSYNC.RECONVERGENT B3 ;  /* 0x0000000000037941 */ /* 0x000fea0003800200 */
.L_x_104:
        /* <DEDUP_REMOVED lines=22> */
.L_x_111:
[----:B------:R-:W-:Y:S05]  /*5870*/  BSYNC.RECONVERGENT B4 ;  /* 0x0000000000047941 */ /* 0x000fea0003800200 */
.L_x_110:
[----:B-----5:R-:W-:-:S07]  /*5880*/  HFMA2 R37, R34.H0_H0, R23.H0_H0, R37.H0_H0 ;  /* 0x2000001722257231 */ /* 0x020fce0000040825 */
.L_x_109:
[----:B------:R-:W-:Y:S05]  /*5890*/  BSYNC.RECONVERGENT B3 ;  /* 0x0000000000037941 */ /* 0x000fea0003800200 */
.L_x_108:
[----:B-----5:R-:W-:-:S07]  /*58a0*/  HFMA2 R9, R22.H0_H0, R37.H0_H0, R9.H0_H0 ;  /* 0x2000002516097231 */ /* 0x020fce0000040809 */
.L_x_94:
[----:B------:R-:W-:Y:S05]  /*58b0*/  BSYNC.RECONVERGENT B2 ;  /* 0x0000000000027941 */ /* 0x000fea0003800200 */
.L_x_93:
        /* <DEDUP_REMOVED lines=52> */
.L_x_117:
        /* <DEDUP_REMOVED lines=8> */
.L_x_118:
[----:B------:R-:W-:Y:S05]  /*5c80*/  BSYNC.RECONVERGENT B4 ;  /* 0x0000000000047941 */ /* 0x000fea0003800200 */
.L_x_116:
[----:B-----5:R-:W-:-:S07]  /*5c90*/  HFMA2 R37, R20.H0_H0, R37.H0_H0, RZ.H0_H0 ;  /* 0x2000002514257231 */ /* 0x020fce00000408ff */
.L_x_115:
[----:B------:R-:W-:Y:S05]  /*5ca0*/  BSYNC.RECONVERGENT B3 ;  /* 0x0000000000037941 */ /* 0x000fea0003800200 */
.L_x_114:
        /* <DEDUP_REMOVED lines=25> */
.L_x_122:
[----:B------:R-:W-:Y:S05]  /*5e40*/  BSYNC.RECONVERGENT B4 ;  /* 0x0000000000047941 */ /* 0x000fea0003800200 */
.L_x_121:
[----:B-----5:R-:W-:-:S07]  /*5e50*/  HFMA2 R37, R40.H0_H0, R39.H0_H0, R37.H0_H0 ;  /* 0x2000002728257231 */ /* 0x020fce0000040825 */
.L_x_120:
[----:B------:R-:W-:Y:S05]  /*5e60*/  BSYNC.RECONVERGENT B3 ;  /* 0x0000000000037941 */ /* 0x000fea0003800200 */
.L_x_119:
        /* <DEDUP_REMOVED lines=24> */
.L_x_126:
[----:B------:R-:W-:Y:S05]  /*5ff0*/  BSYNC.RECONVERGENT B4 ;  /* 0x0000000000047941 */ /* 0x000fea0003800200 */
.L_x_125:
[----:B-----5:R-:W-:-:S07]  /*6000*/  HFMA2 R37, R40.H0_H0, R33.H0_H0, R37.H0_H0 ;  /* 0x2000002128257231 */ /* 0x020fce0000040825 */
.L_x_124:
[----:B------:R-:W-:Y:S05]  /*6010*/  BSYNC.RECONVERGENT B3 ;  /* 0x0000000000037941 */ /* 0x000fea0003800200 */
.L_x_123:
        /* <DEDUP_REMOVED lines=22> */
.L_x_130:
[----:B------:R-:W-:Y:S05]  /*6180*/  BSYNC.RECONVERGENT B4 ;  /* 0x0000000000047941 */ /* 0x000fea0003800200 */
.L_x_129:
[----:B-----5:R-:W-:-:S07]  /*6190*/  HFMA2 R37, R34.H0_H0, R23.H0_H0, R37.H0_H0 ;  /* 0x2000001722257231 */ /* 0x020fce0000040825 */
.L_x_128:
[----:B------:R-:W-:Y:S05]  /*61a0*/  BSYNC.RECONVERGENT B3 ;  /* 0x0000000000037941 */ /* 0x000fea0003800200 */
.L_x_127:
[----:B-----5:R-:W-:-:S07]  /*61b0*/  HFMA2 R9, R22.H0_H0, R37.H0_H0, R9.H0_H0 ;  /* 0x2000002516097231 */ /* 0x020fce0000040809 */
.L_x_113:
[----:B------:R-:W-:Y:S05]  /*61c0*/  BSYNC.RECONVERGENT B2 ;  /* 0x0000000000027941 */ /* 0x000fea0003800200 */
.L_x_112:
        /* <DEDUP_REMOVED lines=52> */
.L_x_136:
        /* <DEDUP_REMOVED lines=8> */
.L_x_137:
[----:B------:R-:W-:Y:S05]  /*6590*/  BSYNC.RECONVERGENT B4 ;  /* 0x0000000000047941 */ /* 0x000fea0003800200 */
.L_x_135:
[----:B-----5:R-:W-:-:S07]  /*65a0*/  HFMA2 R37, R20.H0_H0, R37.H0_H0, RZ.H0_H0 ;  /* 0x2000002514257231 */ /* 0x020fce00000408ff */
.L_x_134:
[----:B------:R-:W-:Y:S05]  /*65b0*/  BSYNC.RECONVERGENT B3 ;  /* 0x0000000000037941 */ /* 0x000fea0003800200 */
.L_x_133:
        /* <DEDUP_REMOVED lines=25> */
.L_x_141:
[----:B------:R-:W-:Y:S05]  /*6750*/  BSYNC.RECONVERGENT B4 ;  /* 0x0000000000047941 */ /* 0x000fea0003800200 */
.L_x_140:
[----:B-----5:R-:W-:-:S07]  /*6760*/  HFMA2 R37, R40.H0_H0, R39.H0_H0, R37.H0_H0 ;  /* 0x2000002728257231 */ /* 0x020fce0000040825 */
.L_x_139:
[----:B------:R-:W-:Y:S05]  /*6770*/  BSYNC.RECONVERGENT B3 ;  /* 0x0000000000037941 */ /* 0x000fea0003800200 */
.L_x_138:
        /* <DEDUP_REMOVED lines=24> */
.L_x_145:
[----:B------:R-:W-:Y:S05]  /*6900*/  BSYNC.RECONVERGENT B4 ;  /* 0x0000000000047941 */ /* 0x000fea0003800200 */
.L_x_144:
[----:B-----5:R-:W-:-:S07]  /*6910*/  HFMA2 R37, R40.H0_H0, R33.H0_H0, R37.H0_H0 ;  /* 0x2000002128257231 */ /* 0x020fce0000040825 */
.L_x_143:
[----:B------:R-:W-:Y:S05]  /*6920*/  BSYNC.RECONVERGENT B3 ;  /* 0x0000000000037941 */ /* 0x000fea0003800200 */
.L_x_142:
        /* <DEDUP_REMOVED lines=22> */
.L_x_149:
[----:B------:R-:W-:Y:S05]  /*6a90*/  BSYNC.RECONVERGENT B4 ;  /* 0x0000000000047941 */ /* 0x000fea0003800200 */
.L_x_148:
[----:B-----5:R-:W-:-:S07]  /*6aa0*/  HFMA2 R37, R34.H0_H0, R23.H0_H0, R37.H0_H0 ;  /* 0x2000001722257231 */ /* 0x020fce0000040825 */
.L_x_147:
[----:B------:R-:W-:Y:S05]  /*6ab0*/  BSYNC.RECONVERGENT B3 ;  /* 0x0000000000037941 */ /* 0x000fea0003800200 */
.L_x_146:
[----:B-----5:R-:W-:-:S07]  /*6ac0*/  HFMA2 R9, R22.H0_H0, R37.H0_H0, R9.H0_H0 ;  /* 0x2000002516097231 */ /* 0x020fce0000040809 */
.L_x_132:
[----:B------:R-:W-:Y:S05]  /*6ad0*/  BSYNC.RECONVERGENT B2 ;  /* 0x0000000000027941 */ /* 0x000fea0003800200 */
.L_x_131:
        /* <DEDUP_REMOVED lines=52> */
.L_x_155:
        /* <DEDUP_REMOVED lines=8> */
.L_x_156:
[----:B------:R-:W-:Y:S05]  /*6ea0*/  BSYNC.RECONVERGENT B4 ;  /* 0x0000000000047941 */ /* 0x000fea0003800200 */
.L_x_154:
[----:B-----5:R-:W-:-:S07]  /*6eb0*/  HFMA2 R37, R20.H0_H0, R37.H0_H0, RZ.H0_H0 ;  /* 0x2000002514257231 */ /* 0x020fce00000408ff */
.L_x_153:
[----:B------:R-:W-:Y:S05]  /*6ec0*/  BSYNC.RECONVERGENT B3 ;  /* 0x0000000000037941 */ /* 0x000fea0003800200 */
.L_x_152:
        /* <DEDUP_REMOVED lines=25> */
.L_x_160:
[----:B------:R-:W-:Y:S05]  /*7060*/  BSYNC.RECONVERGENT B4 ;  /* 0x0000000000047941 */ /* 0x000fea0003800200 */
.L_x_159:
[----:B-----5:R-:W-:-:S07]  /*7070*/  HFMA2 R37, R40.H0_H0, R39.H0_H0, R37.H0_H0 ;  /* 0x2000002728257231 */ /* 0x020fce0000040825 */
.L_x_158:
[----:B------:R-:W-:Y:S05]  /*7080*/  BSYNC.RECONVERGENT B3 ;  /* 0x0000000000037941 */ /* 0x000fea0003800200 */
.L_x_157:
        /* <DEDUP_REMOVED lines=24> */
.L_x_164:
[----:B------:R-:W-:Y:S05]  /*7210*/  BSYNC.RECONVERGENT B4 ;  /* 0x0000000000047941 */ /* 0x000fea0003800200 */
.L_x_163:
[----:B-----5:R-:W-:-:S07]  /*7220*/  HFMA2 R37, R40.H0_H0, R33.H0_H0, R37.H0_H0 ;  /* 0x2000002128257231 */ /* 0x020fce0000040825 */
.L_x_162:
[----:B------:R-:W-:Y:S05]  /*7230*/  BSYNC.RECONVERGENT B3 ;  /* 0x0000000000037941 */ /* 0x000fea0003800200 */
.L_x_161:
        /* <DEDUP_REMOVED lines=22> */
.L_x_168:
[----:B------:R-:W-:Y:S05]  /*73a0*/  BSYNC.RECONVERGENT B4 ;  /* 0x0000000000047941 */ /* 0x000fea0003800200 */
.L_x_167:
[----:B-----5:R-:W-:-:S07]  /*73b0*/  HFMA2 R37, R34.H0_H0, R23.H0_H0, R37.H0_H0 ;  /* 0x2000001722257231 */ /* 0x020fce0000040825 */
.L_x_166:
[----:B------:R-:W-:Y:S05]  /*73c0*/  BSYNC.RECONVERGENT B3 ;  /* 0x0000000000037941 */ /* 0x000fea0003800200 */
.L_x_165:
[----:B-----5:R-:W-:-:S07]  /*73d0*/  HFMA2 R9, R22.H0_H0, R37.H0_H0, R9.H0_H0 ;  /* 0x2000002516097231 */ /* 0x020fce0000040809 */
.L_x_151:
[----:B------:R-:W-:Y:S05]  /*73e0*/  BSYNC.RECONVERGENT B2 ;  /* 0x0000000000027941 */ /* 0x000fea0003800200 */
.L_x_150:
[----:B0-----:R-:W2:Y:S04]  /*73f0*/  LDG.E.U16.CONSTANT R21, desc[UR6][R28.64+0x1e] ;  /* 0x00001e061c157981 */ /* 0x001ea8000c1e9500 */
[----:B------:R-:W3:Y:S01]  /*7400*/  LDG.E.U16.CONSTANT R20, desc[UR6][R28.64+0x1c] ;  /* 0x00001c061c147981 */ /* 0x000ee2000c1e9500 */
        /* <DEDUP_REMOVED lines=20> */
[----:B--2---:R-:W-:Y:S02]  /*7550*/  I2FP.F32.S32 R6, R23 ;  /* 0x0000001700067245 */ /* 0x004fe40000201400 */
[----:B------:R-:W-:Y:S01]  /*7560*/  LOP3.LUT R35, R23, R22, RZ, 0xfc, !PT ;  /* 0x0000001617237212 */ /* 0x000fe200078efcff */
[----:B------:R-:W-:Y:S01]  /*7570*/  FADD R21, -R7, 1 ;  /* 0x3f80000007157421 */ /* 0x000fe20000000100 */
[----:B------:R-:W-:Y:S01]  /*7580*/  ISETP.GE.OR P0, PT, R23, R12, P0 ;  /* 0x0000000c1700720c */ /* 0x000fe20000706670 */
[----:B------:R-:W-:Y:S01]  /*7590*/  FADD R6, R37, -R6 ;  /* 0x8000000625067221 */ /* 0x000fe20000000000 */
[----:B------:R-:W-:Y:S02]  /*75a0*/  PRMT R36, RZ, 0x7610, R36 ;  /* 0x00007610ff247816 */ /* 0x000fe40000000024 */
[----:B------:R-:W-:Y:S01]  /*75b0*/  ISETP.LT.OR P0, PT, R35, RZ, P0 ;  /* 0x000000ff2300720c */ /* 0x000fe20000701670 */
[C---:B------:R-:W-:Y:S01]  /*75c0*/  FADD R20, -R6.reuse, 1 ;  /* 0x3f80000006147421 */ /* 0x040fe20000000100 */
[----:B------:R-:W-:Y:S01]  /*75d0*/  FMUL R34, R6, R7 ;  /* 0x0000000706227220 */ /* 0x000fe20000400000 */
[----:B------:R-:W-:-:S02]  /*75e0*/  VIADD R35, R23, 0x1 ;  /* 0x0000000117237836 */ /* 0x000fc40000000000 */
[----:B------:R-:W-:Y:S01]  /*75f0*/  FMUL R37, R7, R20 ;  /* 0x0000001407257220 */ /* 0x000fe20000400000 */
[-C--:B------:R-:W-:Y:S01]  /*7600*/  FMUL R7, R6, R21.reuse ;  /* 0x0000001506077220 */ /* 0x080fe20000400000 */
[----:B------:R-:W-:Y:S01]  /*7610*/  FMUL R6, R20, R21 ;  /* 0x0000001514067220 */ /* 0x000fe20000400000 */
[----:B------:R-:W-:Y:S01]  /*7620*/  F2FP.F16.F32.PACK_AB R21, RZ, R34 ;  /* 0x00000022ff15723e */ /* 0x000fe200000000ff */
[----:B------:R-:W-:Y:S01]  /*7630*/  VIADD R34, R22, 0x1 ;  /* 0x0000000116227836 */ /* 0x000fe20000000000 */
[----:B------:R-:W-:Y:S02]  /*7640*/  F2FP.F16.F32.PACK_AB R37, RZ, R37 ;  /* 0x00000025ff25723e */ /* 0x000fe400000000ff */
        /* <DEDUP_REMOVED lines=13> */
.L_x_172:
        /* <DEDUP_REMOVED lines=8> */
.L_x_173:
[----:B------:R-:W-:Y:S05]  /*77a0*/  BSYNC.RECONVERGENT B3 ;  /* 0x0000000000037941 */ /* 0x000fea0003800200 */
.L_x_171:
[----:B-----5:R-:W-:-:S07]  /*77b0*/  HFMA2 R36, R7.H0_H0, R36.H0_H0, RZ.H0_H0 ;  /* 0x2000002407247231 */ /* 0x020fce00000408ff */
.L_x_170:
[----:B------:R-:W-:Y:S05]  /*77c0*/  BSYNC.RECONVERGENT B2 ;  /* 0x0000000000027941 */ /* 0x000fea0003800200 */
.L_x_169:
        /* <DEDUP_REMOVED lines=14> */
[----:B0-----:R-:W-:-:S04]  /*78b0*/  @!P1 LEA R7, R38, R7, 0x18 ;  /* 0x0000000726079211 */ /* 0x001fc800078ec0ff */
        /* <DEDUP_REMOVED lines=8> */
[----:B0-----:R-:W-:-:S06]  /*7940*/  IMAD.WIDE R6, R39, 0x2, R6 ;  /* 0x0000000227067825 */ /* 0x001fcc00078e0206 */
[----:B------:R0:W5:Y:S02]  /*7950*/  LDG.E.U16.CONSTANT R7, desc[UR6][R6.64] ;  /* 0x0000000606077981 */ /* 0x000164000c1e9500 */
.L_x_177:
[----:B------:R-:W-:Y:S05]  /*7960*/  BSYNC.RECONVERGENT B3 ;  /* 0x0000000000037941 */ /* 0x000fea0003800200 */
.L_x_176:
[----:B-----5:R-:W-:-:S07]  /*7970*/  HFMA2 R36, R7.H0_H0, R37.H0_H0, R36.H0_H0 ;  /* 0x2000002507247231 */ /* 0x020fce0000040824 */
.L_x_175:
[----:B------:R-:W-:Y:S05]  /*7980*/  BSYNC.RECONVERGENT B2 ;  /* 0x0000000000027941 */ /* 0x000fea0003800200 */
.L_x_174:
        /* <DEDUP_REMOVED lines=24> */
.L_x_181:
[----:B------:R-:W-:Y:S05]  /*7b10*/  BSYNC.RECONVERGENT B3 ;  /* 0x0000000000037941 */ /* 0x000fea0003800200 */
.L_x_180:
[----:B-----5:R-:W-:-:S07]  /*7b20*/  HFMA2 R36, R7.H0_H0, R20.H0_H0, R36.H0_H0 ;  /* 0x2000001407247231 */ /* 0x020fce0000040824 */
.L_x_179:
[----:B------:R-:W-:Y:S05]  /*7b30*/  BSYNC.RECONVERGENT B2 ;  /* 0x0000000000027941 */ /* 0x000fea0003800200 */
.L_x_178:
        /* <DEDUP_REMOVED lines=9> */
[----:B0-----:R-:W-:Y:S01]  /*7bd0*/  @!P0 MOV R6, 0x400 ;  /* 0x0000040000068802 */ /* 0x001fe20000000f00 */
[----:B------:R-:W-:-:S03]  /*7be0*/  @!P0 IMAD R14, R34, 0x20, R14 ;  /* 0x00000020220e8824 */ /* 0x000fc600078e020e */
[----:B------:R-:W-:-:S04]  /*7bf0*/  @!P0 IADD3 R6, PT, PT, R6, 0x50, RZ ;  /* 0x0000005006068810 */ /* 0x000fc80007ffe0ff */
        /* <DEDUP_REMOVED lines=8> */
[----:B0-----:R-:W-:-:S06]  /*7c80*/  IMAD.WIDE R6, R23, 0x2, R6 ;  /* 0x0000000217067825 */ /* 0x001fcc00078e0206 */
[----:B------:R0:W5:Y:S02]  /*7c90*/  LDG.E.U16.CONSTANT R6, desc[UR6][R6.64] ;  /* 0x0000000606067981 */ /* 0x000164000c1e9500 */
.L_x_185:
[----:B------:R-:W-:Y:S05]  /*7ca0*/  BSYNC.RECONVERGENT B3 ;  /* 0x0000000000037941 */ /* 0x000fea0003800200 */
.L_x_184:
[----:B-----5:R-:W-:-:S07]  /*7cb0*/  HFMA2 R36, R6.H0_H0, R21.H0_H0, R36.H0_H0 ;  /* 0x2000001506247231 */ /* 0x020fce0000040824 */
.L_x_183:
[----:B------:R-:W-:Y:S05]  /*7cc0*/  BSYNC.RECONVERGENT B2 ;  /* 0x0000000000027941 */ /* 0x000fea0003800200 */
.L_x_182:
[----:B-----5:R-:W-:-:S07]  /*7cd0*/  HFMA2 R9, R33.H0_H0, R36.H0_H0, R9.H0_H0 ;  /* 0x2000002421097231 */ /* 0x020fce0000040809 */
.L_x_36:
[----:B------:R-:W-:Y:S05]  /*7ce0*/  BSYNC.RECONVERGENT B1 ;  /* 0x0000000000017941 */ /* 0x000fea0003800200 */
.L_x_20:
[----:B------:R-:W-:Y:S01]  /*7cf0*/  ISETP.GE.AND P0, PT, R18, RZ, PT ;  /* 0x000000ff1200720c */ /* 0x000fe20003f06270 */
[----:B------:R-:W-:-:S12]  /*7d00*/  BSSY.RECONVERGENT B1, `(.L_x_186) ;  /* 0x00006c4000017945 */ /* 0x000fd80003800200 */
[----:B------:R-:W-:Y:S05]  /*7d10*/  @!P0 BRA `(.L_x_187) ;  /* 0x0000004800288947 */ /* 0x000fea0003800000 */
[----:B0-----:R-:W2:Y:S04]  /*7d20*/  LDG.E.U16.CONSTANT R7, desc[UR6][R28.64+0x22] ;  /* 0x000022061c077981 */ /* 0x001ea8000c1e9500 */
[----:B------:R-:W3:Y:S01]  /*7d30*/  LDG.E.U16.CONSTANT R6, desc[UR6][R28.64+0x20] ;  /* 0x000020061c067981 */ /* 0x000ee2000c1e9500 */
[----:B------:R-:W-:Y:S01]  /*7d40*/  BSSY.RECONVERGENT B2, `(.L_x_188) ;  /* 0x0000091000027945 */ /* 0x000fe20003800200 */
[----:B--2---:R-:W-:Y:S02]  /*7d50*/  HADD2.F32 R7, -RZ, R7.H0_H0 ;  /* 0x20000007ff077230 */ /* 0x004fe40000004100 */
[----:B---3--:R-:W-:Y:S01]  /*7d60*/  HADD2.F32 R14, -RZ, R6.H0_H0 ;  /* 0x20000006ff0e7230 */ /* 0x008fe20000004100 */
[----:B------:R-:W-:Y:S02]  /*7d70*/  I2FP.F32.S32 R6, R8 ;  /* 0x0000000800067245 */ /* 0x000fe40000201400 */
[----:B------:R-:W-:Y:S01]  /*7d80*/  FADD R21, R7, 1 ;  /* 0x3f80000007157421 */ /* 0x000fe20000000000 */
[----:B------:R-:W-:Y:S01]  /*7d90*/  I2FP.F32.S32 R7, R15 ;  /* 0x0000000f00077245 */ /* 0x000fe20000201400 */
[----:B------:R-:W-:-:S02]  /*7da0*/  FADD R14, R14, 1 ;  /* 0x3f8000000e0e7421 */ /* 0x000fc40000000000 */
[----:B------:R-:W-:Y:S02]  /*7db0*/  FMUL R23, R6, R21 ;  /* 0x0000001506177220 */ /* 0x000fe40000400000 */
[----:B------:R-:W-:Y:S02]  /*7dc0*/  FMUL R21, R7, R14 ;  /* 0x0000000e07157220 */ /* 0x000fe40000400000 */
[-C--:B------:R-:W-:Y:S01]  /*7dd0*/  FFMA R38, R23, R32.reuse, -0.5 ;  /* 0xbf00000017267423 */ /* 0x080fe20000000020 */
[----:B------:R-:W-:Y:S02]  /*7de0*/  IMAD.IADD R14, R25, 0x1, R18 ;  /* 0x00000001190e7824 */ /* 0x000fe400078e0212 */
[----:B------:R-:W-:Y:S02]  /*7df0*/  FFMA R36, R21, R32, -0.5 ;  /* 0xbf00000015247423 */ /* 0x000fe40000000020 */
        /* <DEDUP_REMOVED lines=36> */
[----:B------:R-:W-:-:S05]  /*8040*/  IADD3 R40, PT, PT, R24, R41, RZ ;  /* 0x0000002918287210 */ /* 0x000fca0007ffe0ff */
[----:B------:R-:W-:-:S04]  /*8050*/  IMAD R41, R40, 0x20, R25 ;  /* 0x0000002028297824 */ /* 0x000fc800078e0219 */
[----:B0-----:R-:W-:-:S06]  /*8060*/  IMAD.WIDE R20, R41, 0x2, R20 ;  /* 0x0000000229147825 */ /* 0x001fcc00078e0214 */
[----:B------:R0:W5:Y:S01]  /*8070*/  LDG.E.U16.CONSTANT R21, desc[UR6][R20.64] ;  /* 0x0000000614157981 */ /* 0x000162000c1e9500 */
[----:B------:R-:W-:Y:S05]  /*8080*/  BRA `(.L_x_194) ;  /* 0x0000000000207947 */ /* 0x000fea0003800000 */
.L_x_193:
        /* <DEDUP_REMOVED lines=8> */
.L_x_194:
[----:B------:R-:W-:Y:S05]  /*8110*/  BSYNC.RECONVERGENT B4 ;  /* 0x0000000000047941 */ /* 0x000fea0003800200 */
.L_x_192:
[----:B-----5:R-:W-:-:S07]  /*8120*/  HFMA2 R38, R21.H0_H0, R38.H0_H0, RZ.H0_H0 ;  /* 0x2000002615267231 */ /* 0x020fce00000408ff */
.L_x_191:
[----:B------:R-:W-:Y:S05]  /*8130*/  BSYNC.RECONVERGENT B3 ;  /* 0x0000000000037941 */ /* 0x000fea0003800200 */
.L_x_190:
        /* <DEDUP_REMOVED lines=25> */
.L_x_198:
[----:B------:R-:W-:Y:S05]  /*82d0*/  BSYNC.RECONVERGENT B4 ;  /* 0x0000000000047941 */ /* 0x000fea0003800200 */
.L_x_197:
[----:B-----5:R-:W-:-:S07]  /*82e0*/  HFMA2 R38, R21.H0_H0, R39.H0_H0, R38.H0_H0 ;  /* 0x2000002715267231 */ /* 0x020fce0000040826 */
.L_x_196:
[----:B------:R-:W-:Y:S05]  /*82f0*/  BSYNC.RECONVERGENT B3 ;  /* 0x0000000000037941 */ /* 0x000fea0003800200 */
.L_x_195:
        /* <DEDUP_REMOVED lines=10> */
[----:B------:R-:W-:Y:S01]  /*83a0*/  @!P1 MOV R21, 0x400 ;  /* 0x0000040000159802 */ /* 0x000fe20000000f00 */
[----:B------:R-:W-:-:S03]  /*83b0*/  @!P1 IMAD R20, R20, 0x20, R14 ;  /* 0x0000002014149824 */ /* 0x000fc600078e020e */
[----:B------:R-:W-:-:S04]  /*83c0*/  @!P1 IADD3 R21, PT, PT, R21, 0x50, RZ ;  /* 0x0000005015159810 */ /* 0x000fc80007ffe0ff */
[----:B0-----:R-:W-:-:S05]  /*83d0*/  @!P1 LEA R21, R40, R21, 0x18 ;  /* 0x0000001528159211 */ /* 0x001fca00078ec0ff */
[----:B------:R-:W-:-:S06]  /*83e0*/  @!P1 IMAD R20, R20, 0x2, R21 ;  /* 0x0000000214149824 */ /* 0x000fcc00078e0215 */
[----:B------:R-:W0:Y:S02]  /*83f0*/  @!P1 LDS.U16 R20, [R20] ;  /* 0x0000000014149984 */ /* 0x000e240000000400 */
[----:B0-----:R-:W-:Y:S01]  /*8400*/  @!P1 PRMT R21, R20, 0x7610, R21 ;  /* 0x0000761014159816 */ /* 0x001fe20000000015 */
[----:B------:R-:W-:Y:S06]  /*8410*/  @!P1 BRA `(.L_x_202) ;  /* 0x0000000000189947 */ /* 0x000fec0003800000 */
[----:B------:R-:W0:Y:S01]  /*8420*/  LDC.64 R20, c[0x0][0x380] ;  /* 0x0000e000ff147b82 */ /* 0x000e220000000a00 */
[----:B------:R-:W-:-:S04]  /*8430*/  IMAD R39, R8, R36, R33 ;  /* 0x0000002408277224 */ /* 0x000fc800078e0221 */
[----:B------:R-:W-:-:S05]  /*8440*/  IMAD.IADD R40, R24, 0x1, R39 ;  /* 0x0000000118287824 */ /* 0x000fca00078e0227 */
[----:B------:R-:W-:-:S05]  /*8450*/  LEA R39, R40, R25, 0x5 ;  /* 0x0000001928277211 */ /* 0x000fca00078e28ff */
[----:B0-----:R-:W-:-:S06]  /*8460*/  IMAD.WIDE R20, R39, 0x2, R20 ;  /* 0x0000000227147825 */ /* 0x001fcc00078e0214 */
[----:B------:R0:W5:Y:S02]  /*8470*/  LDG.E.U16.CONSTANT R21, desc[UR6][R20.64] ;  /* 0x0000000614157981 */ /* 0x000164000c1e9500 */
.L_x_202:
[----:B------:R-:W-:Y:S05]  /*8480*/  BSYNC.RECONVERGENT B4 ;  /* 0x0000000000047941 */ /* 0x000fea0003800200 */
.L_x_201:
[----:B-----5:R-:W-:-:S07]  /*8490*/  HFMA2 R38, R21.H0_H0, R35.H0_H0, R38.H0_H0 ;  /* 0x2000002315267231 */ /* 0x020fce0000040826 */
.L_x_200:
[----:B------:R-:W-:Y:S05]  /*84a0*/  BSYNC.RECONVERGENT B3 ;  /* 0x0000000000037941 */ /* 0x000fea0003800200 */
.L_x_199:
        /* <DEDUP_REMOVED lines=20> */
[----:B0-----:R-:W-:-:S06]  /*85f0*/  IMAD.WIDE R20, R23, 0x2, R20 ;  /* 0x0000000217147825 */ /* 0x001fcc00078e0214 */
[----:B------:R0:W5:Y:S02]  /*8600*/  LDG.E.U16.CONSTANT R21, desc[UR6][R20.64] ;  /* 0x0000000614157981 */ /* 0x000164000c1e9500 */
.L_x_206:
[----:B------:R-:W-:Y:S05]  /*8610*/  BSYNC.RECONVERGENT B4 ;  /* 0x0000000000047941 */ /* 0x000fea0003800200 */
.L_x_205:
[----:B-----5:R-:W-:-:S07]  /*8620*/  HFMA2 R38, R21.H0_H0, R34.H0_H0, R38.H0_H0 ;  /* 0x2000002215267231 */ /* 0x020fce0000040826 */
.L_x_204:
[----:B------:R-:W-:Y:S05]  /*8630*/  BSYNC.RECONVERGENT B3 ;  /* 0x0000000000037941 */ /* 0x000fea0003800200 */
.L_x_203:
[----:B-----5:R-:W-:-:S07]  /*8640*/  HFMA2 R9, R22.H0_H0, R38.H0_H0, R9.H0_H0 ;  /* 0x2000002616097231 */ /* 0x020fce0000040809 */
.L_x_189:
[----:B------:R-:W-:Y:S05]  /*8650*/  BSYNC.RECONVERGENT B2 ;  /* 0x0000000000027941 */ /* 0x000fea0003800200 */
.L_x_188:
[----:B------:R-:W2:Y:S04]  /*8660*/  LDG.E.U16.CONSTANT R21, desc[UR6][R28.64+0x26] ;  /* 0x000026061c157981 */ /* 0x000ea8000c1e9500 */
[----:B0-----:R-:W3:Y:S01]  /*8670*/  LDG.E.U16.CONSTANT R20, desc[UR6][R28.64+0x24] ;  /* 0x000024061c147981 */ /* 0x001ee2000c1e9500 */
        /* <DEDUP_REMOVED lines=50> */
.L_x_212:
        /* <DEDUP_REMOVED lines=8> */
.L_x_213:
[----:B------:R-:W-:Y:S05]  /*8a20*/  BSYNC.RECONVERGENT B4 ;  /* 0x0000000000047941 */ /* 0x000fea0003800200 */
.L_x_211:
[----:B-----5:R-:W-:-:S07]  /*8a30*/  HFMA2 R38, R21.H0_H0, R38.H0_H0, RZ.H0_H0 ;  /* 0x2000002615267231 */ /* 0x020fce00000408ff */
.L_x_210:
[----:B------:R-:W-:Y:S05]  /*8a40*/  BSYNC.RECONVERGENT B3 ;  /* 0x0000000000037941 */ /* 0x000fea0003800200 */
.L_x_209:
        /* <DEDUP_REMOVED lines=25> */
.L_x_217:
[----:B------:R-:W-:Y:S05]  /*8be0*/  BSYNC.RECONVERGENT B4 ;  /* 0x0000000000047941 */ /* 0x000fea0003800200 */
.L_x_216:
[----:B-----5:R-:W-:-:S07]  /*8bf0*/  HFMA2 R38, R21.H0_H0, R39.H0_H0, R38.H0_H0 ;  /* 0x2000002715267231 */ /* 0x020fce0000040826 */
.L_x_215:
[----:B------:R-:W-:Y:S05]  /*8c00*/  BSYNC.RECONVERGENT B3 ;  /* 0x0000000000037941 */ /* 0x000fea0003800200 */
.L_x_214:
        /* <DEDUP_REMOVED lines=24> */
.L_x_221:
[----:B------:R-:W-:Y:S05]  /*8d90*/  BSYNC.RECONVERGENT B4 ;  /* 0x0000000000047941 */ /* 0x000fea0003800200 */
.L_x_220:
[----:B-----5:R-:W-:-:S07]  /*8da0*/  HFMA2 R38, R21.H0_H0, R35.H0_H0, R38.H0_H0 ;  /* 0x2000002315267231 */ /* 0x020fce0000040826 */
.L_x_219:
[----:B------:R-:W-:Y:S05]  /*8db0*/  BSYNC.RECONVERGENT B3 ;  /* 0x0000000000037941 */ /* 0x000fea0003800200 */
.L_x_218:
        /* <DEDUP_REMOVED lines=22> */
.L_x_225:
[----:B------:R-:W-:Y:S05]  /*8f20*/  BSYNC.RECONVERGENT B4 ;  /* 0x0000000000047941 */ /* 0x000fea0003800200 */
.L_x_224:
[----:B-----5:R-:W-:-:S07]  /*8f30*/  HFMA2 R38, R21.H0_H0, R34.H0_H0, R38.H0_H0 ;  /* 0x2000002215267231 */ /* 0x020fce0000040826 */
.L_x_223:
[----:B------:R-:W-:Y:S05]  /*8f40*/  BSYNC.RECONVERGENT B3 ;  /* 0x0000000000037941 */ /* 0x000fea0003800200 */
.L_x_222:
[----:B-----5:R-:W-:-:S07]  /*8f50*/  HFMA2 R9, R22.H0_H0, R38.H0_H0, R9.H0_H0 ;  /* 0x2000002616097231 */ /* 0x020fce0000040809 */
.L_x_208:
[----:B------:R-:W-:Y:S05]  /*8f60*/  BSYNC.RECONVERGENT B2 ;  /* 0x0000000000027941 */ /* 0x000fea0003800200 */
.L_x_207:
        /* <DEDUP_REMOVED lines=52> */
.L_x_231:
        /* <DEDUP_REMOVED lines=8> */
.L_x_232:
[----:B------:R-:W-:Y:S05]  /*9330*/  BSYNC.RECONVERGENT B4 ;  /* 0x0000000000047941 */ /* 0x000fea0003800200 */
.L_x_230:
[----:B-----5:R-:W-:-:S07]  /*9340*/  HFMA2 R38, R21.H0_H0, R38.H0_H0, RZ.H0_H0 ;  /* 0x2000002615267231 */ /* 0x020fce00000408ff */
.L_x_229:
[----:B------:R-:W-:Y:S05]  /*9350*/  BSYNC.RECONVERGENT B3 ;  /* 0x0000000000037941 */ /* 0x000fea0003800200 */
.L_x_228:
        /* <DEDUP_REMOVED lines=25> */
.L_x_236:
[----:B------:R-:W-:Y:S05]  /*94f0*/  BSYNC.RECONVERGENT B4 ;  /* 0x0000000000047941 */ /* 0x000fea0003800200 */
.L_x_235:
[----:B-----5:R-:W-:-:S07]  /*9500*/  HFMA2 R38, R21.H0_H0, R39.H0_H0, R38.H0_H0 ;  /* 0x2000002715267231 */ /* 0x020fce0000040826 */
.L_x_234:
[----:B------:R-:W-:Y:S05]  /*9510*/  BSYNC.RECONVERGENT B3 ;  /* 0x0000000000037941 */ /* 0x000fea0003800200 */
.L_x_233:
        /* <DEDUP_REMOVED lines=24> */
.L_x_240:
[----:B------:R-:W-:Y:S05]  /*96a0*/  BSYNC.RECONVERGENT B4 ;  /* 0x0000000000047941 */ /* 0x000fea0003800200 */
.L_x_239:
[----:B-----5:R-:W-:-:S07]  /*96b0*/  HFMA2 R38, R21.H0_H0, R35.H0_H0, R38.H0_H0 ;  /* 0x2000002315267231 */ /* 0x020fce0000040826 */
.L_x_238:
[----:B------:R-:W-:Y:S05]  /*96c0*/  BSYNC.RECONVERGENT B3 ;  /* 0x0000000000037941 */ /* 0x000fea0003800200 */
.L_x_237:
        /* <DEDUP_REMOVED lines=22> */
.L_x_244:
[----:B------:R-:W-:Y:S05]  /*9830*/  BSYNC.RECONVERGENT B4 ;  /* 0x0000000000047941 */ /* 0x000fea0003800200 */
.L_x_243:
[----:B-----5:R-:W-:-:S07]  /*9840*/  HFMA2 R38, R21.H0_H0, R34.H0_H0, R38.H0_H0 ;  /* 0x2000002215267231 */ /* 0x020fce0000040826 */
.L_x_242:
[----:B------:R-:W-:Y:S05]  /*9850*/  BSYNC.RECONVERGENT B3 ;  /* 0x0000000000037941 */ /* 0x000fea0003800200 */
.L_x_241:
[----:B-----5:R-:W-:-:S07]  /*9860*/  HFMA2 R9, R22.H0_H0, R38.H0_H0, R9.H0_H0 ;  /* 0x2000002616097231 */ /* 0x020fce0000040809 */
.L_x_227:
[----:B------:R-:W-:Y:S05]  /*9870*/  BSYNC.RECONVERGENT B2 ;  /* 0x0000000000027941 */ /* 0x000fea0003800200 */
.L_x_226:
        /* <DEDUP_REMOVED lines=52> */
.L_x_250:
        /* <DEDUP_REMOVED lines=8> */
.L_x_251:
[----:B------:R-:W-:Y:S05]  /*9c40*/  BSYNC.RECONVERGENT B4 ;  /* 0x0000000000047941 */ /* 0x000fea0003800200 */
.L_x_249:
[----:B-----5:R-:W-:-:S07]  /*9c50*/  HFMA2 R38, R21.H0_H0, R38.H0_H0, RZ.H0_H0 ;  /* 0x2000002615267231 */ /* 0x020fce00000408ff */
.L_x_248:
[----:B------:R-:W-:Y:S05]  /*9c60*/  BSYNC.RECONVERGENT B3 ;  /* 0x0000000000037941 */ /* 0x000fea0003800200 */
.L_x_247:
        /* <DEDUP_REMOVED lines=25> */
.L_x_255:
[----:B------:R-:W-:Y:S05]  /*9e00*/  BSYNC.RECONVERGENT B4 ;  /* 0x0000000000047941 */ /* 0x000fea0003800200 */
.L_x_254:
[----:B-----5:R-:W-:-:S07]  /*9e10*/  HFMA2 R38, R21.H0_H0, R39.H0_H0, R38.H0_H0 ;  /* 0x2000002715267231 */ /* 0x020fce0000040826 */
.L_x_253:
[----:B------:R-:W-:Y:S05]  /*9e20*/  BSYNC.RECONVERGENT B3 ;  /* 0x0000000000037941 */ /* 0x000fea0003800200 */
.L_x_252:
        /* <DEDUP_REMOVED lines=24> */
.L_x_259:
[----:B------:R-:W-:Y:S05]  /*9fb0*/  BSYNC.RECONVERGENT B4 ;  /* 0x0000000000047941 */ /* 0x000fea0003800200 */
.L_x_258:
[----:B-----5:R-:W-:-:S07]  /*9fc0*/  HFMA2 R38, R21.H0_H0, R35.H0_H0, R38.H0_H0 ;  /* 0x2000002315267231 */ /* 0x020fce0000040826 */
.L_x_257:
[----:B------:R-:W-:Y:S05]  /*9fd0*/  BSYNC.RECONVERGENT B3 ;  /* 0x0000000000037941 */ /* 0x000fea0003800200 */
.L_x_256:
        /* <DEDUP_REMOVED lines=22> */
.L_x_263:
[----:B------:R-:W-:Y:S05]  /*a140*/  BSYNC.RECONVERGENT B4 ;  /* 0x0000000000047941 */ /* 0x000fea0003800200 */
.L_x_262:
[----:B-----5:R-:W-:-:S07]  /*a150*/  HFMA2 R38, R21.H0_H0, R34.H0_H0, R38.H0_H0 ;  /* 0x2000002215267231 */ /* 0x020fce0000040826 */
.L_x_261:
[----:B------:R-:W-:Y:S05]  /*a160*/  BSYNC.RECONVERGENT B3 ;  /* 0x0000000000037941 */ /* 0x000fea0003800200 */
.L_x_260:
[----:B-----5:R-:W-:-:S07]  /*a170*/  HFMA2 R9, R22.H0_H0, R38.H0_H0, R9.H0_H0 ;  /* 0x2000002616097231 */ /* 0x020fce0000040809 */
.L_x_246:
[----:B------:R-:W-:Y:S05]  /*a180*/  BSYNC.RECONVERGENT B2 ;  /* 0x0000000000027941 */ /* 0x000fea0003800200 */
.L_x_245:
        /* <DEDUP_REMOVED lines=52> */
.L_x_269:
        /* <DEDUP_REMOVED lines=8> */
.L_x_270:
[----:B------:R-:W-:Y:S05]  /*a550*/  BSYNC.RECONVERGENT B4 ;  /* 0x0000000000047941 */ /* 0x000fea0003800200 */
.L_x_268:
[----:B-----5:R-:W-:-:S07]  /*a560*/  HFMA2 R38, R21.H0_H0, R38.H0_H0, RZ.H0_H0 ;  /* 0x2000002615267231 */ /* 0x020fce00000408ff */
.L_x_267:
[----:B------:R-:W-:Y:S05]  /*a570*/  BSYNC.RECONVERGENT B3 ;  /* 0x0000000000037941 */ /* 0x000fea0003800200 */
.L_x_266:
        /* <DEDUP_REMOVED lines=25> */
.L_x_274:
[----:B------:R-:W-:Y:S05]  /*a710*/  BSYNC.RECONVERGENT B4 ;  /* 0x0000000000047941 */ /* 0x000fea0003800200 */
.L_x_273:
[----:B-----5:R-:W-:-:S07]  /*a720*/  HFMA2 R38, R21.H0_H0, R39.H0_H0, R38.H0_H0 ;  /* 0x2000002715267231 */ /* 0x020fce0000040826 */
.L_x_272:
[----:B------:R-:W-:Y:S05]  /*a730*/  BSYNC.RECONVERGENT B3 ;  /* 0x0000000000037941 */ /* 0x000fea0003800200 */
.L_x_271:
        /* <DEDUP_REMOVED lines=24> */
.L_x_278:
[----:B------:R-:W-:Y:S05]  /*a8c0*/  BSYNC.RECONVERGENT B4 ;  /* 0x0000000000047941 */ /* 0x000fea0003800200 */
.L_x_277:
[----:B-----5:R-:W-:-:S07]  /*a8d0*/  HFMA2 R38, R21.H0_H0, R35.H0_H0, R38.H0_H0 ;  /* 0x2000002315267231 */ /* 0x020fce0000040826 */
.L_x_276:
[----:B------:R-:W-:Y:S05]  /*a8e0*/  BSYNC.RECONVERGENT B3 ;  /* 0x0000000000037941 */ /* 0x000fea0003800200 */
.L_x_275:
        /* <DEDUP_REMOVED lines=22> */
.L_x_282:
[----:B------:R-:W-:Y:S05]  /*aa50*/  BSYNC.RECONVERGENT B4 ;  /* 0x0000000000047941 */ /* 0x000fea0003800200 */
.L_x_281:
[----:B-----5:R-:W-:-:S07]  /*aa60*/  HFMA2 R38, R21.H0_H0, R34.H0_H0, R38.H0_H0 ;  /* 0x2000002215267231 */ /* 0x020fce0000040826 */
.L_x_280:
[----:B------:R-:W-:Y:S05]  /*aa70*/  BSYNC.RECONVERGENT B3 ;  /* 0x0000000000037941 */ /* 0x000fea0003800200 */
.L_x_279:
[----:B-----5:R-:W-:-:S07]  /*aa80*/  HFMA2 R9, R22.H0_H0, R38.H0_H0, R9.H0_H0 ;  /* 0x2000002616097231 */ /* 0x020fce0000040809 */
.L_x_265:
[----:B------:R-:W-:Y:S05]  /*aa90*/  BSYNC.RECONVERGENT B2 ;  /* 0x0000000000027941 */ /* 0x000fea0003800200 */
.L_x_264:
        /* <DEDUP_REMOVED lines=52> */
.L_x_288:
        /* <DEDUP_REMOVED lines=8> */
.L_x_289:
[----:B------:R-:W-:Y:S05]  /*ae60*/  BSYNC.RECONVERGENT B4 ;  /* 0x0000000000047941 */ /* 0x000fea0003800200 */
.L_x_287:
[----:B-----5:R-:W-:-:S07]  /*ae70*/  HFMA2 R38, R21.H0_H0, R38.H0_H0, RZ.H0_H0 ;  /* 0x2000002615267231 */ /* 0x020fce00000408ff */
.L_x_286:
[----:B------:R-:W-:Y:S05]  /*ae80*/  BSYNC.RECONVERGENT B3 ;  /* 0x0000000000037941 */ /* 0x000fea0003800200 */
.L_x_285:
        /* <DEDUP_REMOVED lines=25> */
.L_x_293:
[----:B------:R-:W-:Y:S05]  /*b020*/  BSYNC.RECONVERGENT B4 ;  /* 0x0000000000047941 */ /* 0x000fea0003800200 */
.L_x_292:
[----:B-----5:R-:W-:-:S07]  /*b030*/  HFMA2 R38, R21.H0_H0, R39.H0_H0, R38.H0_H0 ;  /* 0x2000002715267231 */ /* 0x020fce0000040826 */
.L_x_291:
[----:B------:R-:W-:Y:S05]  /*b040*/  BSYNC.RECONVERGENT B3 ;  /* 0x0000000000037941 */ /* 0x000fea0003800200 */
.L_x_290:
        /* <DEDUP_REMOVED lines=24> */
.L_x_297:
[----:B------:R-:W-:Y:S05]  /*b1d0*/  BSYNC.RECONVERGENT B4 ;  /* 0x0000000000047941 */ /* 0x000fea0003800200 */
.L_x_296:
[----:B-----5:R-:W-:-:S07]  /*b1e0*/  HFMA2 R38, R21.H0_H0, R35.H0_H0, R38.H0_H0 ;  /* 0x2000002315267231 */ /* 0x020fce0000040826 */
.L_x_295:
[----:B------:R-:W-:Y:S05]  /*b1f0*/  BSYNC.RECONVERGENT B3 ;  /* 0x0000000000037941 */ /* 0x000fea0003800200 */
.L_x_294:
        /* <DEDUP_REMOVED lines=22> */
.L_x_301:
[----:B------:R-:W-:Y:S05]  /*b360*/  BSYNC.RECONVERGENT B4 ;  /* 0x0000000000047941 */ /* 0x000fea0003800200 */
.L_x_300:
[----:B-----5:R-:W-:-:S07]  /*b370*/  HFMA2 R38, R21.H0_H0, R34.H0_H0, R38.H0_H0 ;  /* 0x2000002215267231 */ /* 0x020fce0000040826 */
.L_x_299:
[----:B------:R-:W-:Y:S05]  /*b380*/  BSYNC.RECONVERGENT B3 ;  /* 0x0000000000037941 */ /* 0x000fea0003800200 */
.L_x_298:
[----:B-----5:R-:W-:-:S07]  /*b390*/  HFMA2 R9, R22.H0_H0, R38.H0_H0, R9.H0_H0 ;  /* 0x2000002616097231 */ /* 0x020fce0000040809 */
.L_x_284:
[----:B------:R-:W-:Y:S05]  /*b3a0*/  BSYNC.RECONVERGENT B2 ;  /* 0x0000000000027941 */ /* 0x000fea0003800200 */
.L_x_283:
        /* <DEDUP_REMOVED lines=52> */
.L_x_307:
        /* <DEDUP_REMOVED lines=8> */
.L_x_308:
[----:B------:R-:W-:Y:S05]  /*b770*/  BSYNC.RECONVERGENT B4 ;  /* 0x0000000000047941 */ /* 0x000fea0003800200 */
.L_x_306:
[----:B-----5:R-:W-:-:S07]  /*b780*/  HFMA2 R38, R21.H0_H0, R38.H0_H0, RZ.H0_H0 ;  /* 0x2000002615267231 */ /* 0x020fce00000408ff */
.L_x_305:
[----:B------:R-:W-:Y:S05]  /*b790*/  BSYNC.RECONVERGENT B3 ;  /* 0x0000000000037941 */ /* 0x000fea0003800200 */
.L_x_304:
        /* <DEDUP_REMOVED lines=25> */
.L_x_312:
[----:B------:R-:W-:Y:S05]  /*b930*/  BSYNC.RECONVERGENT B4 ;  /* 0x0000000000047941 */ /* 0x000fea0003800200 */
.L_x_311:
[----:B-----5:R-:W-:-:S07]  /*b940*/  HFMA2 R38, R21.H0_H0, R39.H0_H0, R38.H0_H0 ;  /* 0x2000002715267231 */ /* 0x020fce0000040826 */
.L_x_310:
[----:B------:R-:W-:Y:S05]  /*b950*/  BSYNC.RECONVERGENT B3 ;  /* 0x0000000000037941 */ /* 0x000fea0003800200 */
.L_x_309:
        /* <DEDUP_REMOVED lines=24> */
.L_x_316:
[----:B------:R-:W-:Y:S05]  /*bae0*/  BSYNC.RECONVERGENT B4 ;  /* 0x0000000000047941 */ /* 0x000fea0003800200 */
.L_x_315:
[----:B-----5:R-:W-:-:S07]  /*baf0*/  HFMA2 R38, R21.H0_H0, R35.H0_H0, R38.H0_H0 ;  /* 0x2000002315267231 */ /* 0x020fce0000040826 */
.L_x_314:
[----:B------:R-:W-:Y:S05]  /*bb00*/  BSYNC.RECONVERGENT B3 ;  /* 0x0000000000037941 */ /* 0x000fea0003800200 */
.L_x_313:
        /* <DEDUP_REMOVED lines=22> */
.L_x_320:
[----:B------:R-:W-:Y:S05]  /*bc70*/  BSYNC.RECONVERGENT B4 ;  /* 0x0000000000047941 */ /* 0x000fea0003800200 */
.L_x_319:
[----:B-----5:R-:W-:-:S07]  /*bc80*/  HFMA2 R38, R21.H0_H0, R34.H0_H0, R38.H0_H0 ;  /* 0x2000002215267231 */ /* 0x020fce0000040826 */
.L_x_318:
[----:B------:R-:W-:Y:S05]  /*bc90*/  BSYNC.RECONVERGENT B3 ;  /* 0x0000000000037941 */ /* 0x000fea0003800200 */
.L_x_317:
[----:B-----5:R-:W-:-:S07]  /*bca0*/  HFMA2 R9, R22.H0_H0, R38.H0_H0, R9.H0_H0 ;  /* 0x2000002616097231 */ /* 0x020fce0000040809 */
.L_x_303:
[----:B------:R-:W-:Y:S05]  /*bcb0*/  BSYNC.RECONVERGENT B2 ;  /* 0x0000000000027941 */ /* 0x000fea0003800200 */
.L_x_302:
[----:B------:R-:W2:Y:S04]  /*bcc0*/  LDG.E.U16.CONSTANT R21, desc[UR6][R28.64+0x3e] ;  /* 0x00003e061c157981 */ /* 0x000ea8000c1e9500 */
[----:B0-----:R-:W3:Y:S01]  /*bcd0*/  LDG.E.U16.CONSTANT R20, desc[UR6][R28.64+0x3c] ;  /* 0x00003c061c147981 */ /* 0x001ee2000c1e9500 */
        /* <DEDUP_REMOVED lines=21> */
[C---:B------:R-:W-:Y:S01]  /*be30*/  LOP3.LUT R35, R22.reuse, R23, RZ, 0xfc, !PT ;  /* 0x0000001716237212 */ /* 0x040fe200078efcff */
        /* <DEDUP_REMOVED lines=27> */
.L_x_325:
        /* <DEDUP_REMOVED lines=8> */
.L_x_326:
[----:B------:R-:W-:Y:S05]  /*c070*/  BSYNC.RECONVERGENT B3 ;  /* 0x0000000000037941 */ /* 0x000fea0003800200 */
.L_x_324:
[----:B-----5:R-:W-:-:S07]  /*c080*/  HFMA2 R36, R7.H0_H0, R36.H0_H0, RZ.H0_H0 ;  /* 0x2000002407247231 */ /* 0x020fce00000408ff */
.L_x_323:
[----:B------:R-:W-:Y:S05]  /*c090*/  BSYNC.RECONVERGENT B2 ;  /* 0x0000000000027941 */ /* 0x000fea0003800200 */
.L_x_322:
        /* <DEDUP_REMOVED lines=25> */
.L_x_330:
[----:B------:R-:W-:Y:S05]  /*c230*/  BSYNC.RECONVERGENT B3 ;  /* 0x0000000000037941 */ /* 0x000fea0003800200 */
.L_x_329:
[----:B-----5:R-:W-:-:S07]  /*c240*/  HFMA2 R36, R7.H0_H0, R37.H0_H0, R36.H0_H0 ;  /* 0x2000002507247231 */ /* 0x020fce0000040824 */
.L_x_328:
[----:B------:R-:W-:Y:S05]  /*c250*/  BSYNC.RECONVERGENT B2 ;  /* 0x0000000000027941 */ /* 0x000fea0003800200 */
.L_x_327:
        /* <DEDUP_REMOVED lines=24> */
.L_x_334:
[----:B------:R-:W-:Y:S05]  /*c3e0*/  BSYNC.RECONVERGENT B3 ;  /* 0x0000000000037941 */ /* 0x000fea0003800200 */
.L_x_333:
[----:B-----5:R-:W-:-:S07]  /*c3f0*/  HFMA2 R36, R7.H0_H0, R20.H0_H0, R36.H0_H0 ;  /* 0x2000001407247231 */ /* 0x020fce0000040824 */
.L_x_332:
[----:B------:R-:W-:Y:S05]  /*c400*/  BSYNC.RECONVERGENT B2 ;  /* 0x0000000000027941 */ /* 0x000fea0003800200 */
.L_x_331:
        /* <DEDUP_REMOVED lines=22> */
.L_x_338:
[----:B------:R-:W-:Y:S05]  /*c570*/  BSYNC.RECONVERGENT B3 ;  /* 0x0000000000037941 */ /* 0x000fea0003800200 */
.L_x_337:
[----:B-----5:R-:W-:-:S07]  /*c580*/  HFMA2 R36, R6.H0_H0, R21.H0_H0, R36.H0_H0 ;  /* 0x2000001506247231 */ /* 0x020fce0000040824 */
.L_x_336:
[----:B------:R-:W-:Y:S05]  /*c590*/  BSYNC.RECONVERGENT B2 ;  /* 0x0000000000027941 */ /* 0x000fea0003800200 */
.L_x_335:
[----:B-----5:R-:W-:Y:S01]  /*c5a0*/  HFMA2 R9, R33.H0_H0, R36.H0_H0, R9.H0_H0 ;  /* 0x2000002421097231 */ /* 0x020fe20000040809 */
[----:B------:R-:W-:Y:S06]  /*c5b0*/  BRA `(.L_x_321) ;  /* 0x0000002000e07947 */ /* 0x000fec0003800000 */
.L_x_187:
[----:B0-----:R-:W2:Y:S04]  /*c5c0*/  LDG.E.U16.CONSTANT R7, desc[UR6][R28.64+0x22] ;  /* 0x000022061c077981 */ /* 0x001ea8000c1e9500 */
[----:B------:R-:W3:Y:S04]  /*c5d0*/  LDG.E.U16.CONSTANT R6, desc[UR6][R28.64+0x20] ;  /* 0x000020061c067981 */ /* 0x000ee8000c1e9500 */
[----:B------:R0:W5:Y:S01]  /*c5e0*/  LDG.E.U16.CONSTANT R21, desc[UR6][R28.64+0x26] ;  /* 0x000026061c157981 */ /* 0x000162000c1e9500 */
[----:B------:R-:W-:Y:S01]  /*c5f0*/  I2FP.F32.S32 R14, R8 ;  /* 0x00000008000e7245 */ /* 0x000fe20000201400 */
[----:B------:R-:W-:Y:S01]  /*c600*/  BSSY.RECONVERGENT B2, `(.L_x_339) ;  /* 0x0000045000027945 */ /* 0x000fe20003800200 */
[----:B------:R-:W-:Y:S01]  /*c610*/  I2FP.F32.S32 R20, R15 ;  /* 0x0000000f00147245 */ /* 0x000fe20000201400 */
[----:B--2---:R-:W-:-:S02]  /*c620*/  HADD2.F32 R7, -RZ, R7.H0_H0 ;  /* 0x20000007ff077230 */ /* 0x004fc40000004100 */
        /* <DEDUP_REMOVED lines=19> */
[----:B------:R-:W-:Y:S02]  /*c760*/  ISETP.GE.AND P2, PT, R37, R8, PT ;  /* 0x000000082500720c */ /* 0x000fe40003f46270 */
[----:B--2---:R-:W-:Y:S01]  /*c770*/  LOP3.LUT R6, R36, R45, RZ, 0xfc, !PT ;  /* 0x0000002d24067212 */ /* 0x004fe200078efcff */
[--C-:B------:R-:W-:Y:S01]  /*c780*/  IMAD R7, R8, R36, R45.reuse ;  /* 0x0000002408077224 */ /* 0x100fe200078e022d */
[C---:B------:R-:W-:Y:S01]  /*c790*/  ISETP.GE.OR P0, PT, R36.reuse, R15, P0 ;  /* 0x0000000f2400720c */ /* 0x040fe20000706670 */
[C---:B------:R-:W-:Y:S01]  /*c7a0*/  VIADD R34, R36.reuse, 0x1 ;  /* 0x0000000124227836 */ /* 0x040fe20000000000 */
[----:B------:R-:W-:Y:S02]  /*c7b0*/  ISETP.LT.OR P3, PT, R36, RZ, !P3 ;  /* 0x000000ff2400720c */ /* 0x000fe40005f61670 */
[----:B------:R-:W-:Y:S01]  /*c7c0*/  ISETP.LT.OR P0, PT, R6, RZ, P0 ;  /* 0x000000ff0600720c */ /* 0x000fe20000701670 */
[----:B------:R-:W-:Y:S01]  /*c7d0*/  IMAD R33, R8, R34, R45 ;  /* 0x0000002208217224 */ /* 0x000fe200078e022d */
[----:B------:R-:W-:-:S02]  /*c7e0*/  IADD3 R6, PT, PT, R24, R7, RZ ;  /* 0x0000000718067210 */ /* 0x000fc40007ffe0ff */
[C---:B------:R-:W-:Y:S02]  /*c7f0*/  ISETP.LT.OR P1, PT, R36.reuse, -0x1, !P1 ;  /* 0xffffffff2400780c */ /* 0x040fe40004f21670 */
[-C--:B------:R-:W-:Y:S01]  /*c800*/  ISETP.GE.OR P3, PT, R36, R15.reuse, P3 ;  /* 0x0000000f2400720c */ /* 0x080fe20001f66670 */
[----:B------:R-:W-:Y:S01]  /*c810*/  IMAD R7, R6, 0x20, R25 ;  /* 0x0000002006077824 */ /* 0x000fe200078e0219 */
[CC--:B------:R-:W-:Y:S02]  /*c820*/  ISETP.GE.OR P1, PT, R34.reuse, R15.reuse, P1 ;  /* 0x0000000f2200720c */ /* 0x0c0fe40000f26670 */
[-C--:B------:R-:W-:Y:S01]  /*c830*/  ISETP.GE.OR P3, PT, R37, R8.reuse, P3 ;  /* 0x000000082500720c */ /* 0x080fe20001f66670 */
[----:B-1----:R-:W-:Y:S01]  /*c840*/  IMAD.WIDE R6, R7, 0x2, R22 ;  /* 0x0000000207067825 */ /* 0x002fe200078e0216 */
[----:B------:R-:W-:Y:S02]  /*c850*/  ISETP.GE.OR P2, PT, R34, R15, P2 ;  /* 0x0000000f2200720c */ /* 0x000fe40001746670 */
[----:B------:R-:W-:Y:S01]  /*c860*/  VIMNMX R38, PT, PT, R36, R45, PT ;  /* 0x0000002d24267248 */ /* 0x000fe20003fe0100 */
[----:B------:R-:W-:Y:S01]  /*c870*/  IMAD.IADD R34, R24, 0x1, R33 ;  /* 0x0000000118227824 */ /* 0x000fe200078e0221 */
[----:B------:R-:W-:Y:S01]  /*c880*/  ISETP.GE.OR P1, PT, R45, R8, P1 ;  /* 0x000000082d00720c */ /* 0x000fe20000f26670 */
[----:B------:R-:W2:Y:S01]  /*c890*/  @!P0 LDG.E.U16.CONSTANT R33, desc[UR6][R6.64] ;  /* 0x0000000606218981 */ /* 0x000ea2000c1e9500 */
[----:B------:R-:W-:Y:S01]  /*c8a0*/  ISETP.LT.OR P2, PT, R38, -0x1, P2 ;  /* 0xffffffff2600780c */ /* 0x000fe20001741670 */
[----:B------:R-:W-:-:S02]  /*c8b0*/  IMAD R37, R34, 0x20, R25 ;  /* 0x0000002022257824 */ /* 0x000fc400078e0219 */
[----:B------:R-:W3:Y:S02]  /*c8c0*/  LDG.E.U16.CONSTANT R34, desc[UR6][R30.64+0x10] ;  /* 0x000010061e227981 */ /* 0x000ee4000c1e9500 */
[----:B------:R-:W-:Y:S02]  /*c8d0*/  IMAD.WIDE R22, R37, 0x2, R22 ;  /* 0x0000000225167825 */ /* 0x000fe400078e0216 */
        /* <DEDUP_REMOVED lines=23> */
.L_x_340:
[----:B------:R-:W-:Y:S05]  /*ca50*/  BSYNC.RECONVERGENT B2 ;  /* 0x0000000000027941 */ /* 0x000fea0003800200 */
.L_x_339:
        /* <DEDUP_REMOVED lines=23> */
[----:B--2---:R-:W-:Y:S01]  /*cbd0*/  LOP3.LUT R6, R36, R45, RZ, 0xfc, !PT ;  /* 0x0000002d24067212 */ /* 0x004fe200078efcff */
[----:B------:R-:W-:Y:S01]  /*cbe0*/  IMAD R7, R8, R36, R45 ;  /* 0x0000002408077224 */ /* 0x000fe200078e022d */
[CC--:B------:R-:W-:Y:S01]  /*cbf0*/  ISETP.GE.OR P0, PT, R36.reuse, R15.reuse, P0 ;  /* 0x0000000f2400720c */ /* 0x0c0fe20000706670 */
[C---:B------:R-:W-:Y:S01]  /*cc00*/  VIADD R34, R36.reuse, 0x1 ;  /* 0x0000000124227836 */ /* 0x040fe20000000000 */
[----:B------:R-:W-:Y:S02]  /*cc10*/  ISETP.LT.OR P3, PT, R36, RZ, !P3 ;  /* 0x000000ff2400720c */ /* 0x000fe40005f61670 */
[----:B------:R-:W-:Y:S01]  /*cc20*/  ISETP.LT.OR P0, PT, R6, RZ, P0 ;  /* 0x000000ff0600720c */ /* 0x000fe20000701670 */
[----:B------:R-:W-:Y:S01]  /*cc30*/  IMAD.IADD R6, R24, 0x1, R7 ;  /* 0x0000000118067824 */ /* 0x000fe200078e0207 */
[----:B------:R-:W-:Y:S01]  /*cc40*/  ISETP.LT.OR P1, PT, R36, -0x1, !P1 ;  /* 0xffffffff2400780c */ /* 0x000fe20004f21670 */
[----:B------:R-:W-:Y:S01]  /*cc50*/  IMAD R21, R8, R34, R45 ;  /* 0x0000002208157224 */ /* 0x000fe200078e022d */
[----:B------:R-:W-:Y:S01]  /*cc60*/  ISETP.GE.OR P3, PT, R36, R15, P3 ;  /* 0x0000000f2400720c */ /* 0x000fe20001f66670 */
[----:B------:R-:W-:Y:S01]  /*cc70*/  IMAD R7, R6, 0x20, R25 ;  /* 0x0000002006077824 */ /* 0x000fe200078e0219 */
[----:B------:R-:W-:-:S02]  /*cc80*/  ISETP.GE.AND P2, PT, R37, R8, PT ;  /* 0x000000082500720c */ /* 0x000fc40003f46270 */
[CC--:B------:R-:W-:Y:S01]  /*cc90*/  ISETP.GE.OR P1, PT, R34.reuse, R15.reuse, P1 ;  /* 0x0000000f2200720c */ /* 0x0c0fe20000f26670 */
[----:B-1----:R-:W-:Y:S01]  /*cca0*/  IMAD.WIDE R6, R7, 0x2, R22 ;  /* 0x0000000207067825 */ /* 0x002fe200078e0216 */
[-C--:B------:R-:W-:Y:S02]  /*ccb0*/  ISETP.GE.OR P3, PT, R37, R8.reuse, P3 ;  /* 0x000000082500720c */ /* 0x080fe40001f66670 */
[----:B------:R-:W-:Y:S02]  /*ccc0*/  ISETP.GE.OR P2, PT, R34, R15, P2 ;  /* 0x0000000f2200720c */ /* 0x000fe40001746670 */
[----:B------:R-:W-:Y:S02]  /*ccd0*/  IADD3 R34, PT, PT, R24, R21, RZ ;  /* 0x0000001518227210 */ /* 0x000fe40007ffe0ff */
[----:B------:R-:W-:Y:S01]  /*cce0*/  VIMNMX R38, PT, PT, R36, R45, PT ;  /* 0x0000002d24267248 */ /* 0x000fe20003fe0100 */
[----:B------:R-:W2:Y:S01]  /*ccf0*/  @!P0 LDG.E.U16.CONSTANT R21, desc[UR6][R6.64] ;  /* 0x0000000606158981 */ /* 0x000ea2000c1e9500 */
[----:B------:R-:W-:Y:S01]  /*cd00*/  ISETP.GE.OR P1, PT, R45, R8, P1 ;  /* 0x000000082d00720c */ /* 0x000fe20000f26670 */
[----:B------:R-:W-:Y:S01]  /*cd10*/  IMAD R37, R34, 0x20, R25 ;  /* 0x0000002022257824 */ /* 0x000fe200078e0219 */
[----:B------:R-:W-:Y:S01]  /*cd20*/  ISETP.LT.OR P2, PT, R38, -0x1, P2 ;  /* 0xffffffff2600780c */ /* 0x000fe20001741670 */
[----:B------:R-:W3:Y:S02]  /*cd30*/  LDG.E.U16.CONSTANT R34, desc[UR6][R30.64+0x12] ;  /* 0x000012061e227981 */ /* 0x000ee4000c1e9500 */
[----:B------:R-:W-:-:S02]  /*cd40*/  IMAD.WIDE R22, R37, 0x2, R22 ;  /* 0x0000000225167825 */ /* 0x000fc400078e0216 */
[----:B------:R0:W4:Y:S06]  /*cd50*/  @!P3 LDG.E.U16.CONSTANT R39, desc[UR6][R6.64+0x40] ;  /* 0x000040060627b981 */ /* 0x00012c000c1e9500 */
        /* <DEDUP_REMOVED lines=22> */
.L_x_342:
[----:B------:R-:W-:Y:S05]  /*cec0*/  BSYNC.RECONVERGENT B2 ;  /* 0x0000000000027941 */ /* 0x000fea0003800200 */
.L_x_341:
        /* <DEDUP_REMOVED lines=70> */
.L_x_344:
[----:B------:R-:W-:Y:S05]  /*d330*/  BSYNC.RECONVERGENT B2 ;  /* 0x0000000000027941 */ /* 0x000fea0003800200 */
.L_x_343:
        /* <DEDUP_REMOVED lines=70> */
.L_x_346:
[----:B------:R-:W-:Y:S05]  /*d7a0*/  BSYNC.RECONVERGENT B2 ;  /* 0x0000000000027941 */ /* 0x000fea0003800200 */
.L_x_345:
        /* <DEDUP_REMOVED lines=70> */
.L_x_348:
[----:B------:R-:W-:Y:S05]  /*dc10*/  BSYNC.RECONVERGENT B2 ;  /* 0x0000000000027941 */ /* 0x000fea0003800200 */
.L_x_347:
        /* <DEDUP_REMOVED lines=70> */
.L_x_350:
[----:B------:R-:W-:Y:S05]  /*e080*/  BSYNC.RECONVERGENT B2 ;  /* 0x0000000000027941 */ /* 0x000fea0003800200 */
.L_x_349:
[----:B------:R-:W2:Y:S04]  /*e090*/  LDG.E.U16.CONSTANT R21, desc[UR6][R28.64+0x3e] ;  /* 0x00003e061c157981 */ /* 0x000ea8000c1e9500 */
[----:B------:R-:W3:Y:S04]  /*e0a0*/  LDG.E.U16.CONSTANT R6, desc[UR6][R28.64+0x38] ;  /* 0x000038061c067981 */ /* 0x000ee8000c1e9500 */
[----:B------:R-:W4:Y:S01]  /*e0b0*/  LDG.E.U16.CONSTANT R7, desc[UR6][R28.64+0x3c] ;  /* 0x00003c061c077981 */ /* 0x000f22000c1e9500 */
[----:B------:R-:W-:Y:S01]  /*e0c0*/  HADD2.F32 R33, -RZ, R33.H0_H0 ;  /* 0x20000021ff217230 */ /* 0x000fe20000004100 */
[----:B------:R-:W-:Y:S04]  /*e0d0*/  BSSY.RECONVERGENT B2, `(.L_x_351) ;  /* 0x000004f000027945 */ /* 0x000fe80003800200 */
[----:B------:R-:W-:-:S04]  /*e0e0*/  FADD R33, R33, 1 ;  /* 0x3f80000021217421 */ /* 0x000fc80000000000 */
[----:B------:R-:W-:-:S04]  /*e0f0*/  FMUL R33, R14, R33 ;  /* 0x000000210e217220 */ /* 0x000fc80000400000 */
[----:B------:R-:W-:-:S05]  /*e100*/  FFMA R35, R33, R32, -0.5 ;  /* 0xbf00000021237423 */ /* 0x000fca0000000020 */
[----:B------:R-:W-:Y:S01]  /*e110*/  FSETP.GT.AND P0, PT, R35, -1, PT ;  /* 0xbf8000002300780b */ /* 0x000fe20003f04000 */
[----:B--2---:R-:W-:Y:S02]  /*e120*/  HADD2.F32 R22, -RZ, R21.H0_H0 ;  /* 0x20000015ff167230 */ /* 0x004fe40000004100 */
[----:B---3--:R-:W-:-:S03]  /*e130*/  HADD2.F32 R6, -RZ, R6.H0_H0 ;  /* 0x20000006ff067230 */ /* 0x008fc60000004100 */
[----:B------:R-:W-:Y:S01]  /*e140*/  FADD R23, R22, 1 ;  /* 0x3f80000016177421 */ /* 0x000fe20000000000 */
[----:B----4-:R-:W-:Y:S02]  /*e150*/  HADD2.F32 R21, -RZ, R7.H0_H0 ;  /* 0x20000007ff157230 */ /* 0x010fe40000004100 */
[----:B------:R-:W-:Y:S01]  /*e160*/  FADD R7, R6, 1 ;  /* 0x3f80000006077421 */ /* 0x000fe20000000000 */
[----:B------:R-:W-:Y:S02]  /*e170*/  FMUL R23, R14, R23 ;  /* 0x000000170e177220 */ /* 0x000fe40000400000 */
[----:B------:R-:W-:Y:S01]  /*e180*/  FADD R21, R21, 1 ;  /* 0x3f80000015157421 */ /* 0x000fe20000000000 */
[C---:B------:R-:W-:Y:S01]  /*e190*/  FMUL R7, R20.reuse, R7 ;  /* 0x0000000714077220 */ /* 0x040fe20000400000 */
[-C--:B------:R-:W-:Y:S02]  /*e1a0*/  FFMA R33, R23, R32.reuse, -0.5 ;  /* 0xbf00000017217423 */ /* 0x080fe40000000020 */
[----:B------:R-:W-:Y:S01]  /*e1b0*/  FMUL R21, R20, R21 ;  /* 0x0000001514157220 */ /* 0x000fe20000400000 */
[----:B------:R-:W-:-:S02]  /*e1c0*/  FFMA R37, R7, R32, -0.5 ;  /* 0xbf00000007257423 */ /* 0x000fc40000000020 */
[----:B------:R-:W-:Y:S01]  /*e1d0*/  FSETP.GT.AND P1, PT, R33, -1, PT ;  /* 0xbf8000002100780b */ /* 0x000fe20003f24000 */
[----:B------:R-:W-:Y:S02]  /*e1e0*/  FFMA R23, R21, R32, -0.5 ;  /* 0xbf00000015177423 */ /* 0x000fe40000000020 */
[----:B------:R-:W-:-:S03]  /*e1f0*/  FSETP.LEU.OR P0, PT, R37, -1, !P0 ;  /* 0xbf8000002500780b */ /* 0x000fc6000470b400 */
        /* <DEDUP_REMOVED lines=26> */
[----:B------:R-:W-:Y:S01]  /*e3a0*/  ISETP.GE.OR P2, PT, R41, R8, P2 ;  /* 0x000000082900720c */ /* 0x000fe20001746670 */
        /* <DEDUP_REMOVED lines=33> */
.L_x_352:
[----:B------:R-:W-:Y:S05]  /*e5c0*/  BSYNC.RECONVERGENT B2 ;  /* 0x0000000000027941 */ /* 0x000fea0003800200 */
.L_x_351:
[----:B------:R-:W-:Y:S05]  /*e5d0*/  @P0 BRA `(.L_x_321) ;  /* 0x0000000000d80947 */ /* 0x000fea0003800000 */
        /* <DEDUP_REMOVED lines=54> */
.L_x_321:
[----:B------:R-:W-:Y:S05]  /*e940*/  BSYNC.RECONVERGENT B1 ;  /* 0x0000000000017941 */ /* 0x000fea0003800200 */
.L_x_186:
        /* <DEDUP_REMOVED lines=51> */
[----:B------:R-:W-:Y:S05]  /*ec80*/  @!P0 BRA `(.L_x_360) ;  /* 0x0000000000188947 */ /* 0x000fea0003800000 */
[----:B------:R-:W0:Y:S01]  /*ec90*/  LDC.64 R20, c[0x0][0x380] ;  /* 0x0000e000ff147b82 */ /* 0x000e220000000a00 */
[----:B------:R-:W-:-:S04]  /*eca0*/  IMAD.IADD R40, R4, 0x1, R41 ;  /* 0x0000000104287824 */ /* 0x000fc800078e0229 */
[----:B------:R-:W-:-:S04]  /*ecb0*/  IMAD R41, R40, 0x20, R25 ;  /* 0x0000002028297824 */ /* 0x000fc800078e0219 */
[----:B0-----:R-:W-:-:S06]  /*ecc0*/  IMAD.WIDE R20, R41, 0x2, R20 ;  /* 0x0000000229147825 */ /* 0x001fcc00078e0214 */
[----:B------:R0:W5:Y:S01]  /*ecd0*/  LDG.E.U16.CONSTANT R20, desc[UR6][R20.64] ;  /* 0x0000000614147981 */ /* 0x000162000c1e9500 */
[----:B------:R-:W-:Y:S05]  /*ece0*/  BRA `(.L_x_361) ;  /* 0x0000000000207947 */ /* 0x000fea0003800000 */
.L_x_360:
        /* <DEDUP_REMOVED lines=8> */
.L_x_361:
[----:B------:R-:W-:Y:S05]  /*ed70*/  BSYNC.RECONVERGENT B4 ;  /* 0x0000000000047941 */ /* 0x000fea0003800200 */
.L_x_359:
[----:B-----5:R-:W-:-:S07]  /*ed80*/  HFMA2 R37, R20.H0_H0, R37.H0_H0, RZ.H0_H0 ;  /* 0x2000002514257231 */ /* 0x020fce00000408ff */
.L_x_358:
[----:B------:R-:W-:Y:S05]  /*ed90*/  BSYNC.RECONVERGENT B3 ;  /* 0x0000000000037941 */ /* 0x000fea0003800200 */
.L_x_357:
        /* <DEDUP_REMOVED lines=23> */
[----:B0-----:R-:W-:-:S05]  /*ef10*/  IMAD.WIDE R20, R41, 0x2, R20 ;  /* 0x0000000229147825 */ /* 0x001fca00078e0214 */
[----:B------:R0:W5:Y:S02]  /*ef20*/  LDG.E.U16.CONSTANT R40, desc[UR6][R20.64] ;  /* 0x0000000614287981 */ /* 0x000164000c1e9500 */
.L_x_365:
[----:B------:R-:W-:Y:S05]  /*ef30*/  BSYNC.RECONVERGENT B4 ;  /* 0x0000000000047941 */ /* 0x000fea0003800200 */
.L_x_364:
[----:B-----5:R-:W-:-:S07]  /*ef40*/  HFMA2 R37, R40.H0_H0, R39.H0_H0, R37.H0_H0 ;  /* 0x2000002728257231 */ /* 0x020fce0000040825 */
.L_x_363:
[----:B------:R-:W-:Y:S05]  /*ef50*/  BSYNC.RECONVERGENT B3 ;  /* 0x0000000000037941 */ /* 0x000fea0003800200 */
.L_x_362:
        /* <DEDUP_REMOVED lines=22> */
[----:B0-----:R-:W-:-:S05]  /*f0c0*/  IMAD.WIDE R20, R39, 0x2, R20 ;  /* 0x0000000227147825 */ /* 0x001fca00078e0214 */
[----:B------:R0:W5:Y:S02]  /*f0d0*/  LDG.E.U16.CONSTANT R40, desc[UR6][R20.64] ;  /* 0x0000000614287981 */ /* 0x000164000c1e9500 */
.L_x_369:
[----:B------:R-:W-:Y:S05]  /*f0e0*/  BSYNC.RECONVERGENT B4 ;  /* 0x0000000000047941 */ /* 0x000fea0003800200 */
.L_x_368:
[----:B-----5:R-:W-:-:S07]  /*f0f0*/  HFMA2 R37, R40.H0_H0, R33.H0_H0, R37.H0_H0 ;  /* 0x2000002128257231 */ /* 0x020fce0000040825 */
.L_x_367:
[----:B------:R-:W-:Y:S05]  /*f100*/  BSYNC.RECONVERGENT B3 ;  /* 0x0000000000037941 */ /* 0x000fea0003800200 */
.L_x_366:
        /* <DEDUP_REMOVED lines=12> */
[----:B-1----:R-:W-:-:S04]  /*f1d0*/  @!P0 LEA R21, R34, R21, 0x18 ;  /* 0x0000001522158211 */ /* 0x002fc800078ec0ff */
[----:B------:R-:W-:-:S06]  /*f1e0*/  @!P0 LEA R20, R20, R21, 0x1 ;  /* 0x0000001514148211 */ /* 0x000fcc00078e08ff */
[----:B------:R-:W0:Y:S02]  /*f1f0*/  @!P0 LDS.U16 R20, [R20] ;  /* 0x0000000014148984 */ /* 0x000e240000000400 */
[----:B0-----:R-:W-:Y:S01]  /*f200*/  @!P0 PRMT R34, R20, 0x7610, R34 ;  /* 0x0000761014228816 */ /* 0x001fe20000000022 */
[----:B------:R-:W-:Y:S06]  /*f210*/  @!P0 BRA `(.L_x_373) ;  /* 0x0000000000148947 */ /* 0x000fec0003800000 */
[----:B------:R-:W0:Y:S01]  /*f220*/  LDC.64 R20, c[0x0][0x380] ;  /* 0x0000e000ff147b82 */ /* 0x000e220000000a00 */
[----:B------:R-:W-:-:S04]  /*f230*/  IMAD.IADD R34, R4, 0x1, R35 ;  /* 0x0000000104227824 */ /* 0x000fc800078e0223 */
[----:B------:R-:W-:-:S04]  /*f240*/  IMAD R33, R34, 0x20, R25 ;  /* 0x0000002022217824 */ /* 0x000fc800078e0219 */
[----:B0-----:R-:W-:-:S05]  /*f250*/  IMAD.WIDE R20, R33, 0x2, R20 ;  /* 0x0000000221147825 */ /* 0x001fca00078e0214 */
[----:B------:R0:W5:Y:S02]  /*f260*/  LDG.E.U16.CONSTANT R34, desc[UR6][R20.64] ;  /* 0x0000000614227981 */ /* 0x000164000c1e9500 */
.L_x_373:
[----:B------:R-:W-:Y:S05]  /*f270*/  BSYNC.RECONVERGENT B4 ;  /* 0x0000000000047941 */ /* 0x000fea0003800200 */
.L_x_372:
[----:B-----5:R-:W-:-:S07]  /*f280*/  HFMA2 R37, R34.H0_H0, R23.H0_H0, R37.H0_H0 ;  /* 0x2000001722257231 */ /* 0x020fce0000040825 */
.L_x_371:
[----:B------:R-:W-:Y:S05]  /*f290*/  BSYNC.RECONVERGENT B3 ;  /* 0x0000000000037941 */ /* 0x000fea0003800200 */
.L_x_370:
[----:B-----5:R-:W-:-:S07]  /*f2a0*/  HFMA2 R9, R22.H0_H0, R37.H0_H0, R9.H0_H0 ;  /* 0x2000002516097231 */ /* 0x020fce0000040809 */
.L_x_356:
[----:B------:R-:W-:Y:S05]  /*f2b0*/  BSYNC.RECONVERGENT B2 ;  /* 0x0000000000027941 */ /* 0x000fea0003800200 */
.L_x_355:
        /* <DEDUP_REMOVED lines=52> */
.L_x_379:
        /* <DEDUP_REMOVED lines=8> */
.L_x_380:
[----:B------:R-:W-:Y:S05]  /*f680*/  BSYNC.RECONVERGENT B4 ;  /* 0x0000000000047941 */ /* 0x000fea0003800200 */
.L_x_378:
[----:B-----5:R-:W-:-:S07]  /*f690*/  HFMA2 R37, R20.H0_H0, R37.H0_H0, RZ.H0_H0 ;  /* 0x2000002514257231 */ /* 0x020fce00000408ff */
.L_x_377:
[----:B------:R-:W-:Y:S05]  /*f6a0*/  BSYNC.RECONVERGENT B3 ;  /* 0x0000000000037941 */ /* 0x000fea0003800200 */
.L_x_376:
        /* <DEDUP_REMOVED lines=25> */
.L_x_384:
[----:B------:R-:W-:Y:S05]  /*f840*/  BSYNC.RECONVERGENT B4 ;  /* 0x0000000000047941 */ /* 0x000fea0003800200 */
.L_x_383:
[----:B-----5:R-:W-:-:S07]  /*f850*/  HFMA2 R37, R40.H0_H0, R39.H0_H0, R37.H0_H0 ;  /* 0x2000002728257231 */ /* 0x020fce0000040825 */
.L_x_382:
[----:B------:R-:W-:Y:S05]  /*f860*/  BSYNC.RECONVERGENT B3 ;  /* 0x0000000000037941 */ /* 0x000fea0003800200 */
.L_x_381:
        /* <DEDUP_REMOVED lines=24> */
.L_x_388:
[----:B------:R-:W-:Y:S05]  /*f9f0*/  BSYNC.RECONVERGENT B4 ;  /* 0x0000000000047941 */ /* 0x000fea0003800200 */
.L_x_387:
[----:B-----5:R-:W-:-:S07]  /*fa00*/  HFMA2 R37, R40.H0_H0, R33.H0_H0, R37.H0_H0 ;  /* 0x2000002128257231 */ /* 0x020fce0000040825 */
.L_x_386:
[----:B------:R-:W-:Y:S05]  /*fa10*/  BSYNC.RECONVERGENT B3 ;  /* 0x0000000000037941 */ /* 0x000fea0003800200 */
.L_x_385:
        /* <DEDUP_REMOVED lines=22> */
.L_x_392:
[----:B------:R-:W-:Y:S05]  /*fb80*/  BSYNC.RECONVERGENT B4 ;  /* 0x0000000000047941 */ /* 0x000fea0003800200 */
.L_x_391:
[----:B-----5:R-:W-:-:S07]  /*fb90*/  HFMA2 R37, R34.H0_H0, R23.H0_H0, R37.H0_H0 ;  /* 0x2000001722257231 */ /* 0x020fce0000040825 */
.L_x_390:
[----:B------:R-:W-:Y:S05]  /*fba0*/  BSYNC.RECONVERGENT B3 ;  /* 0x0000000000037941 */ /* 0x000fea0003800200 */
.L_x_389:
[----:B-----5:R-:W-:-:S07]  /*fbb0*/  HFMA2 R9, R22.H0_H0, R37.H0_H0, R9.H0_H0 ;  /* 0x2000002516097231 */ /* 0x020fce0000040809 */
.L_x_375:
[----:B------:R-:W-:Y:S05]  /*fbc0*/  BSYNC.RECONVERGENT B2 ;  /* 0x0000000000027941 */ /* 0x000fea0003800200 */
.L_x_374:
        /* <DEDUP_REMOVED lines=52> */
.L_x_398:
        /* <DEDUP_REMOVED lines=8> */
.L_x_399:
[----:B------:R-:W-:Y:S05]  /*ff90*/  BSYNC.RECONVERGENT B4 ;  /* 0x0000000000047941 */ /* 0x000fea0003800200 */
.L_x_397:
[----:B-----5:R-:W-:-:S07]  /*ffa0*/  HFMA2 R37, R20.H0_H0, R37.H0_H0, RZ.H0_H0 ;  /* 0x2000002514257231 */ /* 0x020fce00000408ff */
.L_x_396:
[----:B------:R-:W-:Y:S05]  /*ffb0*/  BSYNC.RECONVERGENT B3 ;  /* 0x0000000000037941 */ /* 0x000fea0003800200 */
.L_x_395:
        /* <DEDUP_REMOVED lines=25> */
.L_x_403:
[----:B------:R-:W-:Y:S05]  /*10150*/  BSYNC.RECONVERGENT B4 ;  /* 0x0000000000047941 */ /* 0x000fea0003800200 */
.L_x_402:
[----:B-----5:R-:W-:-:S07]  /*10160*/  HFMA2 R37, R40.H0_H0, R39.H0_H0, R37.H0_H0 ;  /* 0x2000002728257231 */ /* 0x020fce0000040825 */
.L_x_401:
[----:B------:R-:W-:Y:S05]  /*10170*/  BSYNC.RECONVERGENT B3 ;  /* 0x0000000000037941 */ /* 0x000fea0003800200 */
.L_x_400:
        /* <DEDUP_REMOVED lines=24> */
.L_x_407:
[----:B------:R-:W-:Y:S05]  /*10300*/  BSYNC.RECONVERGENT B4 ;  /* 0x0000000000047941 */ /* 0x000fea0003800200 */
.L_x_406:
[----:B-----5:R-:W-:-:S07]  /*10310*/  HFMA2 R37, R40.H0_H0, R33.H0_H0, R37.H0_H0 ;  /* 0x2000002128257231 */ /* 0x020fce0000040825 */
.L_x_405:
[----:B------:R-:W-:Y:S05]  /*10320*/  BSYNC.RECONVERGENT B3 ;  /* 0x0000000000037941 */ /* 0x000fea0003800200 */
.L_x_404:
        /* <DEDUP_REMOVED lines=22> */
.L_x_411:
[----:B------:R-:W-:Y:S05]  /*10490*/  BSYNC.RECONVERGENT B4 ;  /* 0x0000000000047941 */ /* 0x000fea0003800200 */
.L_x_410:
[----:B-----5:R-:W-:-:S07]  /*104a0*/  HFMA2 R37, R34.H0_H0, R23.H0_H0, R37.H0_H0 ;  /* 0x2000001722257231 */ /* 0x020fce0000040825 */
.L_x_409:
[----:B------:R-:W-:Y:S05]  /*104b0*/  BSYNC.RECONVERGENT B3 ;  /* 0x0000000000037941 */ /* 0x000fea0003800200 */
.L_x_408:
[----:B-----5:R-:W-:-:S07]  /*104c0*/  HFMA2 R9, R22.H0_H0, R37.H0_H0, R9.H0_H0 ;  /* 0x2000002516097231 */ /* 0x020fce0000040809 */
.L_x_394:
[----:B------:R-:W-:Y:S05]  /*104d0*/  BSYNC.RECONVERGENT B2 ;  /* 0x0000000000027941 */ /* 0x000fea0003800200 */
.L_x_393:
        /* <DEDUP_REMOVED lines=52> */
.L_x_417:
        /* <DEDUP_REMOVED lines=8> */
.L_x_418:
[----:B------:R-:W-:Y:S05]  /*108a0*/  BSYNC.RECONVERGENT B4 ;  /* 0x0000000000047941 */ /* 0x000fea0003800200 */
.L_x_416:
[----:B-----5:R-:W-:-:S07]  /*108b0*/  HFMA2 R37, R20.H0_H0, R37.H0_H0, RZ.H0_H0 ;  /* 0x2000002514257231 */ /* 0x020fce00000408ff */
.L_x_415:
[----:B------:R-:W-:Y:S05]  /*108c0*/  BSYNC.RECONVERGENT B3 ;  /* 0x0000000000037941 */ /* 0x000fea0003800200 */
.L_x_414:
        /* <DEDUP_REMOVED lines=25> */
.L_x_422:
[----:B------:R-:W-:Y:S05]  /*10a60*/  BSYNC.RECONVERGENT B4 ;  /* 0x0000000000047941 */ /* 0x000fea0003800200 */
.L_x_421:
[----:B-----5:R-:W-:-:S07]  /*10a70*/  HFMA2 R37, R40.H0_H0, R39.H0_H0, R37.H0_H0 ;  /* 0x2000002728257231 */ /* 0x020fce0000040825 */
.L_x_420:
[----:B------:R-:W-:Y:S05]  /*10a80*/  BSYNC.RECONVERGENT B3 ;  /* 0x0000000000037941 */ /* 0x000fea0003800200 */
.L_x_419:
        /* <DEDUP_REMOVED lines=24> */
.L_x_426:
[----:B------:R-:W-:Y:S05]  /*10c10*/  BSYNC.RECONVERGENT B4 ;  /* 0x0000000000047941 */ /* 0x000fea0003800200 */
.L_x_425:
[----:B-----5:R-:W-:-:S07]  /*10c20*/  HFMA2 R37, R40.H0_H0, R33.H0_H0, R37.H0_H0 ;  /* 0x2000002128257231 */ /* 0x020fce0000040825 */
.L_x_424:
[----:B------:R-:W-:Y:S05]  /*10c30*/  BSYNC.RECONVERGENT B3 ;  /* 0x0000000000037941 */ /* 0x000fea0003800200 */
.L_x_423:
        /* <DEDUP_REMOVED lines=22> */
.L_x_430:
[----:B------:R-:W-:Y:S05]  /*10da0*/  BSYNC.RECONVERGENT B4 ;  /* 0x0000000000047941 */ /* 0x000fea0003800200 */
.L_x_429:
[----:B-----5:R-:W-:-:S07]  /*10db0*/  HFMA2 R37, R34.H0_H0, R23.H0_H0, R37.H0_H0 ;  /* 0x2000001722257231 */ /* 0x020fce0000040825 */
.L_x_428:
[----:B------:R-:W-:Y:S05]  /*10dc0*/  BSYNC.RECONVERGENT B3 ;  /* 0x0000000000037941 */ /* 0x000fea0003800200 */
.L_x_427:
[----:B-----5:R-:W-:-:S07]  /*10dd0*/  HFMA2 R9, R22.H0_H0, R37.H0_H0, R9.H0_H0 ;  /* 0x2000002516097231 */ /* 0x020fce0000040809 */
.L_x_413:
[----:B------:R-:W-:Y:S05]  /*10de0*/  BSYNC.RECONVERGENT B2 ;  /* 0x0000000000027941 */ /* 0x000fea0003800200 */
.L_x_412:
        /* <DEDUP_REMOVED lines=52> */
.L_x_436:
        /* <DEDUP_REMOVED lines=8> */
.L_x_437:
[----:B------:R-:W-:Y:S05]  /*111b0*/  BSYNC.RECONVERGENT B4 ;  /* 0x0000000000047941 */ /* 0x000fea0003800200 */
.L_x_435:
[----:B-----5:R-:W-:-:S07]  /*111c0*/  HFMA2 R37, R20.H0_H0, R37.H0_H0, RZ.H0_H0 ;  /* 0x2000002514257231 */ /* 0x020fce00000408ff */
.L_x_434:
[----:B------:R-:W-:Y:S05]  /*111d0*/  BSYNC.RECONVERGENT B3 ;  /* 0x0000000000037941 */ /* 0x000fea0003800200 */
.L_x_433:
        /* <DEDUP_REMOVED lines=25> */
.L_x_441:
[----:B------:R-:W-:Y:S05]  /*11370*/  BSYNC.RECONVERGENT B4 ;  /* 0x0000000000047941 */ /* 0x000fea0003800200 */
.L_x_440:
[----:B-----5:R-:W-:-:S07]  /*11380*/  HFMA2 R37, R40.H0_H0, R39.H0_H0, R37.H0_H0 ;  /* 0x2000002728257231 */ /* 0x020fce0000040825 */
.L_x_439:
[----:B------:R-:W-:Y:S05]  /*11390*/  BSYNC.RECONVERGENT B3 ;  /* 0x0000000000037941 */ /* 0x000fea0003800200 */
.L_x_438:
        /* <DEDUP_REMOVED lines=24> */
.L_x_445:
[----:B------:R-:W-:Y:S05]  /*11520*/  BSYNC.RECONVERGENT B4 ;  /* 0x0000000000047941 */ /* 0x000fea0003800200 */
.L_x_444:
[----:B-----5:R-:W-:-:S07]  /*11530*/  HFMA2 R37, R40.H0_H0, R33.H0_H0, R37.H0_H0 ;  /* 0x2000002128257231 */ /* 0x020fce0000040825 */
.L_x_443:
[----:B------:R-:W-:Y:S05]  /*11540*/  BSYNC.RECONVERGENT B3 ;  /* 0x0000000000037941 */ /* 0x000fea0003800200 */
.L_x_442:
        /* <DEDUP_REMOVED lines=22> */
.L_x_449:
[----:B------:R-:W-:Y:S05]  /*116b0*/  BSYNC.RECONVERGENT B4 ;  /* 0x0000000000047941 */ /* 0x000fea0003800200 */
.L_x_448:
[----:B-----5:R-:W-:-:S07]  /*116c0*/  HFMA2 R37, R34.H0_H0, R23.H0_H0, R37.H0_H0 ;  /* 0x2000001722257231 */ /* 0x020fce0000040825 */
.L_x_447:
[----:B------:R-:W-:Y:S05]  /*116d0*/  BSYNC.RECONVERGENT B3 ;  /* 0x0000000000037941 */ /* 0x000fea0003800200 */
.L_x_446:
[----:B-----5:R-:W-:-:S07]  /*116e0*/  HFMA2 R9, R22.H0_H0, R37.H0_H0, R9.H0_H0 ;  /* 0x2000002516097231 */ /* 0x020fce0000040809 */
.L_x_432:
[----:B------:R-:W-:Y:S05]  /*116f0*/  BSYNC.RECONVERGENT B2 ;  /* 0x0000000000027941 */ /* 0x000fea0003800200 */
.L_x_431:
        /* <DEDUP_REMOVED lines=52> */
.L_x_455:
        /* <DEDUP_REMOVED lines=8> */
.L_x_456:
[----:B------:R-:W-:Y:S05]  /*11ac0*/  BSYNC.RECONVERGENT B4 ;  /* 0x0000000000047941 */ /* 0x000fea0003800200 */
.L_x_454:
[----:B-----5:R-:W-:-:S07]  /*11ad0*/  HFMA2 R37, R20.H0_H0, R37.H0_H0, RZ.H0_H0 ;  /* 0x2000002514257231 */ /* 0x020fce00000408ff */
.L_x_453:
[----:B------:R-:W-:Y:S05]  /*11ae0*/  BSYNC.RECONVERGENT B3 ;  /* 0x0000000000037941 */ /* 0x000fea0003800200 */
.L_x_452:
        /* <DEDUP_REMOVED lines=25> */
.L_x_460:
[----:B------:R-:W-:Y:S05]  /*11c80*/  BSYNC.RECONVERGENT B4 ;  /* 0x0000000000047941 */ /* 0x000fea0003800200 */
.L_x_459:
[----:B-----5:R-:W-:-:S07]  /*11c90*/  HFMA2 R37, R40.H0_H0, R39.H0_H0, R37.H0_H0 ;  /* 0x2000002728257231 */ /* 0x020fce0000040825 */
.L_x_458:
[----:B------:R-:W-:Y:S05]  /*11ca0*/  BSYNC.RECONVERGENT B3 ;  /* 0x0000000000037941 */ /* 0x000fea0003800200 */
.L_x_457:
        /* <DEDUP_REMOVED lines=24> */
.L_x_464:
[----:B------:R-:W-:Y:S05]  /*11e30*/  BSYNC.RECONVERGENT B4 ;  /* 0x0000000000047941 */ /* 0x000fea0003800200 */
.L_x_463:
[----:B-----5:R-:W-:-:S07]  /*11e40*/  HFMA2 R37, R40.H0_H0, R33.H0_H0, R37.H0_H0 ;  /* 0x2000002128257231 */ /* 0x020fce0000040825 */
.L_x_462:
[----:B------:R-:W-:Y:S05]  /*11e50*/  BSYNC.RECONVERGENT B3 ;  /* 0x0000000000037941 */ /* 0x000fea0003800200 */
.L_x_461:
        /* <DEDUP_REMOVED lines=22> */
.L_x_468:
[----:B------:R-:W-:Y:S05]  /*11fc0*/  BSYNC.RECONVERGENT B4 ;  /* 0x0000000000047941 */ /* 0x000fea0003800200 */
.L_x_467:
[----:B-----5:R-:W-:-:S07]  /*11fd0*/  HFMA2 R37, R34.H0_H0, R23.H0_H0, R37.H0_H0 ;  /* 0x2000001722257231 */ /* 0x020fce0000040825 */
.L_x_466:
[----:B------:R-:W-:Y:S05]  /*11fe0*/  BSYNC.RECONVERGENT B3 ;  /* 0x0000000000037941 */ /* 0x000fea0003800200 */
.L_x_465:
[----:B-----5:R-:W-:-:S07]  /*11ff0*/  HFMA2 R9, R22.H0_H0, R37.H0_H0, R9.H0_H0 ;  /* 0x2000002516097231 */ /* 0x020fce0000040809 */
.L_x_451:
[----:B------:R-:W-:Y:S05]  /*12000*/  BSYNC.RECONVERGENT B2 ;  /* 0x0000000000027941 */ /* 0x000fea0003800200 */
.L_x_450:
        /* <DEDUP_REMOVED lines=41> */
[----:B------:R-:W0:Y:S01]  /*122a0*/  S2R R43, SR_CgaCtaId ;  /* 0x00000000002b7919 */ /* 0x000e220000008800 */
[----:B------:R-:W-:Y:S01]  /*122b0*/  MOV R40, 0x400 ;  /* 0x0000040000287802 */ /* 0x000fe20000000f00 */
[----:B------:R-:W-:Y:S01]  /*122c0*/  IMAD R41, R23, R11, R34 ;  /* 0x0000000b17297224 */ /* 0x000fe200078e0222 */
[----:B------:R-:W-:Y:S01]  /*122d0*/  BSSY.RECONVERGENT B4, `(.L_x_473) ;  /* 0x0000012000047945 */ /* 0x000fe20003800200 */
[----:B------:R-:W-:Y:S02]  /*122e0*/  F2FP.F16.F32.PACK_AB R38, RZ, R20 ;  /* 0x00000014ff26723e */ /* 0x000fe400000000ff */
[----:B0-----:R-:W-:-:S06]  /*122f0*/  LEA R21, R43, R40, 0x18 ;  /* 0x000000282b157211 */ /* 0x001fcc00078ec0ff */
[----:B------:R-:W0:Y:S02]  /*12300*/  LDS R21, [R21+0x44] ;  /* 0x0000440015157984 */ /* 0x000e240000000800 */
[----:B0-----:R-:W-:-:S13]  /*12310*/  ISETP.GE.AND P0, PT, R41, R21, PT ;  /* 0x000000152900720c */ /* 0x001fda0003f06270 */
[----:B------:R-:W-:Y:S05]  /*12320*/  @!P0 BRA `(.L_x_474) ;  /* 0x0000000000188947 */ /* 0x000fea0003800000 */
[----:B------:R-:W0:Y:S01]  /*12330*/  LDC.64 R20, c[0x0][0x380] ;  /* 0x0000e000ff147b82 */ /* 0x000e220000000a00 */
[----:B------:R-:W-:-:S04]  /*12340*/  IMAD.IADD R40, R4, 0x1, R41 ;  /* 0x0000000104287824 */ /* 0x000fc800078e0229 */
[----:B------:R-:W-:-:S04]  /*12350*/  IMAD R41, R40, 0x20, R25 ;  /* 0x0000002028297824 */ /* 0x000fc800078e0219 */
[----:B0-----:R-:W-:-:S06]  /*12360*/  IMAD.WIDE R20, R41, 0x2, R20 ;  /* 0x0000000229147825 */ /* 0x001fcc00078e0214 */
[----:B------:R0:W5:Y:S01]  /*12370*/  LDG.E.U16.CONSTANT R21, desc[UR6][R20.64] ;  /* 0x0000000614157981 */ /* 0x000162000c1e9500 */
[----:B------:R-:W-:Y:S05]  /*12380*/  BRA `(.L_x_475) ;  /* 0x0000000000187947 */ /* 0x000fea0003800000 */
.L_x_474:
[----:B------:R-:W-:Y:S01]  /*12390*/  VIADD R40, R40, 0x50 ;  /* 0x0000005028287836 */ /* 0x000fe20000000000 */
[----:B------:R-:W-:-:S04]  /*123a0*/  LEA R20, R41, R14, 0x5 ;  /* 0x0000000e29147211 */ /* 0x000fc800078e28ff */
[----:B------:R-:W-:-:S05]  /*123b0*/  LEA R43, R43, R40, 0x18 ;  /* 0x000000282b2b7211 */ /* 0x000fca00078ec0ff */
[----:B------:R-:W-:-:S06]  /*123c0*/  IMAD R20, R20, 0x2, R43 ;  /* 0x0000000214147824 */ /* 0x000fcc00078e022b */
[----:B------:R-:W0:Y:S02]  /*123d0*/  LDS.U16 R20, [R20] ;  /* 0x0000000014147984 */ /* 0x000e240000000400 */
[----:B0-----:R-:W-:-:S07]  /*123e0*/  PRMT R21, R20, 0x7610, R21 ;  /* 0x0000761014157816 */ /* 0x001fce0000000015 */
.L_x_475:
[----:B------:R-:W-:Y:S05]  /*123f0*/  BSYNC.RECONVERGENT B4 ;  /* 0x0000000000047941 */ /* 0x000fea0003800200 */
.L_x_473:
[----:B-----5:R-:W-:-:S07]  /*12400*/  HFMA2 R38, R21.H0_H0, R38.H0_H0, RZ.H0_H0 ;  /* 0x2000002615267231 */ /* 0x020fce00000408ff */
.L_x_472:
[----:B------:R-:W-:Y:S05]  /*12410*/  BSYNC.RECONVERGENT B3 ;  /* 0x0000000000037941 */ /* 0x000fea0003800200 */
.L_x_471:
[----:B------:R-:W-:Y:S01]  /*12420*/  ISETP.GE.AND P0, PT, R34, -0x1, PT ;  /* 0xffffffff2200780c */ /* 0x000fe20003f06270 */
[----:B------:R-:W-:Y:S03]  /*12430*/  BSSY.RECONVERGENT B3, `(.L_x_476) ;  /* 0x000001b000037945 */ /* 0x000fe60003800200 */
[----:B------:R-:W-:-:S04]  /*12440*/  ISETP.LT.OR P0, PT, R23, RZ, !P0 ;  /* 0x000000ff1700720c */ /* 0x000fc80004701670 */
[----:B------:R-:W-:Y:S02]  /*12450*/  ISETP.GE.OR P1, PT, R23, R10, P0 ;  /* 0x0000000a1700720c */ /* 0x000fe40000726670 */
[CC--:B------:R-:W-:Y:S02]  /*12460*/  ISETP.GE.AND P0, PT, R36.reuse, R11.reuse, PT ;  /* 0x0000000b2400720c */ /* 0x0c0fe40003f06270 */
[----:B------:R-:W-:-:S13]  /*12470*/  ISETP.GE.OR P1, PT, R36, R11, P1 ;  /* 0x0000000b2400720c */ /* 0x000fda0000f26670 */
[----:B------:R-:W-:Y:S05]  /*12480*/  @P1 BRA `(.L_x_477) ;  /* 0x0000000000541947 */ /* 0x000fea0003800000 */
[----:B------:R-:W1:Y:S01]  /*12490*/  S2R R21, SR_CgaCtaId ;  /* 0x0000000000157919 */ /* 0x000e620000008800 */
[----:B0-----:R-:W-:Y:S01]  /*124a0*/  MOV R20, 0x400 ;  /* 0x0000040000147802 */ /* 0x001fe20000000f00 */
[----:B------:R-:W-:Y:S01]  /*124b0*/  IMAD R41, R23, R11, R36 ;  /* 0x0000000b17297224 */ /* 0x000fe200078e0224 */
[----:B------:R-:W-:Y:S02]  /*124c0*/  BSSY.RECONVERGENT B4, `(.L_x_478) ;  /* 0x0000010000047945 */ /* 0x000fe40003800200 */
[----:B-1----:R-:W-:-:S06]  /*124d0*/  LEA R40, R21, R20, 0x18 ;  /* 0x0000001415287211 */ /* 0x002fcc00078ec0ff */
[----:B------:R-:W0:Y:S02]  /*124e0*/  LDS R40, [R40+0x44] ;  /* 0x0000440028287984 */ /* 0x000e240000000800 */
[----:B0-----:R-:W-:-:S13]  /*124f0*/  ISETP.GE.AND P1, PT, R41, R40, PT ;  /* 0x000000282900720c */ /* 0x001fda0003f26270 */
[----:B------:R-:W-:Y:S02]  /*12500*/  @!P1 VIADD R42, R20, 0x50 ;  /* 0x00000050142a9836 */ /* 0x000fe40000000000 */
[----:B------:R-:W-:-:S03]  /*12510*/  @!P1 IMAD R20, R41, 0x20, R14 ;  /* 0x0000002029149824 */ /* 0x000fc600078e020e */
[----:B------:R-:W-:-:S04]  /*12520*/  @!P1 LEA R21, R21, R42, 0x18 ;  /* 0x0000002a15159211 */ /* 0x000fc800078ec0ff */
[----:B------:R-:W-:-:S06]  /*12530*/  @!P1 LEA R20, R20, R21, 0x1 ;  /* 0x0000001514149211 */ /* 0x000fcc00078e08ff */
[----:B------:R-:W0:Y:S02]  /*12540*/  @!P1 LDS.U16 R20, [R20] ;  /* 0x0000000014149984 */ /* 0x000e240000000400 */
[----:B0-----:R-:W-:Y:S01]  /*12550*/  @!P1 PRMT R21, R20, 0x7610, R21 ;  /* 0x0000761014159816 */ /* 0x001fe20000000015 */
[----:B------:R-:W-:Y:S06]  /*12560*/  @!P1 BRA `(.L_x_479) ;  /* 0x0000000000149947 */ /* 0x000fec0003800000 */
[----:B------:R-:W0:Y:S01]  /*12570*/  LDC.64 R20, c[0x0][0x380] ;  /* 0x0000e000ff147b82 */ /* 0x000e220000000a00 */
[----:B------:R-:W-:-:S04]  /*12580*/  IMAD.IADD R40, R4, 0x1, R41 ;  /* 0x0000000104287824 */ /* 0x000fc800078e0229 */
[----:B------:R-:W-:-:S04]  /*12590*/  IMAD R41, R40, 0x20, R25 ;  /* 0x0000002028297824 */ /* 0x000fc800078e0219 */
[----:B0-----:R-:W-:-:S06]  /*125a0*/  IMAD.WIDE R20, R41, 0x2, R20 ;  /* 0x0000000229147825 */ /* 0x001fcc00078e0214 */
[----:B------:R0:W5:Y:S02]  /*125b0*/  LDG.E.U16.CONSTANT R21, desc[UR6][R20.64] ;  /* 0x0000000614157981 */ /* 0x000164000c1e9500 */
.L_x_479:
[----:B------:R-:W-:Y:S05]  /*125c0*/  BSYNC.RECONVERGENT B4 ;  /* 0x0000000000047941 */ /* 0x000fea0003800200 */
.L_x_478:
[----:B-----5:R-:W-:-:S07]  /*125d0*/  HFMA2 R38, R21.H0_H0, R39.H0_H0, R38.H0_H0 ;  /* 0x2000002715267231 */ /* 0x020fce0000040826 */
.L_x_477:
[----:B------:R-:W-:Y:S05]  /*125e0*/  BSYNC.RECONVERGENT B3 ;  /* 0x0000000000037941 */ /* 0x000fea0003800200 */
.L_x_476:
[----:B------:R-:W-:Y:S01]  /*125f0*/  ISETP.GE.AND P1, PT, R34, RZ, PT ;  /* 0x000000ff2200720c */ /* 0x000fe20003f26270 */
[----:B------:R-:W-:Y:S03]  /*12600*/  BSSY.RECONVERGENT B3, `(.L_x_480) ;  /* 0x000001a000037945 */ /* 0x000fe60003800200 */
[----:B------:R-:W-:-:S04]  /*12610*/  ISETP.LT.OR P1, PT, R23, -0x1, !P1 ;  /* 0xffffffff1700780c */ /* 0x000fc80004f21670 */
[----:B------:R-:W-:-:S04]  /*12620*/  ISETP.GE.OR P1, PT, R37, R10, P1 ;  /* 0x0000000a2500720c */ /* 0x000fc80000f26670 */
        /* <DEDUP_REMOVED lines=9> */
[----:B------:R-:W-:Y:S01]  /*126c0*/  @!P1 VIADD R42, R20, 0x50 ;  /* 0x00000050142a9836 */ /* 0x000fe20000000000 */
[----:B------:R-:W-:-:S04]  /*126d0*/  @!P1 LEA R20, R39, R14, 0x5 ;  /* 0x0000000e27149211 */ /* 0x000fc800078e28ff */
[----:B------:R-:W-:-:S05]  /*126e0*/  @!P1 LEA R21, R21, R42, 0x18 ;  /* 0x0000002a15159211 */ /* 0x000fca00078ec0ff */
[----:B------:R-:W-:-:S06]  /*126f0*/  @!P1 IMAD R20, R20, 0x2, R21 ;  /* 0x0000000214149824 */ /* 0x000fcc00078e0215 */
        /* <DEDUP_REMOVED lines=8> */
.L_x_483:
[----:B------:R-:W-:Y:S05]  /*12780*/  BSYNC.RECONVERGENT B4 ;  /* 0x0000000000047941 */ /* 0x000fea0003800200 */
.L_x_482:
[----:B-----5:R-:W-:-:S07]  /*12790*/  HFMA2 R38, R21.H0_H0, R35.H0_H0, R38.H0_H0 ;  /* 0x2000002315267231 */ /* 0x020fce0000040826 */
.L_x_481:
[----:B------:R-:W-:Y:S05]  /*127a0*/  BSYNC.RECONVERGENT B3 ;  /* 0x0000000000037941 */ /* 0x000fea0003800200 */
.L_x_480:
[----:B------:R-:W-:Y:S01]  /*127b0*/  VIMNMX R23, PT, PT, R23, R34, PT ;  /* 0x0000002217177248 */ /* 0x000fe20003fe0100 */
[----:B------:R-:W-:Y:S01]  /*127c0*/  BSSY.RECONVERGENT B3, `(.L_x_484) ;  /* 0x0000019000037945 */ /* 0x000fe20003800200 */
[----:B------:R-:W-:-:S04]  /*127d0*/  ISETP.GE.OR P0, PT, R37, R10, P0 ;  /* 0x0000000a2500720c */ /* 0x000fc80000706670 */
[----:B------:R-:W-:-:S13]  /*127e0*/  ISETP.LT.OR P0, PT, R23, -0x1, P0 ;  /* 0xffffffff1700780c */ /* 0x000fda0000701670 */
[----:B------:R-:W-:Y:S05]  /*127f0*/  @P0 BRA `(.L_x_485) ;  /* 0x0000000000540947 */ /* 0x000fea0003800000 */
[----:B------:R-:W1:Y:S01]  /*12800*/  S2R R21, SR_CgaCtaId ;  /* 0x0000000000157919 */ /* 0x000e620000008800 */
[----:B0-----:R-:W-:Y:S01]  /*12810*/  MOV R20, 0x400 ;  /* 0x0000040000147802 */ /* 0x001fe20000000f00 */
[----:B------:R-:W-:Y:S01]  /*12820*/  IMAD R37, R37, R11, R36 ;  /* 0x0000000b25257224 */ /* 0x000fe200078e0224 */
[----:B------:R-:W-:Y:S02]  /*12830*/  BSSY.RECONVERGENT B4, `(.L_x_486) ;  /* 0x0000010000047945 */ /* 0x000fe40003800200 */
[----:B-1----:R-:W-:-:S05]  /*12840*/  LEA R23, R21, R20, 0x18 ;  /* 0x0000001415177211 */ /* 0x002fca00078ec0ff */
[----:B------:R-:W0:Y:S02]  /*12850*/  LDS R34, [R23+0x44] ;  /* 0x0000440017227984 */ /* 0x000e240000000800 */
[----:B0-----:R-:W-:-:S13]  /*12860*/  ISETP.GE.AND P0, PT, R37, R34, PT ;  /* 0x000000222500720c */ /* 0x001fda0003f06270 */
[----:B------:R-:W-:Y:S01]  /*12870*/  @!P0 IADD3 R34, PT, PT, R20, 0x50, RZ ;  /* 0x0000005014228810 */ /* 0x000fe20007ffe0ff */
[----:B------:R-:W-:-:S03]  /*12880*/  @!P0 IMAD R20, R37, 0x20, R14 ;  /* 0x0000002025148824 */ /* 0x000fc600078e020e */
[----:B------:R-:W-:-:S05]  /*12890*/  @!P0 LEA R21, R21, R34, 0x18 ;  /* 0x0000002215158211 */ /* 0x000fca00078ec0ff */
        /* <DEDUP_REMOVED lines=9> */
.L_x_487:
[----:B------:R-:W-:Y:S05]  /*12930*/  BSYNC.RECONVERGENT B4 ;  /* 0x0000000000047941 */ /* 0x000fea0003800200 */
.L_x_486:
[----:B-----5:R-:W-:-:S07]  /*12940*/  HFMA2 R38, R21.H0_H0, R33.H0_H0, R38.H0_H0 ;  /* 0x2000002115267231 */ /* 0x020fce0000040826 */
.L_x_485:
[----:B------:R-:W-:Y:S05]  /*12950*/  BSYNC.RECONVERGENT B3 ;  /* 0x0000000000037941 */ /* 0x000fea0003800200 */
.L_x_484:
[----:B-----5:R-:W-:-:S07]  /*12960*/  HFMA2 R9, R22.H0_H0, R38.H0_H0, R9.H0_H0 ;  /* 0x2000002616097231 */ /* 0x020fce0000040809 */
.L_x_470:
[----:B------:R-:W-:Y:S05]  /*12970*/  BSYNC.RECONVERGENT B2 ;  /* 0x0000000000027941 */ /* 0x000fea0003800200 */
.L_x_469:
        /* <DEDUP_REMOVED lines=50> */
[----:B------:R-:W-:-:S05]  /*12ca0*/  IMAD.IADD R38, R4, 0x1, R39 ;  /* 0x0000000104267824 */ /* 0x000fca00078e0227 */
[----:B------:R-:W-:-:S05]  /*12cb0*/  LEA R39, R38, R25, 0x5 ;  /* 0x0000001926277211 */ /* 0x000fca00078e28ff */
[----:B0-----:R-:W-:-:S06]  /*12cc0*/  IMAD.WIDE R6, R39, 0x2, R6 ;  /* 0x0000000227067825 */ /* 0x001fcc00078e0206 */
[----:B------:R0:W5:Y:S01]  /*12cd0*/  LDG.E.U16.CONSTANT R7, desc[UR6][R6.64] ;  /* 0x0000000606077981 */ /* 0x000162000c1e9500 */
[----:B------:R-:W-:Y:S05]  /*12ce0*/  BRA `(.L_x_493) ;  /* 0x0000000000187947 */ /* 0x000fea0003800000 */
.L_x_492:
[----:B------:R-:W-:Y:S02]  /*12cf0*/  VIADD R7, R7, 0x50 ;  /* 0x0000005007077836 */ /* 0x000fe40000000000 */
[----:B------:R-:W-:-:S03]  /*12d00*/  IMAD R6, R39, 0x20, R14 ;  /* 0x0000002027067824 */ /* 0x000fc600078e020e */
[----:B------:R-:W-:-:S05]  /*12d10*/  LEA R7, R38, R7, 0x18 ;  /* 0x0000000726077211 */ /* 0x000fca00078ec0ff */
[----:B------:R-:W-:-:S06]  /*12d20*/  IMAD R6, R6, 0x2, R7 ;  /* 0x0000000206067824 */ /* 0x000fcc00078e0207 */
[----:B------:R-:W0:Y:S02]  /*12d30*/  LDS.U16 R6, [R6] ;  /* 0x0000000006067984 */ /* 0x000e240000000400 */
[----:B0-----:R-:W-:-:S07]  /*12d40*/  PRMT R7, R6, 0x7610, R7 ;  /* 0x0000761006077816 */ /* 0x001fce0000000007 */
.L_x_493:
[----:B------:R-:W-:Y:S05]  /*12d50*/  BSYNC.RECONVERGENT B3 ;  /* 0x0000000000037941 */ /* 0x000fea0003800200 */
.L_x_491:
[----:B-----5:R-:W-:-:S07]  /*12d60*/  HFMA2 R36, R7.H0_H0, R36.H0_H0, RZ.H0_H0 ;  /* 0x2000002407247231 */ /* 0x020fce00000408ff */
.L_x_490:
[----:B------:R-:W-:Y:S05]  /*12d70*/  BSYNC.RECONVERGENT B2 ;  /* 0x0000000000027941 */ /* 0x000fea0003800200 */
.L_x_489:
        /* <DEDUP_REMOVED lines=26> */
.L_x_497:
[----:B------:R-:W-:Y:S05]  /*12f20*/  BSYNC.RECONVERGENT B3 ;  /* 0x0000000000037941 */ /* 0x000fea0003800200 */
.L_x_496:
[----:B-----5:R-:W-:-:S07]  /*12f30*/  HFMA2 R36, R7.H0_H0, R37.H0_H0, R36.H0_H0 ;  /* 0x2000002507247231 */ /* 0x020fce0000040824 */
.L_x_495:
[----:B------:R-:W-:Y:S05]  /*12f40*/  BSYNC.RECONVERGENT B2 ;  /* 0x0000000000027941 */ /* 0x000fea0003800200 */
.L_x_494:
        /* <DEDUP_REMOVED lines=15> */
[----:B------:R-:W-:-:S05]  /*13040*/  @!P1 LEA R7, R7, R40, 0x18 ;  /* 0x0000002807079211 */ /* 0x000fca00078ec0ff */
        /* <DEDUP_REMOVED lines=9> */
.L_x_501:
[----:B------:R-:W-:Y:S05]  /*130e0*/  BSYNC.RECONVERGENT B3 ;  /* 0x0000000000037941 */ /* 0x000fea0003800200 */
.L_x_500:
[----:B-----5:R-:W-:-:S07]  /*130f0*/  HFMA2 R36, R7.H0_H0, R20.H0_H0, R36.H0_H0 ;  /* 0x2000001407247231 */ /* 0x020fce0000040824 */
.L_x_499:
[----:B------:R-:W-:Y:S05]  /*13100*/  BSYNC.RECONVERGENT B2 ;  /* 0x0000000000027941 */ /* 0x000fea0003800200 */
.L_x_498:
        /* <DEDUP_REMOVED lines=24> */
.L_x_505:
[----:B------:R-:W-:Y:S05]  /*13290*/  BSYNC.RECONVERGENT B3 ;  /* 0x0000000000037941 */ /* 0x000fea0003800200 */
.L_x_504:
[----:B-----5:R-:W-:-:S07]  /*132a0*/  HFMA2 R36, R6.H0_H0, R21.H0_H0, R36.H0_H0 ;  /* 0x2000001506247231 */ /* 0x020fce0000040824 */
.L_x_503:
[----:B------:R-:W-:Y:S05]  /*132b0*/  BSYNC.RECONVERGENT B2 ;  /* 0x0000000000027941 */ /* 0x000fea0003800200 */
.L_x_502:
[----:B-----5:R-:W-:Y:S01]  /*132c0*/  HFMA2 R9, R33.H0_H0, R36.H0_H0, R9.H0_H0 ;  /* 0x2000002421097231 */ /* 0x020fe20000040809 */
[----:B------:R-:W-:Y:S06]  /*132d0*/  BRA `(.L_x_488) ;  /* 0x0000002000e07947 */ /* 0x000fec0003800000 */
.L_x_354:
        /* <DEDUP_REMOVED lines=30> */
[C---:B------:R-:W-:Y:S02]  /*134c0*/  ISETP.LT.OR P3, PT, R45.reuse, RZ, !P3 ;  /* 0x000000ff2d00720c */ /* 0x040fe40005f61670 */
[----:B------:R-:W-:-:S02]  /*134d0*/  IADD3 R37, PT, PT, R45, 0x1, RZ ;  /* 0x000000012d257810 */ /* 0x000fc40007ffe0ff */
[----:B------:R-:W-:Y:S01]  /*134e0*/  ISETP.LT.OR P0, PT, R6, RZ, P0 ;  /* 0x000000ff0600720c */ /* 0x000fe20000701670 */
[----:B------:R-:W-:Y:S01]  /*134f0*/  IMAD.IADD R6, R4, 0x1, R7 ;  /* 0x0000000104067824 */ /* 0x000fe200078e0207 */
[----:B------:R-:W-:Y:S01]  /*13500*/  ISETP.LT.OR P1, PT, R45, -0x1, !P1 ;  /* 0xffffffff2d00780c */ /* 0x000fe20004f21670 */
[-C--:B------:R-:W-:Y:S01]  /*13510*/  IMAD R33, R37, R11.reuse, R36 ;  /* 0x0000000b25217224 */ /* 0x080fe200078e0224 */
[-C--:B------:R-:W-:Y:S01]  /*13520*/  ISETP.GE.OR P3, PT, R45, R10.reuse, P3 ;  /* 0x0000000a2d00720c */ /* 0x080fe20001f66670 */
[----:B------:R-:W-:Y:S01]  /*13530*/  IMAD R7, R6, 0x20, R25 ;  /* 0x0000002006077824 */ /* 0x000fe200078e0219 */
[CC--:B------:R-:W-:Y:S02]  /*13540*/  ISETP.GE.OR P1, PT, R37.reuse, R10.reuse, P1 ;  /* 0x0000000a2500720c */ /* 0x0c0fe40000f26670 */
[----:B------:R-:W-:Y:S01]  /*13550*/  ISETP.GE.OR P3, PT, R34, R11, P3 ;  /* 0x0000000b2200720c */ /* 0x000fe20001f66670 */
[----:B------:R-:W-:Y:S01]  /*13560*/  IMAD.IADD R34, R4, 0x1, R33 ;  /* 0x0000000104227824 */ /* 0x000fe200078e0221 */
[----:B------:R-:W-:Y:S01]  /*13570*/  ISETP.GE.OR P2, PT, R37, R10, P2 ;  /* 0x0000000a2500720c */ /* 0x000fe20001746670 */
[----:B-1----:R-:W-:Y:S01]  /*13580*/  IMAD.WIDE R6, R7, 0x2, R22 ;  /* 0x0000000207067825 */ /* 0x002fe200078e0216 */
[----:B------:R-:W-:-:S02]  /*13590*/  VIMNMX R38, PT, PT, R45, R36, PT ;  /* 0x000000242d267248 */ /* 0x000fc40003fe0100 */
[----:B------:R-:W-:Y:S02]  /*135a0*/  ISETP.GE.OR P1, PT, R36, R11, P1 ;  /* 0x0000000b2400720c */ /* 0x000fe40000f26670 */
[----:B------:R-:W-:Y:S01]  /*135b0*/  LEA R37, R34, R25, 0x5 ;  /* 0x0000001922257211 */ /* 0x000fe200078e28ff */
[----:B------:R-:W2:Y:S01]  /*135c0*/  @!P0 LDG.E.U16.CONSTANT R33, desc[UR6][R6.64] ;  /* 0x0000000606218981 */ /* 0x000ea2000c1e9500 */
[----:B------:R-:W-:-:S03]  /*135d0*/  ISETP.LT.OR P2, PT, R38, -0x1, P2 ;  /* 0xffffffff2600780c */ /* 0x000fc60001741670 */
        /* <DEDUP_REMOVED lines=25> */
.L_x_507:
[----:B------:R-:W-:Y:S05]  /*13770*/  BSYNC.RECONVERGENT B2 ;  /* 0x0000000000027941 */ /* 0x000fea0003800200 */
.L_x_506:
        /* <DEDUP_REMOVED lines=25> */
[CCC-:B------:R-:W-:Y:S01]  /*13910*/  IMAD R7, R45.reuse, R11.reuse, R36.reuse ;  /* 0x0000000b2d077224 */ /* 0x1c0fe200078e0224 */
[CC--:B------:R-:W-:Y:S01]  /*13920*/  ISETP.GE.OR P0, PT, R45.reuse, R10.reuse, P0 ;  /* 0x0000000a2d00720c */ /* 0x0c0fe20000706670 */
[C---:B------:R-:W-:Y:S01]  /*13930*/  VIADD R37, R45.reuse, 0x1 ;  /* 0x000000012d257836 */ /* 0x040fe20000000000 */
[C---:B------:R-:W-:Y:S02]  /*13940*/  ISETP.LT.OR P3, PT, R45.reuse, RZ, !P3 ;  /* 0x000000ff2d00720c */ /* 0x040fe40005f61670 */
[----:B------:R-:W-:Y:S01]  /*13950*/  ISETP.LT.OR P0, PT, R6, RZ, P0 ;  /* 0x000000ff0600720c */ /* 0x000fe20000701670 */
[----:B------:R-:W-:Y:S01]  /*13960*/  IMAD.IADD R6, R4, 0x1, R7 ;  /* 0x0000000104067824 */ /* 0x000fe200078e0207 */
[----:B------:R-:W-:Y:S01]  /*13970*/  ISETP.LT.OR P1, PT, R45, -0x1, !P1 ;  /* 0xffffffff2d00780c */ /* 0x000fe20004f21670 */
[----:B------:R-:W-:Y:S01]  /*13980*/  IMAD R21, R37, R11, R36 ;  /* 0x0000000b25157224 */ /* 0x000fe200078e0224 */
[----:B------:R-:W-:-:S02]  /*13990*/  ISETP.GE.OR P3, PT, R45, R10, P3 ;  /* 0x0000000a2d00720c */ /* 0x000fc40001f66670 */
[----:B------:R-:W-:Y:S02]  /*139a0*/  LEA R7, R6, R25, 0x5 ;  /* 0x0000001906077211 */ /* 0x000fe400078e28ff */
[CC--:B------:R-:W-:Y:S02]  /*139b0*/  ISETP.GE.OR P1, PT, R37.reuse, R10.reuse, P1 ;  /* 0x0000000a2500720c */ /* 0x0c0fe40000f26670 */
[-C--:B------:R-:W-:Y:S01]  /*139c0*/  ISETP.GE.OR P3, PT, R34, R11.reuse, P3 ;  /* 0x0000000b2200720c */ /* 0x080fe20001f66670 */
[----:B------:R-:W-:Y:S01]  /*139d0*/  IMAD.IADD R34, R4, 0x1, R21 ;  /* 0x0000000104227824 */ /* 0x000fe200078e0215 */
[----:B------:R-:W-:Y:S01]  /*139e0*/  ISETP.GE.OR P2, PT, R37, R10, P2 ;  /* 0x0000000a2500720c */ /* 0x000fe20001746670 */
[----:B-1----:R-:W-:Y:S01]  /*139f0*/  IMAD.WIDE R6, R7, 0x2, R22 ;  /* 0x0000000207067825 */ /* 0x002fe200078e0216 */
[----:B------:R-:W-:Y:S02]  /*13a00*/  VIMNMX R38, PT, PT, R45, R36, PT ;  /* 0x000000242d267248 */ /* 0x000fe40003fe0100 */
[----:B------:R-:W-:Y:S01]  /*13a10*/  ISETP.GE.OR P1, PT, R36, R11, P1 ;  /* 0x0000000b2400720c */ /* 0x000fe20000f26670 */
[----:B------:R-:W-:Y:S01]  /*13a20*/  IMAD R37, R34, 0x20, R25 ;  /* 0x0000002022257824 */ /* 0x000fe200078e0219 */
[----:B------:R-:W-:Y:S01]  /*13a30*/  ISETP.LT.OR P2, PT, R38, -0x1, P2 ;  /* 0xffffffff2600780c */ /* 0x000fe20001741670 */
[----:B------:R-:W2:Y:S02]  /*13a40*/  @!P0 LDG.E.U16.CONSTANT R21, desc[UR6][R6.64] ;  /* 0x0000000606158981 */ /* 0x000ea4000c1e9500 */
[----:B------:R-:W-:-:S02]  /*13a50*/  IMAD.WIDE R22, R37, 0x2, R22 ;  /* 0x0000000225167825 */ /* 0x000fc400078e0216 */
[----:B------:R0:W3:Y:S04]  /*13a60*/  @!P3 LDG.E.U16.CONSTANT R39, desc[UR6][R6.64+0x40] ;  /* 0x000040060627b981 */ /* 0x0000e8000c1e9500 */
[----:B------:R-:W4:Y:S04]  /*13a70*/  LDG.E.U16.CONSTANT R34, desc[UR6][R30.64+0x22] ;  /* 0x000022061e227981 */ /* 0x000f28000c1e9500 */
[----:B------:R-:W5:Y:S04]  /*13a80*/  @!P1 LDG.E.U16.CONSTANT R37, desc[UR6][R22.64] ;  /* 0x0000000616259981 */ /* 0x000f68000c1e9500 */
        /* <DEDUP_REMOVED lines=18> */
[----:B-----5:R-:W-:-:S04]  /*13bb0*/  @!P1 HFMA2 R6, R37.H0_H0, R43.H0_H0, R6.H0_H0 ;  /* 0x2000002b25069231 */ /* 0x020fc80000040806 */
[----:B----4-:R-:W-:-:S04]  /*13bc0*/  @!P2 HFMA2 R6, R41.H0_H0, R35.H0_H0, R6.H0_H0 ;  /* 0x200000232906a231 */ /* 0x010fc80000040806 */
[----:B------:R-:W-:-:S07]  /*13bd0*/  HFMA2 R9, R34.H0_H0, R6.H0_H0, R9.H0_H0 ;  /* 0x2000000622097231 */ /* 0x000fce0000040809 */
.L_x_509:
[----:B------:R-:W-:Y:S05]  /*13be0*/  BSYNC.RECONVERGENT B2 ;  /* 0x0000000000027941 */ /* 0x000fea0003800200 */
.L_x_508:
        /* <DEDUP_REMOVED lines=70> */
.L_x_511:
[----:B------:R-:W-:Y:S05]  /*14050*/  BSYNC.RECONVERGENT B2 ;  /* 0x0000000000027941 */ /* 0x000fea0003800200 */
.L_x_510:
        /* <DEDUP_REMOVED lines=70> */
.L_x_513:
[----:B------:R-:W-:Y:S05]  /*144c0*/  BSYNC.RECONVERGENT B2 ;  /* 0x0000000000027941 */ /* 0x000fea0003800200 */
.L_x_512:
        /* <DEDUP_REMOVED lines=70> */
.L_x_515:
[----:B------:R-:W-:Y:S05]  /*14930*/  BSYNC.RECONVERGENT B2 ;  /* 0x0000000000027941 */ /* 0x000fea0003800200 */
.L_x_514:
        /* <DEDUP_REMOVED lines=70> */
.L_x_517:
[----:B------:R-:W-:Y:S05]  /*14da0*/  BSYNC.RECONVERGENT B2 ;  /* 0x0000000000027941 */ /* 0x000fea0003800200 */
.L_x_516:
        /* <DEDUP_REMOVED lines=44> */
[C---:B------:R-:W-:Y:S01]  /*15070*/  ISETP.LT.OR P3, PT, R34.reuse, -0x1, !P3 ;  /* 0xffffffff2200780c */ /* 0x040fe20005f61670 */
[CC--:B------:R-:W-:Y:S01]  /*15080*/  IMAD R39, R41.reuse, R11.reuse, R22 ;  /* 0x0000000b29277224 */ /* 0x0c0fe200078e0216 */
        /* <DEDUP_REMOVED lines=37> */
.L_x_519:
[----:B------:R-:W-:Y:S05]  /*152e0*/  BSYNC.RECONVERGENT B2 ;  /* 0x0000000000027941 */ /* 0x000fea0003800200 */
.L_x_518:
        /* <DEDUP_REMOVED lines=55> */
.L_x_488:
[----:B------:R-:W-:Y:S05]  /*15660*/  BSYNC.RECONVERGENT B1 ;  /* 0x0000000000017941 */ /* 0x000fea0003800200 */
.L_x_353:
[----:B------:R-:W1:Y:S01]  /*15670*/  S2R R14, SR_CgaCtaId ;  /* 0x00000000000e7919 */ /* 0x000e620000008800 */
[----:B0-----:R-:W-:Y:S01]  /*15680*/  MOV R7, 0x400 ;  /* 0x0000040000077802 */ /* 0x001fe20000000f00 */
[----:B------:R-:W-:Y:S03]  /*15690*/  BSSY.RECONVERGENT B1, `(.L_x_520) ;  /* 0x00006af000017945 */ /* 0x000fe60003800200 */
[----:B-1----:R-:W-:-:S05]  /*156a0*/  LEA R6, R14, R7, 0x18 ;  /* 0x000000070e067211 */ /* 0x002fca00078ec0ff */
[----:B------:R-:W0:Y:S04]  /*156b0*/  LDS R36, [R6+0x48] ;  /* 0x0000480006247984 */ /* 0x000e280000000800 */
[----:B------:R-:W1:Y:S01]  /*156c0*/  LDS.128 R20, [R6+0x20] ;  /* 0x0000200006147984 */ /* 0x000e620000000c00 */
[----:B0-----:R-:W-:Y:S01]  /*156d0*/  ISETP.GE.AND P0, PT, R36, RZ, PT ;  /* 0x000000ff2400720c */ /* 0x001fe20003f06270 */
[----:B-1----:R-:W-:Y:S01]  /*156e0*/  IMAD R37, R2, UR9, R23 ;  /* 0x0000000902257c24 */ /* 0x002fe2000f8e0217 */
[----:B------:R-:W-:Y:S02]  /*156f0*/  I2FP.F32.S32 R20, R21 ;  /* 0x0000001500147245 */ /* 0x000fe40000201400 */
[----:B------:R-:W-:-:S09]  /*15700*/  I2FP.F32.S32 R23, R22 ;  /* 0x0000001600177245 */ /* 0x000fd20000201400 */
[----:B------:R-:W-:Y:S05]  /*15710*/  @!P0 BRA `(.L_x_521) ;  /* 0x0000004400b48947 */ /* 0x000fea0003800000 */
[----:B------:R-:W2:Y:S04]  /*15720*/  LDG.E.U16.CONSTANT R34, desc[UR6][R28.64+0x62] ;  /* 0x000062061c227981 */ /* 0x000ea8000c1e9500 */
[----:B------:R-:W3:Y:S01]  /*15730*/  LDG.E.U16.CONSTANT R33, desc[UR6][R28.64+0x60] ;  /* 0x000060061c217981 */ /* 0x000ee2000c1e9500 */
[----:B------:R-:W-:Y:S01]  /*15740*/  BSSY.RECONVERGENT B2, `(.L_x_522) ;  /* 0x0000089000027945 */ /* 0x000fe20003800200 */
[----:B------:R-:W-:Y:S02]  /*15750*/  IMAD.IADD R36, R25, 0x1, R36 ;  /* 0x0000000119247824 */ /* 0x000fe400078e0224 */
        /* <DEDUP_REMOVED lines=24> */
[----:B------:R-:W-:Y:S01]  /*158e0*/  ISETP.LT.OR P0, PT, R41, RZ, P0 ;  /* 0x000000ff2900720c */ /* 0x000fe20000701670 */
[----:B------:R-:W-:Y:S02]  /*158f0*/  VIADD R41, R23, 0x1 ;  /* 0x0000000117297836 */ /* 0x000fe40000000000 */
[----:B------:R-:W-:-:S04]  /*15900*/  FADD R20, R43, -R20 ;  /* 0x800000142b147221 */ /* 0x000fc80000000000 */
[C---:B------:R-:W-:Y:S01]  /*15910*/  FADD R32, -R20.reuse, 1 ;  /* 0x3f80000014207421 */ /* 0x040fe20000000100 */
[C---:B------:R-:W-:Y:S01]  /*15920*/  FMUL R40, R20.reuse, R33 ;  /* 0x0000002114287220 */ /* 0x040fe20000400000 */
[-C--:B------:R-:W-:Y:S02]  /*15930*/  FMUL R38, R20, R39.reuse ;  /* 0x0000002714267220 */ /* 0x080fe40000400000 */
[----:B------:R-:W-:Y:S01]  /*15940*/  FMUL R42, R33, R32 ;  /* 0x00000020212a7220 */ /* 0x000fe20000400000 */
[----:B------:R-:W-:Y:S01]  /*15950*/  FMUL R32, R32, R39 ;  /* 0x0000002720207220 */ /* 0x000fe20000400000 */
[----:B------:R-:W-:Y:S02]  /*15960*/  F2FP.F16.F32.PACK_AB R20, RZ, R40 ;  /* 0x00000028ff14723e */ /* 0x000fe400000000ff */
[----:B------:R-:W-:Y:S02]  /*15970*/  F2FP.F16.F32.PACK_AB R38, RZ, R38 ;  /* 0x00000026ff26723e */ /* 0x000fe400000000ff */
[----:B------:R-:W-:-:S02]  /*15980*/  F2FP.F16.F32.PACK_AB R42, RZ, R42 ;  /* 0x0000002aff2a723e */ /* 0x000fc400000000ff */
[----:B------:R-:W-:Y:S02]  /*15990*/  PRMT R39, RZ, 0x7610, R39 ;  /* 0x00007610ff277816 */ /* 0x000fe40000000027 */
[----:B------:R-:W-:Y:S01]  /*159a0*/  IADD3 R40, PT, PT, R34, 0x1, RZ ;  /* 0x0000000122287810 */ /* 0x000fe20007ffe0ff */
[----:B0-----:R-:W-:Y:S06]  /*159b0*/  @P0 BRA `(.L_x_525) ;  /* 0x0000000000500947 */ /* 0x001fec0003800000 */
[----:B------:R-:W0:Y:S01]  /*159c0*/  LDS R44, [R6+0x4c] ;  /* 0x00004c00062c7984 */ /* 0x000e220000000800 */
[----:B------:R-:W-:Y:S01]  /*159d0*/  IMAD R43, R34, R22, R23 ;  /* 0x00000016222b7224 */ /* 0x000fe200078e0217 */
[----:B------:R-:W-:Y:S01]  /*159e0*/  BSSY.RECONVERGENT B4, `(.L_x_526) ;  /* 0x0000010000047945 */ /* 0x000fe20003800200 */
[----:B------:R-:W-:-:S03]  /*159f0*/  F2FP.F16.F32.PACK_AB R39, RZ, R32 ;  /* 0x00000020ff27723e */ /* 0x000fc600000000ff */
        /* <DEDUP_REMOVED lines=8> */
.L_x_527:
[----:B------:R-:W-:Y:S01]  /*15a80*/  IADD3 R33, PT, PT, R7, 0x50, RZ ;  /* 0x0000005007217810 */ /* 0x000fe20007ffe0ff */
[----:B------:R-:W-:-:S03]  /*15a90*/  IMAD R43, R43, 0x20, R36 ;  /* 0x000000202b2b7824 */ /* 0x000fc600078e0224 */
[----:B------:R-:W-:-:S05]  /*15aa0*/  LEA R32, R14, R33, 0x18 ;  /* 0x000000210e207211 */ /* 0x000fca00078ec0ff */
[----:B------:R-:W-:-:S06]  /*15ab0*/  IMAD R43, R43, 0x2, R32 ;  /* 0x000000022b2b7824 */ /* 0x000fcc00078e0220 */
[----:B------:R-:W0:Y:S02]  /*15ac0*/  LDS.U16 R43, [R43] ;  /* 0x000000002b2b7984 */ /* 0x000e240000000400 */
[----:B0-----:R-:W-:-:S07]  /*15ad0*/  PRMT R32, R43, 0x7610, R32 ;  /* 0x000076102b207816 */ /* 0x001fce0000000020 */
.L_x_528:
[----:B------:R-:W-:Y:S05]  /*15ae0*/  BSYNC.RECONVERGENT B4 ;  /* 0x0000000000047941 */ /* 0x000fea0003800200 */
.L_x_526:
[----:B-----5:R-:W-:-:S07]  /*15af0*/  HFMA2 R39, R32.H0_H0, R39.H0_H0, RZ.H0_H0 ;  /* 0x2000002720277231 */ /* 0x020fce00000408ff */
.L_x_525:
[----:B------:R-:W-:Y:S05]  /*15b00*/  BSYNC.RECONVERGENT B3 ;  /* 0x0000000000037941 */ /* 0x000fea0003800200 */
.L_x_524:
[----:B------:R-:W-:Y:S01]  /*15b10*/  ISETP.GE.AND P0, PT, R23, -0x1, PT ;  /* 0xffffffff1700780c */ /* 0x000fe20003f06270 */
[----:B------:R-:W-:Y:S03]  /*15b20*/  BSSY.RECONVERGENT B3, `(.L_x_529) ;  /* 0x0000018000037945 */ /* 0x000fe60003800200 */
[----:B------:R-:W-:-:S04]  /*15b30*/  ISETP.LT.OR P0, PT, R34, RZ, !P0 ;  /* 0x000000ff2200720c */ /* 0x000fc80004701670 */
[----:B------:R-:W-:Y:S02]  /*15b40*/  ISETP.GE.OR P1, PT, R34, R21, P0 ;  /* 0x000000152200720c */ /* 0x000fe40000726670 */
[CC--:B------:R-:W-:Y:S02]  /*15b50*/  ISETP.GE.AND P0, PT, R41.reuse, R22.reuse, PT ;  /* 0x000000162900720c */ /* 0x0c0fe40003f06270 */
[----:B------:R-:W-:-:S13]  /*15b60*/  ISETP.GE.OR P1, PT, R41, R22, P1 ;  /* 0x000000162900720c */ /* 0x000fda0000f26670 */
[----:B------:R-:W-:Y:S05]  /*15b70*/  @P1 BRA `(.L_x_530) ;  /* 0x0000000000481947 */ /* 0x000fea0003800000 */
[----:B------:R-:W1:Y:S01]  /*15b80*/  LDS R32, [R6+0x4c] ;  /* 0x00004c0006207984 */ /* 0x000e620000000800 */
[----:B------:R-:W-:Y:S01]  /*15b90*/  IMAD R43, R34, R22, R41 ;  /* 0x00000016222b7224 */ /* 0x000fe200078e0229 */
[----:B------:R-:W-:Y:S04]  /*15ba0*/  BSSY.RECONVERGENT B4, `(.L_x_531) ;  /* 0x000000e000047945 */ /* 0x000fe80003800200 */
[----:B-1----:R-:W-:-:S13]  /*15bb0*/  ISETP.GE.AND P1, PT, R43, R32, PT ;  /* 0x000000202b00720c */ /* 0x002fda0003f26270 */
[----:B0-----:R-:W-:Y:S01]  /*15bc0*/  @!P1 VIADD R33, R7, 0x50 ;  /* 0x0000005007219836 */ /* 0x001fe20000000000 */
        /* <DEDUP_REMOVED lines=11> */
.L_x_532:
[----:B------:R-:W-:Y:S05]  /*15c80*/  BSYNC.RECONVERGENT B4 ;  /* 0x0000000000047941 */ /* 0x000fea0003800200 */
.L_x_531:
[----:B-----5:R-:W-:-:S07]  /*15c90*/  HFMA2 R39, R33.H0_H0, R42.H0_H0, R39.H0_H0 ;  /* 0x2000002a21277231 */ /* 0x020fce0000040827 */
.L_x_530:
[----:B------:R-:W-:Y:S05]  /*15ca0*/  BSYNC.RECONVERGENT B3 ;  /* 0x0000000000037941 */ /* 0x000fea0003800200 */
.L_x_529:
[----:B------:R-:W-:Y:S01]  /*15cb0*/  ISETP.GE.AND P1, PT, R23, RZ, PT ;  /* 0x000000ff1700720c */ /* 0x000fe20003f26270 */
[----:B------:R-:W-:Y:S03]  /*15cc0*/  BSSY.RECONVERGENT B3, `(.L_x_533) ;  /* 0x0000017000037945 */ /* 0x000fe60003800200 */
[----:B------:R-:W-:-:S04]  /*15cd0*/  ISETP.LT.OR P1, PT, R34, -0x1, !P1 ;  /* 0xffffffff2200780c */ /* 0x000fc80004f21670 */
[----:B------:R-:W-:-:S04]  /*15ce0*/  ISETP.GE.OR P1, PT, R40, R21, P1 ;  /* 0x000000152800720c */ /* 0x000fc80000f26670 */
[----:B------:R-:W-:-:S13]  /*15cf0*/  ISETP.GE.OR P1, PT, R23, R22, P1 ;  /* 0x000000161700720c */ /* 0x000fda0000f26670 */
[----:B------:R-:W-:Y:S05]  /*15d00*/  @P1 BRA `(.L_x_534) ;  /* 0x0000000000481947 */ /* 0x000fea0003800000 */
[----:B0-----:R-:W0:Y:S01]  /*15d10*/  LDS R33, [R6+0x4c] ;  /* 0x00004c0006217984 */ /* 0x001e220000000800 */
[----:B------:R-:W-:Y:S01]  /*15d20*/  IMAD R42, R40, R22, R23 ;  /* 0x00000016282a7224 */ /* 0x000fe200078e0217 */
[----:B------:R-:W-:Y:S04]  /*15d30*/  BSSY.RECONVERGENT B4, `(.L_x_535) ;  /* 0x000000e000047945 */ /* 0x000fe80003800200 */
        /* <DEDUP_REMOVED lines=13> */
.L_x_536:
[----:B------:R-:W-:Y:S05]  /*15e10*/  BSYNC.RECONVERGENT B4 ;  /* 0x0000000000047941 */ /* 0x000fea0003800200 */
.L_x_535:
[----:B-----5:R-:W-:-:S07]  /*15e20*/  HFMA2 R39, R33.H0_H0, R38.H0_H0, R39.H0_H0 ;  /* 0x2000002621277231 */ /* 0x020fce0000040827 */
.L_x_534:
[----:B------:R-:W-:Y:S05]  /*15e30*/  BSYNC.RECONVERGENT B3 ;  /* 0x0000000000037941 */ /* 0x000fea0003800200 */
.L_x_533:
[----:B------:R-:W-:Y:S01]  /*15e40*/  VIMNMX R23, PT, PT, R34, R23, PT ;  /* 0x0000001722177248 */ /* 0x000fe20003fe0100 */
[----:B------:R-:W-:Y:S01]  /*15e50*/  BSSY.RECONVERGENT B3, `(.L_x_537) ;  /* 0x0000016000037945 */ /* 0x000fe20003800200 */
[----:B------:R-:W-:-:S04]  /*15e60*/  ISETP.GE.OR P0, PT, R40, R21, P0 ;  /* 0x000000152800720c */ /* 0x000fc80000706670 */
[----:B------:R-:W-:-:S13]  /*15e70*/  ISETP.LT.OR P0, PT, R23, -0x1, P0 ;  /* 0xffffffff1700780c */ /* 0x000fda0000701670 */
[----:B------:R-:W-:Y:S05]  /*15e80*/  @P0 BRA `(.L_x_538) ;  /* 0x0000000000480947 */ /* 0x000fea0003800000 */
[----:B------:R-:W1:Y:S01]  /*15e90*/  LDS R23, [R6+0x4c] ;  /* 0x00004c0006177984 */ /* 0x000e620000000800 */
[----:B------:R-:W-:Y:S01]  /*15ea0*/  IMAD R34, R40, R22, R41 ;  /* 0x0000001628227224 */ /* 0x000fe200078e0229 */
[----:B------:R-:W-:Y:S04]  /*15eb0*/  BSSY.RECONVERGENT B4, `(.L_x_539) ;  /* 0x000000e000047945 */ /* 0x000fe80003800200 */
[----:B-1----:R-:W-:-:S13]  /*15ec0*/  ISETP.GE.AND P0, PT, R34, R23, PT ;  /* 0x000000172200720c */ /* 0x002fda0003f06270 */
[----:B0-----:R-:W-:Y:S02]  /*15ed0*/  @!P0 VIADD R33, R7, 0x50 ;  /* 0x0000005007218836 */ /* 0x001fe40000000000 */
        /* <DEDUP_REMOVED lines=11> */
.L_x_540:
[----:B------:R-:W-:Y:S05]  /*15f90*/  BSYNC.RECONVERGENT B4 ;  /* 0x0000000000047941 */ /* 0x000fea0003800200 */
.L_x_539:
[----:B-----5:R-:W-:-:S07]  /*15fa0*/  HFMA2 R39, R32.H0_H0, R20.H0_H0, R39.H0_H0 ;  /* 0x2000001420277231 */ /* 0x020fce0000040827 */
.L_x_538:
[----:B------:R-:W-:Y:S05]  /*15fb0*/  BSYNC.RECONVERGENT B3 ;  /* 0x0000000000037941 */ /* 0x000fea0003800200 */
.L_x_537:
[----:B-----5:R-:W-:-:S07]  /*15fc0*/  HFMA2 R9, R35.H0_H0, R39.H0_H0, R9.H0_H0 ;  /* 0x2000002723097231 */ /* 0x020fce0000040809 */
.L_x_523:
[----:B------:R-:W-:Y:S05]  /*15fd0*/  BSYNC.RECONVERGENT B2 ;  /* 0x0000000000027941 */ /* 0x000fea0003800200 */
.L_x_522:
[----:B------:R-:W2:Y:S04]  /*15fe0*/  LDG.E.U16.CONSTANT R23, desc[UR6][R28.64+0x66] ;  /* 0x000066061c177981 */ /* 0x000ea8000c1e9500 */
[----:B------:R-:W3:Y:S01]  /*15ff0*/  LDG.E.U16.CONSTANT R20, desc[UR6][R28.64+0x64] ;  /* 0x000064061c147981 */ /* 0x000ee2000c1e9500 */
[----:B------:R-:W-:Y:S01]  /*16000*/  I2FP.F32.S32 R34, R22 ;  /* 0x0000001600227245 */ /* 0x000fe20000201400 */
[----:B------:R-:W-:Y:S01]  /*16010*/  IMAD.MOV.U32 R43, RZ, RZ, 0x3f000000 ;  /* 0x3f000000ff2b7424 */ /* 0x000fe200078e00ff */
[----:B0-----:R-:W-:Y:S01]  /*16020*/  I2FP.F32.S32 R32, R21 ;  /* 0x0000001500207245 */ /* 0x001fe20000201400 */
        /* <DEDUP_REMOVED lines=26> */
[----:B------:R-:W-:Y:S01]  /*161d0*/  IADD3 R41, PT, PT, R23, 0x1, RZ ;  /* 0x0000000117297810 */ /* 0x000fe20007ffe0ff */
        /* <DEDUP_REMOVED lines=10> */
[----:B------:R-:W-:Y:S01]  /*16280*/  PRMT R39, RZ, 0x7610, R39 ;  /* 0x00007610ff277816 */ /* 0x000fe20000000027 */
        /* <DEDUP_REMOVED lines=13> */
.L_x_546:
[----:B------:R-:W-:Y:S01]  /*16360*/  VIADD R33, R7, 0x50 ;  /* 0x0000005007217836 */ /* 0x000fe20000000000 */
[----:B------:R-:W-:-:S04]  /*16370*/  LEA R43, R43, R36, 0x5 ;  /* 0x000000242b2b7211 */ /* 0x000fc800078e28ff */
[----:B------:R-:W-:-:S05]  /*16380*/  LEA R32, R14, R33, 0x18 ;  /* 0x000000210e207211 */ /* 0x000fca00078ec0ff */
[----:B------:R-:W-:-:S06]  /*16390*/  IMAD R43, R43, 0x2, R32 ;  /* 0x000000022b2b7824 */ /* 0x000fcc00078e0220 */
[----:B------:R-:W0:Y:S02]  /*163a0*/  LDS.U16 R43, [R43] ;  /* 0x000000002b2b7984 */ /* 0x000e240000000400 */
[----:B0-----:R-:W-:-:S07]  /*163b0*/  PRMT R32, R43, 0x7610, R32 ;  /* 0x000076102b207816 */ /* 0x001fce0000000020 */
.L_x_547:
[----:B------:R-:W-:Y:S05]  /*163c0*/  BSYNC.RECONVERGENT B4 ;  /* 0x0000000000047941 */ /* 0x000fea0003800200 */
.L_x_545:
[----:B-----5:R-:W-:-:S07]  /*163d0*/  HFMA2 R39, R32.H0_H0, R39.H0_H0, RZ.H0_H0 ;  /* 0x2000002720277231 */ /* 0x020fce00000408ff */
.L_x_544:
[----:B------:R-:W-:Y:S05]  /*163e0*/  BSYNC.RECONVERGENT B3 ;  /* 0x0000000000037941 */ /* 0x000fea0003800200 */
.L_x_543:
        /* <DEDUP_REMOVED lines=11> */
[----:B0-----:R-:W-:Y:S02]  /*164a0*/  @!P1 VIADD R33, R7, 0x50 ;  /* 0x0000005007219836 */ /* 0x001fe40000000000 */
        /* <DEDUP_REMOVED lines=11> */
.L_x_551:
[----:B------:R-:W-:Y:S05]  /*16560*/  BSYNC.RECONVERGENT B4 ;  /* 0x0000000000047941 */ /* 0x000fea0003800200 */
.L_x_550:
[----:B-----5:R-:W-:-:S07]  /*16570*/  HFMA2 R39, R33.H0_H0, R42.H0_H0, R39.H0_H0 ;  /* 0x2000002a21277231 */ /* 0x020fce0000040827 */
.L_x_549:
[----:B------:R-:W-:Y:S05]  /*16580*/  BSYNC.RECONVERGENT B3 ;  /* 0x0000000000037941 */ /* 0x000fea0003800200 */
.L_x_548:
        /* <DEDUP_REMOVED lines=22> */
.L_x_555:
[----:B------:R-:W-:Y:S05]  /*166f0*/  BSYNC.RECONVERGENT B4 ;  /* 0x0000000000047941 */ /* 0x000fea0003800200 */
.L_x_554:
[----:B-----5:R-:W-:-:S07]  /*16700*/  HFMA2 R39, R33.H0_H0, R38.H0_H0, R39.H0_H0 ;  /* 0x2000002621277231 */ /* 0x020fce0000040827 */
.L_x_553:
[----:B------:R-:W-:Y:S05]  /*16710*/  BSYNC.RECONVERGENT B3 ;  /* 0x0000000000037941 */ /* 0x000fea0003800200 */
.L_x_552:
        /* <DEDUP_REMOVED lines=9> */
[----:B0-----:R-:W-:Y:S01]  /*167b0*/  @!P0 IADD3 R33, PT, PT, R7, 0x50, RZ ;  /* 0x0000005007218810 */ /* 0x001fe20007ffe0ff */
        /* <DEDUP_REMOVED lines=11> */
.L_x_559:
[----:B------:R-:W-:Y:S05]  /*16870*/  BSYNC.RECONVERGENT B4 ;  /* 0x0000000000047941 */ /* 0x000fea0003800200 */
.L_x_558:
[----:B-----5:R-:W-:-:S07]  /*16880*/  HFMA2 R39, R32.H0_H0, R20.H0_H0, R39.H0_H0 ;  /* 0x2000001420277231 */ /* 0x020fce0000040827 */
.L_x_557:
[----:B------:R-:W-:Y:S05]  /*16890*/  BSYNC.RECONVERGENT B3 ;  /* 0x0000000000037941 */ /* 0x000fea0003800200 */
.L_x_556:
[----:B-----5:R-:W-:-:S07]  /*168a0*/  HFMA2 R9, R35.H0_H0, R39.H0_H0, R9.H0_H0 ;  /* 0x2000002723097231 */ /* 0x020fce0000040809 */
.L_x_542:
[----:B------:R-:W-:Y:S05]  /*168b0*/  BSYNC.RECONVERGENT B2 ;  /* 0x0000000000027941 */ /* 0x000fea0003800200 */
.L_x_541:
        /* <DEDUP_REMOVED lines=51> */
[----:B------:R-:W-:-:S05]  /*16bf0*/  IADD3 R44, PT, PT, R37, R43, RZ ;  /* 0x0000002b252c7210 */ /* 0x000fca0007ffe0ff */
[----:B------:R-:W-:-:S04]  /*16c00*/  IMAD R43, R44, 0x20, R25 ;  /* 0x000000202c2b7824 */ /* 0x000fc800078e0219 */
[----:B0-----:R-:W-:-:S06]  /*16c10*/  IMAD.WIDE R32, R43, 0x2, R32 ;  /* 0x000000022b207825 */ /* 0x001fcc00078e0220 */
[----:B------:R0:W5:Y:S01]  /*16c20*/  LDG.E.U16.CONSTANT R32, desc[UR6][R32.64] ;  /* 0x0000000620207981 */ /* 0x000162000c1e9500 */
[----:B------:R-:W-:Y:S05]  /*16c30*/  BRA `(.L_x_566) ;  /* 0x0000000000187947 */ /* 0x000fea0003800000 */
.L_x_565:
[----:B------:R-:W-:Y:S02]  /*16c40*/  VIADD R33, R7, 0x50 ;  /* 0x0000005007217836 */ /* 0x000fe40000000000 */
[----:B------:R-:W-:-:S03]  /*16c50*/  IMAD R43, R43, 0x20, R36 ;  /* 0x000000202b2b7824 */ /* 0x000fc600078e0224 */
[----:B------:R-:W-:-:S04]  /*16c60*/  LEA R32, R14, R33, 0x18 ;  /* 0x000000210e207211 */ /* 0x000fc800078ec0ff */
[----:B------:R-:W-:-:S06]  /*16c70*/  LEA R43, R43, R32, 0x1 ;  /* 0x000000202b2b7211 */ /* 0x000fcc00078e08ff */
[----:B------:R-:W0:Y:S02]  /*16c80*/  LDS.U16 R43, [R43] ;  /* 0x000000002b2b7984 */ /* 0x000e240000000400 */
[----:B0-----:R-:W-:-:S07]  /*16c90*/  PRMT R32, R43, 0x7610, R32 ;  /* 0x000076102b207816 */ /* 0x001fce0000000020 */
.L_x_566:
[----:B------:R-:W-:Y:S05]  /*16ca0*/  BSYNC.RECONVERGENT B4 ;  /* 0x0000000000047941 */ /* 0x000fea0003800200 */
.L_x_564:
[----:B-----5:R-:W-:-:S07]  /*16cb0*/  HFMA2 R39, R32.H0_H0, R39.H0_H0, RZ.H0_H0 ;  /* 0x2000002720277231 */ /* 0x020fce00000408ff */
.L_x_563:
[----:B------:R-:W-:Y:S05]  /*16cc0*/  BSYNC.RECONVERGENT B3 ;  /* 0x0000000000037941 */ /* 0x000fea0003800200 */
.L_x_562:
        /* <DEDUP_REMOVED lines=23> */
.L_x_570:
[----:B------:R-:W-:Y:S05]  /*16e40*/  BSYNC.RECONVERGENT B4 ;  /* 0x0000000000047941 */ /* 0x000fea0003800200 */
.L_x_569:
[----:B-----5:R-:W-:-:S07]  /*16e50*/  HFMA2 R39, R33.H0_H0, R42.H0_H0, R39.H0_H0 ;  /* 0x2000002a21277231 */ /* 0x020fce0000040827 */
.L_x_568:
[----:B------:R-:W-:Y:S05]  /*16e60*/  BSYNC.RECONVERGENT B3 ;  /* 0x0000000000037941 */ /* 0x000fea0003800200 */
.L_x_567:
        /* <DEDUP_REMOVED lines=22> */
.L_x_574:
[----:B------:R-:W-:Y:S05]  /*16fd0*/  BSYNC.RECONVERGENT B4 ;  /* 0x0000000000047941 */ /* 0x000fea0003800200 */
.L_x_573:
[----:B-----5:R-:W-:-:S07]  /*16fe0*/  HFMA2 R39, R33.H0_H0, R38.H0_H0, R39.H0_H0 ;  /* 0x2000002621277231 */ /* 0x020fce0000040827 */
.L_x_572:
[----:B------:R-:W-:Y:S05]  /*16ff0*/  BSYNC.RECONVERGENT B3 ;  /* 0x0000000000037941 */ /* 0x000fea0003800200 */
.L_x_571:
        /* <DEDUP_REMOVED lines=21> */
.L_x_578:
[----:B------:R-:W-:Y:S05]  /*17150*/  BSYNC.RECONVERGENT B4 ;  /* 0x0000000000047941 */ /* 0x000fea0003800200 */
.L_x_577:
[----:B-----5:R-:W-:-:S07]  /*17160*/  HFMA2 R39, R32.H0_H0, R20.H0_H0, R39.H0_H0 ;  /* 0x2000001420277231 */ /* 0x020fce0000040827 */
.L_x_576:
[----:B------:R-:W-:Y:S05]  /*17170*/  BSYNC.RECONVERGENT B3 ;  /* 0x0000000000037941 */ /* 0x000fea0003800200 */
.L_x_575:
[----:B-----5:R-:W-:-:S07]  /*17180*/  HFMA2 R9, R35.H0_H0, R39.H0_H0, R9.H0_H0 ;  /* 0x2000002723097231 */ /* 0x020fce0000040809 */
.L_x_561:
[----:B------:R-:W-:Y:S05]  /*17190*/  BSYNC.RECONVERGENT B2 ;  /* 0x0000000000027941 */ /* 0x000fea0003800200 */
.L_x_560:
[----:B------:R-:W2:Y:S04]  /*171a0*/  LDG.E.U16.CONSTANT R23, desc[UR6][R28.64+0x6e] ;  /* 0x00006e061c177981 */ /* 0x000ea8000c1e9500 */
[----:B------:R-:W3:Y:S01]  /*171b0*/  LDG.E.U16.CONSTANT R20, desc[UR6][R28.64+0x6c] ;  /* 0x00006c061c147981 */ /* 0x000ee2000c1e9500 */
[----:B0-----:R-:W-:Y:S01]  /*171c0*/  I2FP.F32.S32 R32, R22 ;  /* 0x0000001600207245 */ /* 0x001fe20000201400 */
[----:B------:R-:W-:Y:S01]  /*171d0*/  BSSY.RECONVERGENT B2, `(.L_x_579) ;  /* 0x000008a000027945 */ /* 0x000fe20003800200 */
[----:B------:R-:W-:Y:S02]  /*171e0*/  I2FP.F32.S32 R33, R21 ;  /* 0x0000001500217245 */ /* 0x000fe40000201400 */
[----:B------:R-:W-:Y:S01]  /*171f0*/  MOV R43, 0x3f000000 ;  /* 0x3f000000002b7802 */ /* 0x000fe20000000f00 */
        /* <DEDUP_REMOVED lines=50> */
.L_x_584:
[----:B------:R-:W-:Y:S02]  /*17520*/  VIADD R33, R7, 0x50 ;  /* 0x0000005007217836 */ /* 0x000fe40000000000 */
[----:B------:R-:W-:-:S03]  /*17530*/  IMAD R43, R43, 0x20, R36 ;  /* 0x000000202b2b7824 */ /* 0x000fc600078e0224 */
[----:B------:R-:W-:-:S05]  /*17540*/  LEA R32, R14, R33, 0x18 ;  /* 0x000000210e207211 */ /* 0x000fca00078ec0ff */
[----:B------:R-:W-:-:S06]  /*17550*/  IMAD R43, R43, 0x2, R32 ;  /* 0x000000022b2b7824 */ /* 0x000fcc00078e0220 */
[----:B------:R-:W0:Y:S02]  /*17560*/  LDS.U16 R43, [R43] ;  /* 0x000000002b2b7984 */ /* 0x000e240000000400 */
[----:B0-----:R-:W-:-:S07]  /*17570*/  PRMT R32, R43, 0x7610, R32 ;  /* 0x000076102b207816 */ /* 0x001fce0000000020 */
.L_x_585:
[----:B------:R-:W-:Y:S05]  /*17580*/  BSYNC.RECONVERGENT B4 ;  /* 0x0000000000047941 */ /* 0x000fea0003800200 */
.L_x_583:
[----:B-----5:R-:W-:-:S07]  /*17590*/  HFMA2 R39, R32.H0_H0, R39.H0_H0, RZ.H0_H0 ;  /* 0x2000002720277231 */ /* 0x020fce00000408ff */
.L_x_582:
[----:B------:R-:W-:Y:S05]  /*175a0*/  BSYNC.RECONVERGENT B3 ;  /* 0x0000000000037941 */ /* 0x000fea0003800200 */
.L_x_581:
        /* <DEDUP_REMOVED lines=23> */
.L_x_589:
[----:B------:R-:W-:Y:S05]  /*17720*/  BSYNC.RECONVERGENT B4 ;  /* 0x0000000000047941 */ /* 0x000fea0003800200 */
.L_x_588:
[----:B-----5:R-:W-:-:S07]  /*17730*/  HFMA2 R39, R33.H0_H0, R42.H0_H0, R39.H0_H0 ;  /* 0x2000002a21277231 */ /* 0x020fce0000040827 */
.L_x_587:
[----:B------:R-:W-:Y:S05]  /*17740*/  BSYNC.RECONVERGENT B3 ;  /* 0x0000000000037941 */ /* 0x000fea0003800200 */
.L_x_586:
        /* <DEDUP_REMOVED lines=22> */
.L_x_593:
[----:B------:R-:W-:Y:S05]  /*178b0*/  BSYNC.RECONVERGENT B4 ;  /* 0x0000000000047941 */ /* 0x000fea0003800200 */
.L_x_592:
[----:B-----5:R-:W-:-:S07]  /*178c0*/  HFMA2 R39, R33.H0_H0, R38.H0_H0, R39.H0_H0 ;  /* 0x2000002621277231 */ /* 0x020fce0000040827 */
.L_x_591:
[----:B------:R-:W-:Y:S05]  /*178d0*/  BSYNC.RECONVERGENT B3 ;  /* 0x0000000000037941 */ /* 0x000fea0003800200 */
.L_x_590:
        /* <DEDUP_REMOVED lines=21> */
.L_x_597:
[----:B------:R-:W-:Y:S05]  /*17a30*/  BSYNC.RECONVERGENT B4 ;  /* 0x0000000000047941 */ /* 0x000fea0003800200 */
.L_x_596:
[----:B-----5:R-:W-:-:S07]  /*17a40*/  HFMA2 R39, R32.H0_H0, R20.H0_H0, R39.H0_H0 ;  /* 0x2000001420277231 */ /* 0x020fce0000040827 */
.L_x_595:
[----:B------:R-:W-:Y:S05]  /*17a50*/  BSYNC.RECONVERGENT B3 ;  /* 0x0000000000037941 */ /* 0x000fea0003800200 */
.L_x_594:
[----:B-----5:R-:W-:-:S07]  /*17a60*/  HFMA2 R9, R35.H0_H0, R39.H0_H0, R9.H0_H0 ;  /* 0x2000002723097231 */ /* 0x020fce0000040809 */
.L_x_580:
[----:B------:R-:W-:Y:S05]  /*17a70*/  BSYNC.RECONVERGENT B2 ;  /* 0x0000000000027941 */ /* 0x000fea0003800200 */
.L_x_579:
        /* <DEDUP_REMOVED lines=56> */
.L_x_603:
[----:B------:R-:W-:Y:S01]  /*17e00*/  IADD3 R33, PT, PT, R7, 0x50, RZ ;  /* 0x0000005007217810 */ /* 0x000fe20007ffe0ff */
[----:B------:R-:W-:-:S03]  /*17e10*/  IMAD R43, R43, 0x20, R36 ;  /* 0x000000202b2b7824 */ /* 0x000fc600078e0224 */
[----:B------:R-:W-:-:S05]  /*17e20*/  LEA R32, R14, R33, 0x18 ;  /* 0x000000210e207211 */ /* 0x000fca00078ec0ff */
[----:B------:R-:W-:-:S06]  /*17e30*/  IMAD R43, R43, 0x2, R32 ;  /* 0x000000022b2b7824 */ /* 0x000fcc00078e0220 */
[----:B------:R-:W0:Y:S02]  /*17e40*/  LDS.U16 R43, [R43] ;  /* 0x000000002b2b7984 */ /* 0x000e240000000400 */
[----:B0-----:R-:W-:-:S07]  /*17e50*/  PRMT R32, R43, 0x7610, R32 ;  /* 0x000076102b207816 */ /* 0x001fce0000000020 */
.L_x_604:
[----:B------:R-:W-:Y:S05]  /*17e60*/  BSYNC.RECONVERGENT B4 ;  /* 0x0000000000047941 */ /* 0x000fea0003800200 */
.L_x_602:
[----:B-----5:R-:W-:-:S07]  /*17e70*/  HFMA2 R39, R32.H0_H0, R39.H0_H0, RZ.H0_H0 ;  /* 0x2000002720277231 */ /* 0x020fce00000408ff */
.L_x_601:
[----:B------:R-:W-:Y:S05]  /*17e80*/  BSYNC.RECONVERGENT B3 ;  /* 0x0000000000037941 */ /* 0x000fea0003800200 */
.L_x_600:
        /* <DEDUP_REMOVED lines=23> */
.L_x_608:
[----:B------:R-:W-:Y:S05]  /*18000*/  BSYNC.RECONVERGENT B4 ;  /* 0x0000000000047941 */ /* 0x000fea0003800200 */
.L_x_607:
[----:B-----5:R-:W-:-:S07]  /*18010*/  HFMA2 R39, R33.H0_H0, R42.H0_H0, R39.H0_H0 ;  /* 0x2000002a21277231 */ /* 0x020fce0000040827 */
.L_x_606:
[----:B------:R-:W-:Y:S05]  /*18020*/  BSYNC.RECONVERGENT B3 ;  /* 0x0000000000037941 */ /* 0x000fea0003800200 */
.L_x_605:
        /* <DEDUP_REMOVED lines=22> */
.L_x_612:
[----:B------:R-:W-:Y:S05]  /*18190*/  BSYNC.RECONVERGENT B4 ;  /* 0x0000000000047941 */ /* 0x000fea0003800200 */
.L_x_611:
[----:B-----5:R-:W-:-:S07]  /*181a0*/  HFMA2 R39, R33.H0_H0, R38.H0_H0, R39.H0_H0 ;  /* 0x2000002621277231 */ /* 0x020fce0000040827 */
.L_x_610:
[----:B------:R-:W-:Y:S05]  /*181b0*/  BSYNC.RECONVERGENT B3 ;  /* 0x0000000000037941 */ /* 0x000fea0003800200 */
.L_x_609:
        /* <DEDUP_REMOVED lines=21> */
.L_x_616:
[----:B------:R-:W-:Y:S05]  /*18310*/  BSYNC.RECONVERGENT B4 ;  /* 0x0000000000047941 */ /* 0x000fea0003800200 */
.L_x_615:
[----:B-----5:R-:W-:-:S07]  /*18320*/  HFMA2 R39, R32.H0_H0, R20.H0_H0, R39.H0_H0 ;  /* 0x2000001420277231 */ /* 0x020fce0000040827 */
.L_x_614:
[----:B------:R-:W-:Y:S05]  /*18330*/  BSYNC.RECONVERGENT B3 ;  /* 0x0000000000037941 */ /* 0x000fea0003800200 */
.L_x_613:
[----:B-----5:R-:W-:-:S07]  /*18340*/  HFMA2 R9, R35.H0_H0, R39.H0_H0, R9.H0_H0 ;  /* 0x2000002723097231 */ /* 0x020fce0000040809 */
.L_x_599:
[----:B------:R-:W-:Y:S05]  /*18350*/  BSYNC.RECONVERGENT B2 ;  /* 0x0000000000027941 */ /* 0x000fea0003800200 */
.L_x_598:
[----:B------:R-:W2:Y:S04]  /*18360*/  LDG.E.U16.CONSTANT R23, desc[UR6][R28.64+0x76] ;  /* 0x000076061c177981 */ /* 0x000ea8000c1e9500 */
[----:B------:R-:W3:Y:S01]  /*18370*/  LDG.E.U16.CONSTANT R20, desc[UR6][R28.64+0x74] ;  /* 0x000074061c147981 */ /* 0x000ee2000c1e9500 */
[----:B0-----:R-:W-:Y:S01]  /*18380*/  I2FP.F32.S32 R32, R22 ;  /* 0x0000001600207245 */ /* 0x001fe20000201400 */
[----:B------:R-:W-:Y:S01]  /*18390*/  IMAD.MOV.U32 R43, RZ, RZ, 0x3f000000 ;  /* 0x3f000000ff2b7424 */ /* 0x000fe200078e00ff */
[----:B------:R-:W-:Y:S01]  /*183a0*/  I2FP.F32.S32 R33, R21 ;  /* 0x0000001500217245 */ /* 0x000fe20000201400 */
        /* <DEDUP_REMOVED lines=51> */
.L_x_622:
[----:B------:R-:W-:Y:S01]  /*186e0*/  VIADD R33, R7, 0x50 ;  /* 0x0000005007217836 */ /* 0x000fe20000000000 */
[----:B------:R-:W-:-:S04]  /*186f0*/  LEA R43, R43, R36, 0x5 ;  /* 0x000000242b2b7211 */ /* 0x000fc800078e28ff */
[----:B------:R-:W-:-:S05]  /*18700*/  LEA R32, R14, R33, 0x18 ;  /* 0x000000210e207211 */ /* 0x000fca00078ec0ff */
[----:B------:R-:W-:-:S06]  /*18710*/  IMAD R43, R43, 0x2, R32 ;  /* 0x000000022b2b7824 */ /* 0x000fcc00078e0220 */
[----:B------:R-:W0:Y:S02]  /*18720*/  LDS.U16 R43, [R43] ;  /* 0x000000002b2b7984 */ /* 0x000e240000000400 */
[----:B0-----:R-:W-:-:S07]  /*18730*/  PRMT R32, R43, 0x7610, R32 ;  /* 0x000076102b207816 */ /* 0x001fce0000000020 */
.L_x_623:
[----:B------:R-:W-:Y:S05]  /*18740*/  BSYNC.RECONVERGENT B4 ;  /* 0x0000000000047941 */ /* 0x000fea0003800200 */
.L_x_621:
[----:B-----5:R-:W-:-:S07]  /*18750*/  HFMA2 R39, R32.H0_H0, R39.H0_H0, RZ.H0_H0 ;  /* 0x2000002720277231 */ /* 0x020fce00000408ff */
.L_x_620:
[----:B------:R-:W-:Y:S05]  /*18760*/  BSYNC.RECONVERGENT B3 ;  /* 0x0000000000037941 */ /* 0x000fea0003800200 */
.L_x_619:
        /* <DEDUP_REMOVED lines=23> */
.L_x_627:
[----:B------:R-:W-:Y:S05]  /*188e0*/  BSYNC.RECONVERGENT B4 ;  /* 0x0000000000047941 */ /* 0x000fea0003800200 */
.L_x_626:
[----:B-----5:R-:W-:-:S07]  /*188f0*/  HFMA2 R39, R33.H0_H0, R42.H0_H0, R39.H0_H0 ;  /* 0x2000002a21277231 */ /* 0x020fce0000040827 */
.L_x_625:
[----:B------:R-:W-:Y:S05]  /*18900*/  BSYNC.RECONVERGENT B3 ;  /* 0x0000000000037941 */ /* 0x000fea0003800200 */
.L_x_624:
        /* <DEDUP_REMOVED lines=22> */
.L_x_631:
[----:B------:R-:W-:Y:S05]  /*18a70*/  BSYNC.RECONVERGENT B4 ;  /* 0x0000000000047941 */ /* 0x000fea0003800200 */
.L_x_630:
[----:B-----5:R-:W-:-:S07]  /*18a80*/  HFMA2 R39, R33.H0_H0, R38.H0_H0, R39.H0_H0 ;  /* 0x2000002621277231 */ /* 0x020fce0000040827 */
.L_x_629:
[----:B------:R-:W-:Y:S05]  /*18a90*/  BSYNC.RECONVERGENT B3 ;  /* 0x0000000000037941 */ /* 0x000fea0003800200 */
.L_x_628:
        /* <DEDUP_REMOVED lines=21> */
.L_x_635:
[----:B------:R-:W-:Y:S05]  /*18bf0*/  BSYNC.RECONVERGENT B4 ;  /* 0x0000000000047941 */ /* 0x000fea0003800200 */
.L_x_634:
[----:B-----5:R-:W-:-:S07]  /*18c00*/  HFMA2 R39, R32.H0_H0, R20.H0_H0, R39.H0_H0 ;  /* 0x2000001420277231 */ /* 0x020fce0000040827 */
.L_x_633:
[----:B------:R-:W-:Y:S05]  /*18c10*/  BSYNC.RECONVERGENT B3 ;  /* 0x0000000000037941 */ /* 0x000fea0003800200 */
.L_x_632:
[----:B-----5:R-:W-:-:S07]  /*18c20*/  HFMA2 R9, R35.H0_H0, R39.H0_H0, R9.H0_H0 ;  /* 0x2000002723097231 */ /* 0x020fce0000040809 */
.L_x_618:
[----:B------:R-:W-:Y:S05]  /*18c30*/  BSYNC.RECONVERGENT B2 ;  /* 0x0000000000027941 */ /* 0x000fea0003800200 */
.L_x_617:
        /* <DEDUP_REMOVED lines=56> */
.L_x_641:
[----:B------:R-:W-:Y:S02]  /*18fc0*/  VIADD R33, R7, 0x50 ;  /* 0x0000005007217836 */ /* 0x000fe40000000000 */
[----:B------:R-:W-:-:S03]  /*18fd0*/  IMAD R43, R43, 0x20, R36 ;  /* 0x000000202b2b7824 */ /* 0x000fc600078e0224 */
[----:B------:R-:W-:-:S04]  /*18fe0*/  LEA R32, R14, R33, 0x18 ;  /* 0x000000210e207211 */ /* 0x000fc800078ec0ff */
[----:B------:R-:W-:-:S06]  /*18ff0*/  LEA R43, R43, R32, 0x1 ;  /* 0x000000202b2b7211 */ /* 0x000fcc00078e08ff */
[----:B------:R-:W0:Y:S02]  /*19000*/  LDS.U16 R43, [R43] ;  /* 0x000000002b2b7984 */ /* 0x000e240000000400 */
[----:B0-----:R-:W-:-:S07]  /*19010*/  PRMT R32, R43, 0x7610, R32 ;  /* 0x000076102b207816 */ /* 0x001fce0000000020 */
.L_x_642:
[----:B------:R-:W-:Y:S05]  /*19020*/  BSYNC.RECONVERGENT B4 ;  /* 0x0000000000047941 */ /* 0x000fea0003800200 */
.L_x_640:
[----:B-----5:R-:W-:-:S07]  /*19030*/  HFMA2 R39, R32.H0_H0, R39.H0_H0, RZ.H0_H0 ;  /* 0x2000002720277231 */ /* 0x020fce00000408ff */
.L_x_639:
[----:B------:R-:W-:Y:S05]  /*19040*/  BSYNC.RECONVERGENT B3 ;  /* 0x0000000000037941 */ /* 0x000fea0003800200 */
.L_x_638:
        /* <DEDUP_REMOVED lines=23> */
.L_x_646:
[----:B------:R-:W-:Y:S05]  /*191c0*/  BSYNC.RECONVERGENT B4 ;  /* 0x0000000000047941 */ /* 0x000fea0003800200 */
.L_x_645:
[----:B-----5:R-:W-:-:S07]  /*191d0*/  HFMA2 R39, R33.H0_H0, R42.H0_H0, R39.H0_H0 ;  /* 0x2000002a21277231 */ /* 0x020fce0000040827 */
.L_x_644:
[----:B------:R-:W-:Y:S05]  /*191e0*/  BSYNC.RECONVERGENT B3 ;  /* 0x0000000000037941 */ /* 0x000fea0003800200 */
.L_x_643:
        /* <DEDUP_REMOVED lines=22> */
.L_x_650:
[----:B------:R-:W-:Y:S05]  /*19350*/  BSYNC.RECONVERGENT B4 ;  /* 0x0000000000047941 */ /* 0x000fea0003800200 */
.L_x_649:
[----:B-----5:R-:W-:-:S07]  /*19360*/  HFMA2 R39, R33.H0_H0, R38.H0_H0, R39.H0_H0 ;  /* 0x2000002621277231 */ /* 0x020fce0000040827 */
.L_x_648:
[----:B------:R-:W-:Y:S05]  /*19370*/  BSYNC.RECONVERGENT B3 ;  /* 0x0000000000037941 */ /* 0x000fea0003800200 */
.L_x_647:
        /* <DEDUP_REMOVED lines=21> */
.L_x_654:
[----:B------:R-:W-:Y:S05]  /*194d0*/  BSYNC.RECONVERGENT B4 ;  /* 0x0000000000047941 */ /* 0x000fea0003800200 */
.L_x_653:
[----:B-----5:R-:W-:-:S07]  /*194e0*/  HFMA2 R39, R32.H0_H0, R20.H0_H0, R39.H0_H0 ;  /* 0x2000001420277231 */ /* 0x020fce0000040827 */
.L_x_652:
[----:B------:R-:W-:Y:S05]  /*194f0*/  BSYNC.RECONVERGENT B3 ;  /* 0x0000000000037941 */ /* 0x000fea0003800200 */
.L_x_651:
[----:B-----5:R-:W-:-:S07]  /*19500*/  HFMA2 R9, R35.H0_H0, R39.H0_H0, R9.H0_H0 ;  /* 0x2000002723097231 */ /* 0x020fce0000040809 */
.L_x_637:
[----:B------:R-:W-:Y:S05]  /*19510*/  BSYNC.RECONVERGENT B2 ;  /* 0x0000000000027941 */ /* 0x000fea0003800200 */
.L_x_636:
[----:B------:R-:W2:Y:S04]  /*19520*/  LDG.E.U16.CONSTANT R23, desc[UR6][R28.64+0x7e] ;  /* 0x00007e061c177981 */ /* 0x000ea8000c1e9500 */
[----:B------:R-:W3:Y:S01]  /*19530*/  LDG.E.U16.CONSTANT R20, desc[UR6][R28.64+0x7c] ;  /* 0x00007c061c147981 */ /* 0x000ee2000c1e9500 */
[----:B------:R-:W-:Y:S01]  /*19540*/  HFMA2 R43, -RZ, RZ, 1.75, 0 ;  /* 0x3f000000ff2b7431 */ /* 0x000fe200000001ff */
[----:B------:R-:W-:Y:S02]  /*19550*/  I2FP.F32.S32 R34, R22 ;  /* 0x0000001600227245 */ /* 0x000fe40000201400 */
[----:B0-----:R-:W-:Y:S01]  /*19560*/  I2FP.F32.S32 R32, R21 ;  /* 0x0000001500207245 */ /* 0x001fe20000201400 */
        /* <DEDUP_REMOVED lines=50> */
.L_x_659:
[----:B------:R-:W-:Y:S02]  /*19890*/  VIADD R33, R7, 0x50 ;  /* 0x0000005007217836 */ /* 0x000fe40000000000 */
[----:B------:R-:W-:-:S03]  /*198a0*/  IMAD R43, R43, 0x20, R36 ;  /* 0x000000202b2b7824 */ /* 0x000fc600078e0224 */
[----:B------:R-:W-:-:S05]  /*198b0*/  LEA R32, R14, R33, 0x18 ;  /* 0x000000210e207211 */ /* 0x000fca00078ec0ff */
[----:B------:R-:W-:-:S06]  /*198c0*/  IMAD R43, R43, 0x2, R32 ;  /* 0x000000022b2b7824 */ /* 0x000fcc00078e0220 */
[----:B------:R-:W0:Y:S02]  /*198d0*/  LDS.U16 R43, [R43] ;  /* 0x000000002b2b7984 */ /* 0x000e240000000400 */
[----:B0-----:R-:W-:-:S07]  /*198e0*/  PRMT R32, R43, 0x7610, R32 ;  /* 0x000076102b207816 */ /* 0x001fce0000000020 */
.L_x_660:
[----:B------:R-:W-:Y:S05]  /*198f0*/  BSYNC.RECONVERGENT B3 ;  /* 0x0000000000037941 */ /* 0x000fea0003800200 */
.L_x_658:
[----:B-----5:R-:W-:-:S07]  /*19900*/  HFMA2 R39, R32.H0_H0, R39.H0_H0, RZ.H0_H0 ;  /* 0x2000002720277231 */ /* 0x020fce00000408ff */
.L_x_657:
[----:B------:R-:W-:Y:S05]  /*19910*/  BSYNC.RECONVERGENT B2 ;  /* 0x0000000000027941 */ /* 0x000fea0003800200 */
.L_x_656:
        /* <DEDUP_REMOVED lines=23> */
.L_x_664:
[----:B------:R-:W-:Y:S05]  /*19a90*/  BSYNC.RECONVERGENT B3 ;  /* 0x0000000000037941 */ /* 0x000fea0003800200 */
.L_x_663:
[----:B-----5:R-:W-:-:S07]  /*19aa0*/  HFMA2 R39, R33.H0_H0, R42.H0_H0, R39.H0_H0 ;  /* 0x2000002a21277231 */ /* 0x020fce0000040827 */
.L_x_662:
[----:B------:R-:W-:Y:S05]  /*19ab0*/  BSYNC.RECONVERGENT B2 ;  /* 0x0000000000027941 */ /* 0x000fea0003800200 */
.L_x_661:
        /* <DEDUP_REMOVED lines=22> */
.L_x_668:
[----:B------:R-:W-:Y:S05]  /*19c20*/  BSYNC.RECONVERGENT B3 ;  /* 0x0000000000037941 */ /* 0x000fea0003800200 */
.L_x_667:
[----:B-----5:R-:W-:-:S07]  /*19c30*/  HFMA2 R39, R33.H0_H0, R38.H0_H0, R39.H0_H0 ;  /* 0x2000002621277231 */ /* 0x020fce0000040827 */
.L_x_666:
[----:B------:R-:W-:Y:S05]  /*19c40*/  BSYNC.RECONVERGENT B2 ;  /* 0x0000000000027941 */ /* 0x000fea0003800200 */
.L_x_665:
        /* <DEDUP_REMOVED lines=9> */
[----:B------:R-:W-:Y:S02]  /*19ce0*/  @!P0 VIADD R7, R7, 0x50 ;  /* 0x0000005007078836 */ /* 0x000fe40000000000 */
[----:B------:R-:W-:-:S03]  /*19cf0*/  @!P0 IMAD R36, R22, 0x20, R36 ;  /* 0x0000002016248824 */ /* 0x000fc600078e0224 */
[----:B------:R-:W-:-:S04]  /*19d00*/  @!P0 LEA R7, R14, R7, 0x18 ;  /* 0x000000070e078211 */ /* 0x000fc800078ec0ff */
[----:B------:R-:W-:-:S06]  /*19d10*/  @!P0 LEA R36, R36, R7, 0x1 ;  /* 0x0000000724248211 */ /* 0x000fcc00078e08ff */
[----:B------:R-:W1:Y:S02]  /*19d20*/  @!P0 LDS.U16 R36, [R36] ;  /* 0x0000000024248984 */ /* 0x000e640000000400 */
[----:B-1----:R-:W-:Y:S01]  /*19d30*/  @!P0 PRMT R7, R36, 0x7610, R7 ;  /* 0x0000761024078816 */ /* 0x002fe20000000007 */
[----:B------:R-:W-:Y:S06]  /*19d40*/  @!P0 BRA `(.L_x_672) ;  /* 0x0000000000148947 */ /* 0x000fec0003800000 */
[----:B------:R-:W1:Y:S01]  /*19d50*/  LDC.64 R6, c[0x0][0x380] ;  /* 0x0000e000ff067b82 */ /* 0x000e620000000a00 */
[----:B------:R-:W-:-:S04]  /*19d60*/  IMAD.IADD R14, R37, 0x1, R22 ;  /* 0x00000001250e7824 */ /* 0x000fc800078e0216 */
[----:B------:R-:W-:-:S04]  /*19d70*/  IMAD R21, R14, 0x20, R25 ;  /* 0x000000200e157824 */ /* 0x000fc800078e0219 */
[----:B-1----:R-:W-:-:S06]  /*19d80*/  IMAD.WIDE R6, R21, 0x2, R6 ;  /* 0x0000000215067825 */ /* 0x002fcc00078e0206 */
[----:B------:R1:W5:Y:S02]  /*19d90*/  LDG.E.U16.CONSTANT R7, desc[UR6][R6.64] ;  /* 0x0000000606077981 */ /* 0x000364000c1e9500 */
.L_x_672:
[----:B------:R-:W-:Y:S05]  /*19da0*/  BSYNC.RECONVERGENT B3 ;  /* 0x0000000000037941 */ /* 0x000fea0003800200 */
.L_x_671:
[----:B-----5:R-:W-:-:S07]  /*19db0*/  HFMA2 R39, R7.H0_H0, R20.H0_H0, R39.H0_H0 ;  /* 0x2000001407277231 */ /* 0x020fce0000040827 */
.L_x_670:
[----:B------:R-:W-:Y:S05]  /*19dc0*/  BSYNC.RECONVERGENT B2 ;  /* 0x0000000000027941 */ /* 0x000fea0003800200 */
.L_x_669:
[----:B-----5:R-:W-:Y:S01]  /*19dd0*/  HFMA2 R9, R35.H0_H0, R39.H0_H0, R9.H0_H0 ;  /* 0x2000002723097231 */ /* 0x020fe20000040809 */
[----:B------:R-:W-:Y:S06]  /*19de0*/  BRA `(.L_x_655) ;  /* 0x0000002000e47947 */ /* 0x000fec0003800000 */
.L_x_521:
[----:B------:R-:W2:Y:S04]  /*19df0*/  LDG.E.U16.CONSTANT R7, desc[UR6][R28.64+0x62] ;  /* 0x000062061c077981 */ /* 0x000ea8000c1e9500 */
[----:B------:R-:W3:Y:S01]  /*19e00*/  LDG.E.U16.CONSTANT R6, desc[UR6][R28.64+0x60] ;  /* 0x000060061c067981 */ /* 0x000ee2000c1e9500 */
[----:B------:R-:W-:Y:S01]  /*19e10*/  I2FP.F32.S32 R20, R22 ;  /* 0x0000001600147245 */ /* 0x000fe20000201400 */
        /* <DEDUP_REMOVED lines=16> */
[----:B------:R-:W0:Y:S01]  /*19f20*/  F2I.FLOOR.NTZ R45, R35 ;  /* 0x00000023002d7305 */ /* 0x000e220000207100 */
[----:B------:R-:W1:Y:S07]  /*19f30*/  LDC.64 R6, c[0x0][0x380] ;  /* 0x0000e000ff067b82 */ /* 0x000e6e0000000a00 */
[----:B------:R-:W2:Y:S01]  /*19f40*/  F2I.FLOOR.NTZ R40, R33 ;  /* 0x0000002100287305 */ /* 0x000ea20000207100 */
[C---:B0-----:R-:W-:Y:S02]  /*19f50*/  ISETP.GE.AND P0, PT, R45.reuse, R22, PT ;  /* 0x000000162d00720c */ /* 0x041fe40003f06270 */
[----:B------:R-:W-:-:S02]  /*19f60*/  ISETP.GE.AND P1, PT, R45, -0x1, PT ;  /* 0xffffffff2d00780c */ /* 0x000fc40003f26270 */
[C---:B------:R-:W-:Y:S02]  /*19f70*/  IADD3 R41, PT, PT, R45.reuse, 0x1, RZ ;  /* 0x000000012d297810 */ /* 0x040fe40007ffe0ff */
[----:B------:R-:W-:Y:S02]  /*19f80*/  ISETP.GE.AND P3, PT, R45, RZ, PT ;  /* 0x000000ff2d00720c */ /* 0x000fe40003f66270 */
[C---:B--2---:R-:W-:Y:S01]  /*19f90*/  LOP3.LUT R32, R40.reuse, R45, RZ, 0xfc, !PT ;  /* 0x0000002d28207212 */ /* 0x044fe200078efcff */
[CC--:B------:R-:W-:Y:S01]  /*19fa0*/  IMAD R34, R40.reuse, R22.reuse, R45 ;  /* 0x0000001628227224 */ /* 0x0c0fe200078e022d */
[C---:B------:R-:W-:Y:S01]  /*19fb0*/  ISETP.GE.OR P0, PT, R40.reuse, R21, P0 ;  /* 0x000000152800720c */ /* 0x040fe20000706670 */
[C---:B------:R-:W-:Y:S01]  /*19fc0*/  VIADD R42, R40.reuse, 0x1 ;  /* 0x00000001282a7836 */ /* 0x040fe20000000000 */
[----:B------:R-:W-:Y:S02]  /*19fd0*/  ISETP.LT.OR P1, PT, R40, RZ, !P1 ;  /* 0x000000ff2800720c */ /* 0x000fe40004f21670 */
[----:B------:R-:W-:-:S02]  /*19fe0*/  ISETP.GE.AND P2, PT, R41, R22, PT ;  /* 0x000000162900720c */ /* 0x000fc40003f46270 */
[----:B------:R-:W-:Y:S02]  /*19ff0*/  ISETP.LT.OR P3, PT, R40, -0x1, !P3 ;  /* 0xffffffff2800780c */ /* 0x000fe40005f61670 */
[----:B------:R-:W-:Y:S02]  /*1a000*/  I2FP.F32.S32 R38, R40 ;  /* 0x0000002800267245 */ /* 0x000fe40000201400 */
[----:B------:R-:W-:Y:S01]  /*1a010*/  ISETP.LT.OR P0, PT, R32, RZ, P0 ;  /* 0x000000ff2000720c */ /* 0x000fe20000701670 */
[----:B------:R-:W-:Y:S01]  /*1a020*/  IMAD.IADD R32, R37, 0x1, R34 ;  /* 0x0000000125207824 */ /* 0x000fe200078e0222 */
[-C--:B------:R-:W-:Y:S01]  /*1a030*/  ISETP.GE.OR P1, PT, R40, R21.reuse, P1 ;  /* 0x000000152800720c */ /* 0x080fe20000f26670 */
[----:B------:R-:W-:Y:S01]  /*1a040*/  FADD R38, R33, -R38 ;  /* 0x8000002621267221 */ /* 0x000fe20000000000 */
[-C--:B------:R-:W-:Y:S01]  /*1a050*/  ISETP.GE.OR P3, PT, R42, R21.reuse, P3 ;  /* 0x000000152a00720c */ /* 0x080fe20001f66670 */
[----:B------:R-:W-:Y:S01]  /*1a060*/  IMAD R33, R32, 0x20, R25 ;  /* 0x0000002020217824 */ /* 0x000fe200078e0219 */
[C---:B------:R-:W-:Y:S01]  /*1a070*/  ISETP.GE.OR P2, PT, R42.reuse, R21, P2 ;  /* 0x000000152a00720c */ /* 0x040fe20001746670 */
[-C--:B------:R-:W-:Y:S01]  /*1a080*/  IMAD R42, R42, R22.reuse, R45 ;  /* 0x000000162a2a7224 */ /* 0x080fe200078e022d */
[----:B------:R-:W-:Y:S01]  /*1a090*/  ISETP.GE.OR P1, PT, R41, R22, P1 ;  /* 0x000000162900720c */ /* 0x000fe20000f26670 */
[----:B-1----:R-:W-:Y:S01]  /*1a0a0*/  IMAD.WIDE R32, R33, 0x2, R6 ;  /* 0x0000000221207825 */ /* 0x002fe200078e0206 */
[----:B------:R-:W-:-:S03]  /*1a0b0*/  VIMNMX R40, PT, PT, R40, R45, PT ;  /* 0x0000002d28287248 */ /* 0x000fc60003fe0100 */
[----:B------:R-:W-:Y:S01]  /*1a0c0*/  FADD R34, -R38, 1 ;  /* 0x3f80000026227421 */ /* 0x000fe20000000100 */
[----:B------:R-:W-:Y:S02]  /*1a0d0*/  IADD3 R42, PT, PT, R37, R42, RZ ;  /* 0x0000002a252a7210 */ /* 0x000fe40007ffe0ff */
[----:B------:R-:W-:Y:S01]  /*1a0e0*/  ISETP.GE.OR P3, PT, R45, R22, P3 ;  /* 0x000000162d00720c */ /* 0x000fe20001f66670 */
[----:B------:R-:W2:Y:S01]  /*1a0f0*/  @!P0 LDG.E.U16.CONSTANT R41, desc[UR6][R32.64] ;  /* 0x0000000620298981 */ /* 0x000ea2000c1e9500 */
[----:B------:R-:W-:Y:S01]  /*1a100*/  I2FP.F32.S32 R39, R45 ;  /* 0x0000002d00277245 */ /* 0x000fe20000201400 */
[----:B------:R-:W-:Y:S01]  /*1a110*/  IMAD R45, R42, 0x20, R25 ;  /* 0x000000202a2d7824 */ /* 0x000fe200078e0219 */
[----:B------:R-:W-:-:S03]  /*1a120*/  ISETP.LT.OR P2, PT, R40, -0x1, P2 ;  /* 0xffffffff2800780c */ /* 0x000fc60001741670 */
[----:B------:R-:W-:Y:S01]  /*1a130*/  IMAD.WIDE R6, R45, 0x2, R6 ;  /* 0x000000022d067825 */ /* 0x000fe200078e0206 */
[----:B------:R-:W3:Y:S03]  /*1a140*/  @!P1 LDG.E.U16.CONSTANT R43, desc[UR6][R32.64+0x40] ;  /* 0x00004006202b9981 */ /* 0x000ee6000c1e9500 */
[----:B------:R-:W-:-:S04]  /*1a150*/  FADD R39, R35, -R39 ;  /* 0x8000002723277221 */ /* 0x000fc80000000000 */
[C---:B------:R-:W-:Y:S02]  /*1a160*/  FADD R35, -R39.reuse, 1 ;  /* 0x3f80000027237421 */ /* 0x040fe40000000100 */
[----:B------:R-:W4:Y:S02]  /*1a170*/  @!P2 LDG.E.U16.CONSTANT R45, desc[UR6][R6.64+0x40] ;  /* 0x00004006062da981 */ /* 0x000f24000c1e9500 */
[-C--:B------:R-:W-:Y:S02]  /*1a180*/  FMUL R36, R34, R35.reuse ;  /* 0x0000002322247220 */ /* 0x080fe40000400000 */
[----:B------:R0:W5:Y:S04]  /*1a190*/  @!P3 LDG.E.U16.CONSTANT R33, desc[UR6][R6.64] ;  /* 0x000000060621b981 */ /* 0x000168000c1e9500 */
[----:B------:R-:W4:Y:S01]  /*1a1a0*/  LDG.E.U16.CONSTANT R32, desc[UR6][R30.64+0x30] ;  /* 0x000030061e207981 */ /* 0x000f22000c1e9500 */
[----:B------:R-:W-:Y:S01]  /*1a1b0*/  FMUL R34, R39, R34 ;  /* 0x0000002227227220 */ /* 0x000fe20000400000 */
[----:B------:R-:W-:Y:S01]  /*1a1c0*/  F2FP.F16.F32.PACK_AB R36, RZ, R36 ;  /* 0x00000024ff24723e */ /* 0x000fe200000000ff */
[----:B------:R-:W-:-:S03]  /*1a1d0*/  FMUL R35, R38, R35 ;  /* 0x0000002326237220 */ /* 0x000fc60000400000 */
[----:B------:R-:W-:Y:S02]  /*1a1e0*/  F2FP.F16.F32.PACK_AB R34, RZ, R34 ;  /* 0x00000022ff22723e */ /* 0x000fe400000000ff */
[----:B0-----:R-:W-:Y:S01]  /*1a1f0*/  PRMT R7, RZ, 0x7610, R7 ;  /* 0x00007610ff077816 */ /* 0x001fe20000000007 */
        /* <DEDUP_REMOVED lines=8> */
.L_x_674:
[----:B------:R-:W-:Y:S05]  /*1a280*/  BSYNC.RECONVERGENT B2 ;  /* 0x0000000000027941 */ /* 0x000fea0003800200 */
.L_x_673:
        /* <DEDUP_REMOVED lines=27> */
[C---:B------:R-:W-:Y:S01]  /*1a440*/  ISETP.LT.OR P1, PT, R40.reuse, RZ, !P1 ;  /* 0x000000ff2800720c */ /* 0x040fe20004f21670 */
[----:B------:R-:W-:Y:S01]  /*1a450*/  VIADD R42, R40, 0x1 ;  /* 0x00000001282a7836 */ /* 0x000fe20000000000 */
[----:B------:R-:W-:-:S02]  /*1a460*/  I2FP.F32.S32 R38, R40 ;  /* 0x0000002800267245 */ /* 0x000fc40000201400 */
[----:B------:R-:W-:Y:S01]  /*1a470*/  ISETP.LT.OR P0, PT, R32, RZ, P0 ;  /* 0x000000ff2000720c */ /* 0x000fe20000701670 */
[----:B------:R-:W-:Y:S01]  /*1a480*/  IMAD.IADD R32, R37, 0x1, R34 ;  /* 0x0000000125207824 */ /* 0x000fe200078e0222 */
[C---:B------:R-:W-:Y:S01]  /*1a490*/  ISETP.LT.OR P3, PT, R40.reuse, -0x1, !P3 ;  /* 0xffffffff2800780c */ /* 0x040fe20005f61670 */
[----:B------:R-:W-:Y:S01]  /*1a4a0*/  FADD R38, R33, -R38 ;  /* 0x8000002621267221 */ /* 0x000fe20000000000 */
[----:B------:R-:W-:Y:S02]  /*1a4b0*/  ISETP.GE.OR P1, PT, R40, R21, P1 ;  /* 0x000000152800720c */ /* 0x000fe40000f26670 */
[----:B------:R-:W-:Y:S01]  /*1a4c0*/  LEA R33, R32, R25, 0x5 ;  /* 0x0000001920217211 */ /* 0x000fe200078e28ff */
[----:B------:R-:W-:Y:S01]  /*1a4d0*/  FADD R34, -R38, 1 ;  /* 0x3f80000026227421 */ /* 0x000fe20000000100 */
[CC--:B------:R-:W-:Y:S02]  /*1a4e0*/  ISETP.GE.OR P3, PT, R42.reuse, R21.reuse, P3 ;  /* 0x000000152a00720c */ /* 0x0c0fe40001f66670 */
[C---:B------:R-:W-:Y:S01]  /*1a4f0*/  ISETP.GE.OR P2, PT, R42.reuse, R21, P2 ;  /* 0x000000152a00720c */ /* 0x040fe20001746670 */
[-C--:B------:R-:W-:Y:S01]  /*1a500*/  IMAD R42, R42, R22.reuse, R45 ;  /* 0x000000162a2a7224 */ /* 0x080fe200078e022d */
[----:B------:R-:W-:Y:S01]  /*1a510*/  ISETP.GE.OR P1, PT, R41, R22, P1 ;  /* 0x000000162900720c */ /* 0x000fe20000f26670 */
[----:B-1----:R-:W-:Y:S01]  /*1a520*/  IMAD.WIDE R32, R33, 0x2, R6 ;  /* 0x0000000221207825 */ /* 0x002fe200078e0206 */
[----:B------:R-:W-:-:S02]  /*1a530*/  VIMNMX R40, PT, PT, R40, R45, PT ;  /* 0x0000002d28287248 */ /* 0x000fc40003fe0100 */
[----:B------:R-:W-:Y:S01]  /*1a540*/  ISETP.GE.OR P3, PT, R45, R22, P3 ;  /* 0x000000162d00720c */ /* 0x000fe20001f66670 */
[----:B------:R-:W-:Y:S01]  /*1a550*/  IMAD.IADD R42, R37, 0x1, R42 ;  /* 0x00000001252a7824 */ /* 0x000fe200078e022a */
[----:B------:R-:W-:Y:S01]  /*1a560*/  I2FP.F32.S32 R39, R45 ;  /* 0x0000002d00277245 */ /* 0x000fe20000201400 */
[----:B------:R-:W2:Y:S01]  /*1a570*/  @!P0 LDG.E.U16.CONSTANT R41, desc[UR6][R32.64] ;  /* 0x0000000620298981 */ /* 0x000ea2000c1e9500 */
[----:B------:R-:W-:Y:S01]  /*1a580*/  ISETP.LT.OR P2, PT, R40, -0x1, P2 ;  /* 0xffffffff2800780c */ /* 0x000fe20001741670 */
[----:B------:R-:W-:Y:S02]  /*1a590*/  IMAD R45, R42, 0x20, R25 ;  /* 0x000000202a2d7824 */ /* 0x000fe400078e0219 */
[----:B------:R-:W-:Y:S02]  /*1a5a0*/  FADD R39, R35, -R39 ;  /* 0x8000002723277221 */ /* 0x000fe40000000000 */
[----:B------:R-:W-:Y:S01]  /*1a5b0*/  IMAD.WIDE R6, R45, 0x2, R6 ;  /* 0x000000022d067825 */ /* 0x000fe200078e0206 */
[----:B------:R-:W3:Y:S03]  /*1a5c0*/  @!P1 LDG.E.U16.CONSTANT R43, desc[UR6][R32.64+0x40] ;  /* 0x00004006202b9981 */ /* 0x000ee6000c1e9500 */
[----:B------:R-:W-:-:S04]  /*1a5d0*/  FADD R35, -R39, 1 ;  /* 0x3f80000027237421 */ /* 0x000fc80000000100 */
[-C--:B------:R-:W-:Y:S01]  /*1a5e0*/  FMUL R36, R34, R35.reuse ;  /* 0x0000002322247220 */ /* 0x080fe20000400000 */
[----:B------:R-:W4:Y:S04]  /*1a5f0*/  @!P2 LDG.E.U16.CONSTANT R45, desc[UR6][R6.64+0x40] ;  /* 0x00004006062da981 */ /* 0x000f28000c1e9500 */
        /* <DEDUP_REMOVED lines=15> */
.L_x_676:
[----:B------:R-:W-:Y:S05]  /*1a6f0*/  BSYNC.RECONVERGENT B2 ;  /* 0x0000000000027941 */ /* 0x000fea0003800200 */
.L_x_675:
        /* <DEDUP_REMOVED lines=70> */
.L_x_678:
[----:B------:R-:W-:Y:S05]  /*1ab60*/  BSYNC.RECONVERGENT B2 ;  /* 0x0000000000027941 */ /* 0x000fea0003800200 */
.L_x_677:
        /* <DEDUP_REMOVED lines=70> */
.L_x_680:
[----:B------:R-:W-:Y:S05]  /*1afd0*/  BSYNC.RECONVERGENT B2 ;  /* 0x0000000000027941 */ /* 0x000fea0003800200 */
.L_x_679:
        /* <DEDUP_REMOVED lines=70> */
.L_x_682:
[----:B------:R-:W-:Y:S05]  /*1b440*/  BSYNC.RECONVERGENT B2 ;  /* 0x0000000000027941 */ /* 0x000fea0003800200 */
.L_x_681:
        /* <DEDUP_REMOVED lines=70> */
.L_x_684:
[----:B------:R-:W-:Y:S05]  /*1b8b0*/  BSYNC.RECONVERGENT B2 ;  /* 0x0000000000027941 */ /* 0x000fea0003800200 */
.L_x_683:
[----:B------:R-:W2:Y:S04]  /*1b8c0*/  LDG.E.U16.CONSTANT R7, desc[UR6][R28.64+0x7a] ;  /* 0x00007a061c077981 */ /* 0x000ea8000c1e9500 */
[----:B------:R-:W3:Y:S04]  /*1b8d0*/  LDG.E.U16.CONSTANT R33, desc[UR6][R28.64+0x7e] ;  /* 0x00007e061c217981 */ /* 0x000ee8000c1e9500 */
[----:B------:R-:W4:Y:S04]  /*1b8e0*/  LDG.E.U16.CONSTANT R6, desc[UR6][R28.64+0x78] ;  /* 0x000078061c067981 */ /* 0x000f28000c1e9500 */
[----:B------:R-:W5:Y:S01]  /*1b8f0*/  LDG.E.U16.CONSTANT R32, desc[UR6][R28.64+0x7c] ;  /* 0x00007c061c207981 */ /* 0x000f62000c1e9500 */
[----:B------:R-:W-:Y:S01]  /*1b900*/  BSSY.RECONVERGENT B2, `(.L_x_685) ;  /* 0x0000050000027945 */ /* 0x000fe20003800200 */
[----:B--2---:R-:W-:-:S02]  /*1b910*/  HADD2.F32 R7, -RZ, R7.H0_H0 ;  /* 0x20000007ff077230 */ /* 0x004fc40000004100 */
[----:B---3--:R-:W-:-:S03]  /*1b920*/  HADD2.F32 R33, -RZ, R33.H0_H0 ;  /* 0x20000021ff217230 */ /* 0x008fc60000004100 */
[----:B------:R-:W-:Y:S01]  /*1b930*/  FADD R7, R7, 1 ;  /* 0x3f80000007077421 */ /* 0x000fe20000000000 */
[----:B----4-:R-:W-:Y:S02]  /*1b940*/  HADD2.F32 R6, -RZ, R6.H0_H0 ;  /* 0x20000006ff067230 */ /* 0x010fe40000004100 */
[----:B------:R-:W-:Y:S01]  /*1b950*/  FADD R33, R33, 1 ;  /* 0x3f80000021217421 */ /* 0x000fe20000000000 */
[----:B------:R-:W-:Y:S01]  /*1b960*/  FMUL R39, R20, R7 ;  /* 0x0000000714277220 */ /* 0x000fe20000400000 */
[----:B-----5:R-:W-:Y:S02]  /*1b970*/  HADD2.F32 R32, -RZ, R32.H0_H0 ;  /* 0x20000020ff207230 */ /* 0x020fe40000004100 */
[----:B------:R-:W-:Y:S01]  /*1b980*/  FADD R6, R6, 1 ;  /* 0x3f80000006067421 */ /* 0x000fe20000000000 */
[----:B------:R-:W-:Y:S01]  /*1b990*/  FMUL R35, R20, R33 ;  /* 0x0000002114237220 */ /* 0x000fe20000400000 */
[----:B------:R-:W-:Y:S01]  /*1b9a0*/  FFMA R39, R39, R14, -0.5 ;  /* 0xbf00000027277423 */ /* 0x000fe2000000000e */
[----:B------:R-:W-:Y:S01]  /*1b9b0*/  FADD R32, R32, 1 ;  /* 0x3f80000020207421 */ /* 0x000fe20000000000 */
[----:B------:R-:W-:Y:S01]  /*1b9c0*/  FMUL R7, R23, R6 ;  /* 0x0000000617077220 */ /* 0x000fe20000400000 */
[----:B------:R-:W-:-:S02]  /*1b9d0*/  FFMA R35, R35, R14, -0.5 ;  /* 0xbf00000023237423 */ /* 0x000fc4000000000e */
[----:B------:R-:W-:Y:S01]  /*1b9e0*/  FSETP.GT.AND P0, PT, R39, -1, PT ;  /* 0xbf8000002700780b */ /* 0x000fe20003f04000 */
[----:B------:R-:W-:Y:S01]  /*1b9f0*/  FMUL R33, R23, R32 ;  /* 0x0000002017217220 */ /* 0x000fe20000400000 */
[-C--:B------:R-:W-:Y:S01]  /*1ba00*/  FFMA R34, R7, R14.reuse, -0.5 ;  /* 0xbf00000007227423 */ /* 0x080fe2000000000e */
[----:B------:R-:W-:Y:S02]  /*1ba10*/  FSETP.GT.AND P1, PT, R35, -1, PT ;  /* 0xbf8000002300780b */ /* 0x000fe40003f24000 */
        /* <DEDUP_REMOVED lines=19> */
[C---:B------:R-:W-:Y:S01]  /*1bb50*/  ISETP.LT.OR P2, PT, R38.reuse, RZ, !P2 ;  /* 0x000000ff2600720c */ /* 0x040fe20005741670 */
[----:B------:R-:W-:Y:S01]  /*1bb60*/  IMAD.IADD R20, R37, 0x1, R20 ;  /* 0x0000000125147824 */ /* 0x000fe200078e0214 */
[----:B------:R-:W-:-:S02]  /*1bb70*/  ISETP.LT.OR P3, PT, R38, -0x1, !P3 ;  /* 0xffffffff2600780c */ /* 0x000fc40005f61670 */
[-C--:B------:R-:W-:Y:S02]  /*1bb80*/  ISETP.GE.AND P5, PT, R23, R22.reuse, PT ;  /* 0x000000161700720c */ /* 0x080fe40003fa6270 */
[----:B------:R-:W-:Y:S01]  /*1bb90*/  ISETP.LT.OR P1, PT, R6, RZ, P1 ;  /* 0x000000ff0600720c */ /* 0x000fe20000f21670 */
[CC--:B------:R-:W-:Y:S01]  /*1bba0*/  IMAD R6, R7.reuse, R22.reuse, R36 ;  /* 0x0000001607067224 */ /* 0x0c0fe200078e0224 */
[-C--:B------:R-:W-:Y:S02]  /*1bbb0*/  ISETP.GE.OR P2, PT, R38, R21.reuse, P2 ;  /* 0x000000152600720c */ /* 0x080fe40001746670 */
[CC--:B------:R-:W-:Y:S02]  /*1bbc0*/  ISETP.GE.OR P3, PT, R7.reuse, R21.reuse, P3 ;  /* 0x000000150700720c */ /* 0x0c0fe40001f66670 */
[----:B------:R-:W-:Y:S01]  /*1bbd0*/  ISETP.GE.OR P5, PT, R7, R21, P5 ;  /* 0x000000150700720c */ /* 0x000fe20002fa6670 */
[----:B------:R-:W-:Y:S01]  /*1bbe0*/  IMAD R7, R20, 0x20, R25 ;  /* 0x0000002014077824 */ /* 0x000fe200078e0219 */
[----:B------:R-:W-:-:S02]  /*1bbf0*/  ISETP.GE.OR P2, PT, R23, R22, P2 ;  /* 0x000000161700720c */ /* 0x000fc40001746670 */
[----:B------:R-:W-:Y:S02]  /*1bc00*/  VIMNMX R23, PT, PT, R38, R36, PT ;  /* 0x0000002426177248 */ /* 0x000fe40003fe0100 */
        /* <DEDUP_REMOVED lines=17> */
[----:B------:R-:W-:Y:S01]  /*1bd20*/  FMUL R40, R36, R38 ;  /* 0x0000002624287220 */ /* 0x000fe20000400000 */
        /* <DEDUP_REMOVED lines=13> */
.L_x_686:
[----:B------:R-:W-:Y:S05]  /*1be00*/  BSYNC.RECONVERGENT B2 ;  /* 0x0000000000027941 */ /* 0x000fea0003800200 */
.L_x_685:
        /* <DEDUP_REMOVED lines=10> */
[C---:B------:R-:W-:Y:S01]  /*1beb0*/  VIADD R36, R32.reuse, 0x1 ;  /* 0x0000000120247836 */ /* 0x040fe20000000000 */
[CC--:B------:R-:W-:Y:S02]  /*1bec0*/  ISETP.GE.OR P0, PT, R32.reuse, R21.reuse, P0 ;  /* 0x000000152000720c */ /* 0x0c0fe40000706670 */
[----:B------:R-:W-:Y:S01]  /*1bed0*/  ISETP.LT.OR P2, PT, R32, RZ, !P2 ;  /* 0x000000ff2000720c */ /* 0x000fe20005741670 */
[-CC-:B------:R-:W-:Y:S01]  /*1bee0*/  IMAD R34, R36, R22.reuse, R33.reuse ;  /* 0x0000001624227224 */ /* 0x180fe200078e0221 */
[----:B------:R-:W-:Y:S01]  /*1bef0*/  ISETP.LT.OR P0, PT, R20, RZ, P0 ;  /* 0x000000ff1400720c */ /* 0x000fe20000701670 */
[C---:B------:R-:W-:Y:S01]  /*1bf00*/  IMAD R20, R32.reuse, R22, R33 ;  /* 0x0000001620147224 */ /* 0x040fe200078e0221 */
[C---:B------:R-:W-:Y:S01]  /*1bf10*/  ISETP.LT.OR P1, PT, R32.reuse, -0x1, !P1 ;  /* 0xffffffff2000780c */ /* 0x040fe20004f21670 */
[----:B------:R-:W-:Y:S01]  /*1bf20*/  IMAD.IADD R34, R37, 0x1, R34 ;  /* 0x0000000125227824 */ /* 0x000fe200078e0222 */
[----:B------:R-:W-:-:S02]  /*1bf30*/  ISETP.GE.OR P2, PT, R32, R21, P2 ;  /* 0x000000152000720c */ /* 0x000fc40001746670 */
[----:B------:R-:W-:Y:S01]  /*1bf40*/  IADD3 R20, PT, PT, R37, R20, RZ ;  /* 0x0000001425147210 */ /* 0x000fe20007ffe0ff */
[--C-:B------:R-:W-:Y:S01]  /*1bf50*/  IMAD R37, R34, 0x20, R25.reuse ;  /* 0x0000002022257824 */ /* 0x100fe200078e0219 */
[CC--:B------:R-:W-:Y:S02]  /*1bf60*/  ISETP.GE.OR P1, PT, R36.reuse, R21.reuse, P1 ;  /* 0x000000152400720c */ /* 0x0c0fe40000f26670 */
[----:B------:R-:W-:Y:S01]  /*1bf70*/  ISETP.GE.OR P3, PT, R36, R21, P3 ;  /* 0x000000152400720c */ /* 0x000fe20001f66670 */
[----:B------:R-:W-:Y:S01]  /*1bf80*/  IMAD R21, R20, 0x20, R25 ;  /* 0x0000002014157824 */ /* 0x000fe200078e0219 */
[-C--:B------:R-:W-:Y:S02]  /*1bf90*/  ISETP.GE.OR P2, PT, R23, R22.reuse, P2 ;  /* 0x000000161700720c */ /* 0x080fe40001746670 */
[----:B------:R-:W-:Y:S01]  /*1bfa0*/  ISETP.GE.OR P1, PT, R33, R22, P1 ;  /* 0x000000162100720c */ /* 0x000fe20000f26670 */
[----:B-1----:R-:W-:Y:S01]  /*1bfb0*/  IMAD.WIDE R20, R21, 0x2, R6 ;  /* 0x0000000215147825 */ /* 0x002fe200078e0206 */
[----:B------:R-:W-:-:S04]  /*1bfc0*/  VIMNMX R22, PT, PT, R32, R33, PT ;  /* 0x0000002120167248 */ /* 0x000fc80003fe0100 */
[----:B------:R-:W-:Y:S01]  /*1bfd0*/  ISETP.LT.OR P3, PT, R22, -0x1, P3 ;  /* 0xffffffff1600780c */ /* 0x000fe20001f61670 */
[----:B------:R-:W2:Y:S01]  /*1bfe0*/  @!P0 LDG.E.U16.CONSTANT R23, desc[UR6][R20.64] ;  /* 0x0000000614178981 */ /* 0x000ea2000c1e9500 */
[----:B------:R-:W-:-:S03]  /*1bff0*/  IMAD.WIDE R6, R37, 0x2, R6 ;  /* 0x0000000225067825 */ /* 0x000fc600078e0206 */
[----:B------:R-:W3:Y:S04]  /*1c000*/  @!P2 LDG.E.U16.CONSTANT R37, desc[UR6][R20.64+0x40] ;  /* 0x000040061425a981 */ /* 0x000ee8000c1e9500 */
[----:B------:R-:W4:Y:S04]  /*1c010*/  @!P1 LDG.E.U16.CONSTANT R39, desc[UR6][R6.64] ;  /* 0x0000000606279981 */ /* 0x000f28000c1e9500 */
[----:B------:R0:W5:Y:S04]  /*1c020*/  @!P3 LDG.E.U16.CONSTANT R41, desc[UR6][R6.64+0x40] ;  /* 0x000040060629b981 */ /* 0x000168000c1e9500 */
[----:B------:R-:W5:Y:S01]  /*1c030*/  LDG.E.U16.CONSTANT R22, desc[UR6][R30.64+0x3e] ;  /* 0x00003e061e167981 */ /* 0x000f62000c1e9500 */
[----:B------:R-:W-:-:S02]  /*1c040*/  I2FP.F32.S32 R43, R32 ;  /* 0x00000020002b7245 */ /* 0x000fc40000201400 */
[----:B------:R-:W-:-:S03]  /*1c050*/  I2FP.F32.S32 R32, R33 ;  /* 0x0000002100207245 */ /* 0x000fc60000201400 */
[----:B------:R-:W-:Y:S01]  /*1c060*/  FADD R43, R14, -R43 ;  /* 0x8000002b0e2b7221 */ /* 0x000fe20000000000 */
[----:B0-----:R-:W-:Y:S01]  /*1c070*/  PRMT R6, RZ, 0x7610, R6 ;  /* 0x00007610ff067816 */ /* 0x001fe20000000006 */
[----:B------:R-:W-:Y:S02]  /*1c080*/  FADD R32, R35, -R32 ;  /* 0x8000002023207221 */ /* 0x000fe40000000000 */
[----:B------:R-:W-:Y:S02]  /*1c090*/  FADD R33, -R43, 1 ;  /* 0x3f8000002b217421 */ /* 0x000fe40000000100 */
[----:B------:R-:W-:-:S04]  /*1c0a0*/  FADD R14, -R32, 1 ;  /* 0x3f800000200e7421 */ /* 0x000fc80000000100 */
[-C--:B------:R-:W-:Y:S01]  /*1c0b0*/  FMUL R34, R33, R14.reuse ;  /* 0x0000000e21227220 */ /* 0x080fe20000400000 */
[----:B------:R-:W-:Y:S01]  /*1c0c0*/  FMUL R33, R32, R33 ;  /* 0x0000002120217220 */ /* 0x000fe20000400000 */
[C---:B------:R-:W-:Y:S01]  /*1c0d0*/  FMUL R14, R43.reuse, R14 ;  /* 0x0000000e2b0e7220 */ /* 0x040fe20000400000 */
[----:B------:R-:W-:Y:S02]  /*1c0e0*/  FMUL R32, R43, R32 ;  /* 0x000000202b207220 */ /* 0x000fe40000400000 */
[----:B------:R-:W-:Y:S02]  /*1c0f0*/  F2FP.F16.F32.PACK_AB R34, RZ, R34 ;  /* 0x00000022ff22723e */ /* 0x000fe400000000ff */
[----:B------:R-:W-:Y:S02]  /*1c100*/  F2FP.F16.F32.PACK_AB R33, RZ, R33 ;  /* 0x00000021ff21723e */ /* 0x000fe400000000ff */
[----:B------:R-:W-:Y:S02]  /*1c110*/  F2FP.F16.F32.PACK_AB R14, RZ, R14 ;  /* 0x0000000eff0e723e */ /* 0x000fe400000000ff */
[----:B------:R-:W-:Y:S01]  /*1c120*/  F2FP.F16.F32.PACK_AB R32, RZ, R32 ;  /* 0x00000020ff20723e */ /* 0x000fe200000000ff */
[----:B--2---:R-:W-:-:S04]  /*1c130*/  @!P0 HFMA2 R6, R23.H0_H0, R34.H0_H0, RZ.H0_H0 ;  /* 0x2000002217068231 */ /* 0x004fc800000408ff */
[----:B---3--:R-:W-:-:S04]  /*1c140*/  @!P2 HFMA2 R6, R37.H0_H0, R33.H0_H0, R6.H0_H0 ;  /* 0x200000212506a231 */ /* 0x008fc80000040806 */
[----:B----4-:R-:W-:-:S04]  /*1c150*/  @!P1 HFMA2 R6, R39.H0_H0, R14.H0_H0, R6.H0_H0 ;  /* 0x2000000e27069231 */ /* 0x010fc80000040806 */
[----:B-----5:R-:W-:-:S04]  /*1c160*/  @!P3 HFMA2 R6, R41.H0_H0, R32.H0_H0, R6.H0_H0 ;  /* 0x200000202906b231 */ /* 0x020fc80000040806 */
[----:B------:R-:W-:-:S07]  /*1c170*/  HFMA2 R9, R22.H0_H0, R6.H0_H0, R9.H0_H0 ;  /* 0x2000000616097231 */ /* 0x000fce0000040809 */
.L_x_655:
[----:B------:R-:W-:Y:S05]  /*1c180*/  BSYNC.RECONVERGENT B1 ;  /* 0x0000000000017941 */ /* 0x000fea0003800200 */
.L_x_520:
[----:B-1----:R-:W1:Y:S01]  /*1c190*/  LDC.64 R6, c[0x0][0x3b8] ;  /* 0x0000ee00ff067b82 */ /* 0x002e620000000a00 */
[----:B------:R-:W2:Y:S01]  /*1c1a0*/  LDCU UR4, c[0x0][0x360] ;  /* 0x00006c00ff0477ac */ /* 0x000ea20008000800 */
[----:B------:R-:W-:Y:S01]  /*1c1b0*/  IADD3 R21, PT, PT, R0, R25, RZ ;  /* 0x0000001900157210 */ /* 0x000fe20007ffe0ff */
[----:B--2---:R-:W-:-:S04]  /*1c1c0*/  VIADD R25, R25, UR4 ;  /* 0x0000000419197c36 */ /* 0x004fc80008000000 */
[----:B-1----:R-:W-:Y:S01]  /*1c1d0*/  IMAD.WIDE R6, R21, 0x2, R6 ;  /* 0x0000000215067825 */ /* 0x002fe200078e0206 */
[----:B------:R-:W-:-:S04]  /*1c1e0*/  ISETP.GE.U32.AND P0, PT, R25, 0x20, PT ;  /* 0x000000201900780c */ /* 0x000fc80003f06070 */
[----:B------:R4:W-:Y:S09]  /*1c1f0*/  STG.E.U16 desc[UR6][R6.64], R9 ;  /* 0x0000000906007986 */ /* 0x0009f2000c101506 */
[----:B------:R-:W-:Y:S05]  /*1c200*/  @!P0 BRA `(.L_x_687) ;  /* 0xfffffe4c00a88947 */ /* 0x000fea000383ffff */
.L_x_19:
[----:B0-----:R-:W-:Y:S05]  /*1c210*/  BSYNC.RECONVERGENT B0 ;  /* 0x0000000000007941 */ /* 0x001fea0003800200 */
.L_x_18:
[----:B----4-:R-:W0:Y:S01]  /*1c220*/  S2R R9, SR_LANEID ;  /* 0x0000000000097919 */ /* 0x010e220000000000 */
[----:B------:R-:W-:Y:S01]  /*1c230*/  VOTEU.ANY UR9, UPT, PT ;  /* 0x0000000000097886 */ /* 0x000fe200038e0100 */
[----:B---3--:R-:W3:Y:S01]  /*1c240*/  LDC.64 R4, c[0x0][0x3c0] ;  /* 0x0000f000ff047b82 */ /* 0x008ee20000000a00 */
[----:B------:R-:W0:Y:S07]  /*1c250*/  FLO.U32 R0, UR9 ;  /* 0x0000000900007d00 */ /* 0x000e2e00080e0000 */
[----:B------:R-:W-:Y:S06]  /*1c260*/  BAR.SYNC.DEFER_BLOCKING 0x0 ;  /* 0x0000000000007b1d */ /* 0x000fec0000010000 */
[----:B------:R-:W4:Y:S01]  /*1c270*/  LDCU UR4, c[0x0][0x3b4] ;  /* 0x00007680ff0477ac */ /* 0x000f220008000800 */
[----:B------:R-:W3:Y:S01]  /*1c280*/  POPC R7, UR9 ;  /* 0x0000000900077d09 */ /* 0x000ee20008000000 */
[----:B------:R-:W5:Y:S01]  /*1c290*/  S2R R2, SR_LTMASK ;  /* 0x0000000000027919 */ /* 0x000f620000003900 */
[----:B------:R-:W4:Y:S01]  /*1c2a0*/  LDCU UR5, c[0x0][0x3a8] ;  /* 0x00007500ff0577ac */ /* 0x000f220008000800 */
[----:B0-----:R-:W-:-:S13]  /*1c2b0*/  ISETP.EQ.U32.AND P0, PT, R0, R9, PT ;  /* 0x000000090000720c */ /* 0x001fda0003f02070 */
[----:B---3--:R-:W3:Y:S01]  /*1c2c0*/  @P0 ATOMG.E.ADD.STRONG.GPU PT, R5, desc[UR6][R4.64], R7 ;  /* 0x80000007040509a8 */ /* 0x008ee200081ef106 */
[----:B-----5:R-:W-:Y:S01]  /*1c2d0*/  LOP3.LUT R2, R2, UR9, RZ, 0xc0, !PT ;  /* 0x0000000902027c12 */ /* 0x020fe2000f8ec0ff */
[----:B----4-:R-:W-:-:S03]  /*1c2e0*/  UIMAD UR4, UR4, UR5, URZ ;  /* 0x00000005040472a4 */ /* 0x010fc6000f8e02ff */
[----:B------:R-:W0:Y:S01]  /*1c2f0*/  POPC R9, R2 ;  /* 0x0000000200097309 */ /* 0x000e220000000000 */
[----:B---3--:R-:W0:Y:S02]  /*1c300*/  SHFL.IDX PT, R0, R5, R0, 0x1f ;  /* 0x00001f0005007589 */ /* 0x008e2400000e0000 */
[----:B0-----:R-:W-:-:S05]  /*1c310*/  IMAD.IADD R8, R0, 0x1, R9 ;  /* 0x0000000100087824 */ /* 0x001fca00078e0209 */
[----:B------:R-:W-:-:S13]  /*1c320*/  ISETP.GE.AND P0, PT, R8, UR4, PT ;  /* 0x0000000408007c0c */ /* 0x000fda000bf06270 */
[----:B------:R-:W-:Y:S05]  /*1c330*/  @!P0 BRA `(.L_x_688) ;  /* 0xfffffe4000288947 */ /* 0x000fea000383ffff */
[----:B------:R-:W-:Y:S05]  /*1c340*/  EXIT ;  /* 0x000000000000794d */ /* 0x000fea0003800000 */
.L_x_689:
[----:B------:R-:W-:-:S00]  /*1c350*/  BRA `(.L_x_689) ;  /* 0xfffffffc00fc7947 */ /* 0x000fc0000383ffff */
[----:B------:R-:W-:-:S00]  /*1c360*/  NOP ;  /* 0x0000000000007918 */ /* 0x000fc00000000000 */
        /* <DEDUP_REMOVED lines=9> */
.L_x_690:


//--------------------- .nv.shared._Z26ms_deformable_im2col_ultraI6__halfLi8ELi4ELi32EEvPKT_PKlS5_S3_S3_iiiiPS1_Pi --------------------------
	.section	.nv.shared._Z26ms_deformable_im2col_ultraI6__halfLi8ELi4ELi32EEvPKT_PKlS5_S3_S3_iiiiPS1_Pi,"aw",@nobits
	.sectionflags	@""
	.align	16
.nv.shared._Z26ms_deformable_im2col_ultraI6__halfLi8ELi4ELi32EEvPKT_PKlS5_S3_S3_iiiiPS1_Pi:
	.zero		1104


//--------------------- .nv.shared.reserved.0     --------------------------
	.section	.nv.shared.reserved.0,"aw",@nobits
	.weak		__nv_reservedSMEM_offset_0_alias
	.size		__nv_reservedSMEM_offset_0_alias, 0, 64
	.other		__nv_reservedSMEM_offset_0_alias,@"STO_CUDA_RESERVED_SHARED STV_DEFAULT"
__nv_reservedSMEM_offset_0_alias:
	.zero		0
	.zero		64


//--------------------- .nv.constant0._Z26ms_deformable_im2col_ultraI6__halfLi8ELi4ELi32EEvPKT_PKlS5_S3_S3_iiiiPS1_Pi --------------------------
	.section	.nv.constant0._Z26ms_deformable_im2col_ultraI6__halfLi8ELi4ELi32EEvPKT_PKlS5_S3_S3_iiiiPS1_Pi,"a",@progbits
	.sectionflags	@""
	.align	4
.nv.constant0._Z26ms_deformable_im2col_ultraI6__halfLi8ELi4ELi32EEvPKT_PKlS5_S3_S3_iiiiPS1_Pi:
	.zero		968


//--------------------- SYMBOLS --------------------------

	.type		.nv.reservedSmem.offset0,@object
	.size		.nv.reservedSmem.offset0,0x4
	.type		.nv.reservedSmem.cap,@object
	.size		.nv.reservedSmem.cap,0x4
